// auto-generated by cutlass_sweep.grouped_gemm — config: {"arch": "sm_90", "cluster_m": 1, "cluster_n": 1, "dtype": "bf16", "schedule": "cooperative", "tile_k": 64, "tile_m": 256, "tile_n": 256}
#include "cutlass/cutlass.h"
#include "cutlass/gemm/group_array_problem_shape.hpp"
#include "cutlass/gemm/collective/collective_builder.hpp"
#include "cutlass/gemm/device/gemm_universal_adapter.h"
#include "cutlass/gemm/kernel/gemm_universal.hpp"
#include "cutlass/epilogue/collective/collective_builder.hpp"

using Elem = cutlass::bfloat16_t;
using Acc  = float;
using ElemC = cutlass::half_t;
using TileShape    = cute::Shape<cute::_256, cute::_256, cute::_64>;
using ClusterShape = cute::Shape<cute::_1, cute::_1, cute::_1>;
using ProblemShape = cutlass::gemm::GroupProblemShape<cute::Shape<int,int,int>>;

using CollectiveEpilogue = typename cutlass::epilogue::collective::CollectiveBuilder<
    cutlass::arch::Sm90, cutlass::arch::OpClassTensorOp,
    TileShape, ClusterShape,
    cutlass::epilogue::collective::EpilogueTileAuto,
    Acc, Acc,
    ElemC, cutlass::layout::ColumnMajor *, 128 / cutlass::sizeof_bits<ElemC>::value,
    ElemC, cutlass::layout::ColumnMajor *, 128 / cutlass::sizeof_bits<ElemC>::value,
    cutlass::epilogue::PtrArrayTmaWarpSpecializedCooperative
  >::CollectiveOp;

using CollectiveMainloop = typename cutlass::gemm::collective::CollectiveBuilder<
    cutlass::arch::Sm90, cutlass::arch::OpClassTensorOp,
    Elem, cutlass::layout::RowMajor *, 128 / cutlass::sizeof_bits<Elem>::value,
    Elem, cutlass::layout::ColumnMajor *, 128 / cutlass::sizeof_bits<Elem>::value,
    Acc,
    TileShape, ClusterShape,
    cutlass::gemm::collective::StageCountAutoCarveout<
        static_cast<int>(sizeof(typename CollectiveEpilogue::SharedStorage))>,
    cutlass::gemm::KernelPtrArrayTmaWarpSpecializedCooperative
  >::CollectiveOp;

using GemmKernel = cutlass::gemm::kernel::GemmUniversal<
    ProblemShape, CollectiveMainloop, CollectiveEpilogue>;
using Gemm = cutlass::gemm::device::GemmUniversalAdapter<GemmKernel>;

auto* _anchor = &cutlass::device_kernel<GemmKernel>;


// ===== COMPILED SASS (sm_90a) =====

	.target	sm_90a

	.elftype	@"ET_EXEC"


//--------------------- .note.nv.tkinfo           --------------------------
	.section	.note.nv.tkinfo,"",@"SHT_NOTE"
	.sectionflags	@"SHF_NOTE_NV_TKINFO"
	.tkinfo
        /*0018*/ 	.word	0x00000002
        /*0030*/ 	.string	""
        /*0030*/ 	.string	"ptxas"
        /*0030*/ 	.string	"Cuda compilation tools, release 13.0, V13.0.88"
        /*0030*/ 	.string	"Build cuda_13.0.r13.0/compiler.36424714_0"
        /*0030*/ 	.string	"-arch sm_90a -m 64 "



//--------------------- .note.nv.cuinfo           --------------------------
	.section	.note.nv.cuinfo,"",@"SHT_NOTE"
	.sectionflags	@"SHF_NOTE_NV_CUINFO"
        /*0018*/ 	.short	0x0002
        /*001a*/ 	.short	0x005a
        /*001c*/ 	.short	0x0082
	.zero		2


//--------------------- .nv.info                  --------------------------
	.section	.nv.info,"",@"SHT_CUDA_INFO"
	.align	4


	//----- nvinfo : EIATTR_REGCOUNT
	.align		4
        /*0000*/ 	.byte	0x04, 0x2f
        /*0002*/ 	.short	(.L_15 - .L_14)
	.align		4
.L_14:
        /*0004*/ 	.word	index@(_ZN7cutlass13device_kernelINS_4gemm6kernel13GemmUniversalINS1_17GroupProblemShapeIN4cute5tupleIJiiiEEEEENS1_10collective13CollectiveMmaINS1_39MainloopSm90ArrayTmaGmmaWarpSpecializedILi3ENS6_IJNS5_1CILi1EEESD_SD_EEENS1_43KernelPtrArrayTmaWarpSpecializedCooperativeEEENS6_IJNSC_ILi256EEESH_NSC_ILi64EEEEEENS_10bfloat16_tEPNS6_IJlSD_NSC_ILi0EEEEEESK_SN_NS5_8TiledMMAINS5_8MMA_AtomIJNS5_4SM904GMMA28MMA_64x256x16_F32BF16BF16_SSILNSR_5MajorE0ELST_0ELNSR_7ScaleInE1ELSU_1EEEEEENS5_6LayoutINS6_IJNSC_ILi2EEESD_SD_EEENS6_IJSD_SL_SL_EEEEENS6_IJNS5_10UnderscoreES12_S12_EEEEENS5_13SM90_TMA_LOADENS5_14ComposedLayoutINS5_7SwizzleILi3ELi4ELi3EEENS5_18smem_ptr_flag_bitsILi16EEENSX_INS6_IJNSC_ILi8EEESI_EEENS6_IJSI_SD_EEEEEEEvNS5_8identityES15_S1F_vS1G_EENS_8epilogue10collective18CollectiveEpilogueINS1I_30Sm90PtrArrayTmaWarpSpecializedILi4ELi2ELi16ELb1ELb0ELi2EEEJSJ_NS6_IJNSC_ILi128EEENSC_ILi32EEEEEENS_6half_tEPNS6_IJSD_lSL_EEES1Q_S1S_NS1I_6fusion15FusionCallbacksIS1M_NS1T_17LinearCombinationIS1Q_fS1Q_fLNS_15FloatRoundStyleE2EEESJ_S1P_JEEES15_NS16_IS18_S1A_NSX_INS6_IJSI_S1B_EEENS6_IJSD_SI_EEEEEEENS5_17SM75_U16x8_LDSM_TENS5_14SM90_TMA_STOREES22_NS5_17SM90_U16x8_STSM_TENS5_9Copy_AtomIJNS5_17SM90_U32x4_STSM_NES1Q_EEEvEEEvvEEEEvNT_6ParamsE)
        /*0008*/ 	.word	0x000000a8


	//----- nvinfo : EIATTR_FRAME_SIZE
	.align		4
.L_15:
        /*000c*/ 	.byte	0x04, 0x11
        /*000e*/ 	.short	(.L_17 - .L_16)
	.align		4
.L_16:
        /*0010*/ 	.word	index@($__internal_0_$__cuda_sm20_div_u64)
        /*0014*/ 	.word	0x000007f8


	//----- nvinfo : EIATTR_FRAME_SIZE
	.align		4
.L_17:
        /*0018*/ 	.byte	0x04, 0x11
        /*001a*/ 	.short	(.L_19 - .L_18)
	.align		4
.L_18:
        /*001c*/ 	.word	index@(_ZN7cutlass13device_kernelINS_4gemm6kernel13GemmUniversalINS1_17GroupProblemShapeIN4cute5tupleIJiiiEEEEENS1_10collective13CollectiveMmaINS1_39MainloopSm90ArrayTmaGmmaWarpSpecializedILi3ENS6_IJNS5_1CILi1EEESD_SD_EEENS1_43KernelPtrArrayTmaWarpSpecializedCooperativeEEENS6_IJNSC_ILi256EEESH_NSC_ILi64EEEEEENS_10bfloat16_tEPNS6_IJlSD_NSC_ILi0EEEEEESK_SN_NS5_8TiledMMAINS5_8MMA_AtomIJNS5_4SM904GMMA28MMA_64x256x16_F32BF16BF16_SSILNSR_5MajorE0ELST_0ELNSR_7ScaleInE1ELSU_1EEEEEENS5_6LayoutINS6_IJNSC_ILi2EEESD_SD_EEENS6_IJSD_SL_SL_EEEEENS6_IJNS5_10UnderscoreES12_S12_EEEEENS5_13SM90_TMA_LOADENS5_14ComposedLayoutINS5_7SwizzleILi3ELi4ELi3EEENS5_18smem_ptr_flag_bitsILi16EEENSX_INS6_IJNSC_ILi8EEESI_EEENS6_IJSI_SD_EEEEEEEvNS5_8identityES15_S1F_vS1G_EENS_8epilogue10collective18CollectiveEpilogueINS1I_30Sm90PtrArrayTmaWarpSpecializedILi4ELi2ELi16ELb1ELb0ELi2EEEJSJ_NS6_IJNSC_ILi128EEENSC_ILi32EEEEEENS_6half_tEPNS6_IJSD_lSL_EEES1Q_S1S_NS1I_6fusion15FusionCallbacksIS1M_NS1T_17LinearCombinationIS1Q_fS1Q_fLNS_15FloatRoundStyleE2EEESJ_S1P_JEEES15_NS16_IS18_S1A_NSX_INS6_IJSI_S1B_EEENS6_IJSD_SI_EEEEEEENS5_17SM75_U16x8_LDSM_TENS5_14SM90_TMA_STOREES22_NS5_17SM90_U16x8_STSM_TENS5_9Copy_AtomIJNS5_17SM90_U32x4_STSM_NES1Q_EEEvEEEvvEEEEvNT_6ParamsE)
        /*0020*/ 	.word	0x000007f8


	//----- nvinfo : EIATTR_MIN_STACK_SIZE
	.align		4
.L_19:
        /*0024*/ 	.byte	0x04, 0x12
        /*0026*/ 	.short	(.L_21 - .L_20)
	.align		4
.L_20:
        /*0028*/ 	.word	index@(_ZN7cutlass13device_kernelINS_4gemm6kernel13GemmUniversalINS1_17GroupProblemShapeIN4cute5tupleIJiiiEEEEENS1_10collective13CollectiveMmaINS1_39MainloopSm90ArrayTmaGmmaWarpSpecializedILi3ENS6_IJNS5_1CILi1EEESD_SD_EEENS1_43KernelPtrArrayTmaWarpSpecializedCooperativeEEENS6_IJNSC_ILi256EEESH_NSC_ILi64EEEEEENS_10bfloat16_tEPNS6_IJlSD_NSC_ILi0EEEEEESK_SN_NS5_8TiledMMAINS5_8MMA_AtomIJNS5_4SM904GMMA28MMA_64x256x16_F32BF16BF16_SSILNSR_5MajorE0ELST_0ELNSR_7ScaleInE1ELSU_1EEEEEENS5_6LayoutINS6_IJNSC_ILi2EEESD_SD_EEENS6_IJSD_SL_SL_EEEEENS6_IJNS5_10UnderscoreES12_S12_EEEEENS5_13SM90_TMA_LOADENS5_14ComposedLayoutINS5_7SwizzleILi3ELi4ELi3EEENS5_18smem_ptr_flag_bitsILi16EEENSX_INS6_IJNSC_ILi8EEESI_EEENS6_IJSI_SD_EEEEEEEvNS5_8identityES15_S1F_vS1G_EENS_8epilogue10collective18CollectiveEpilogueINS1I_30Sm90PtrArrayTmaWarpSpecializedILi4ELi2ELi16ELb1ELb0ELi2EEEJSJ_NS6_IJNSC_ILi128EEENSC_ILi32EEEEEENS_6half_tEPNS6_IJSD_lSL_EEES1Q_S1S_NS1I_6fusion15FusionCallbacksIS1M_NS1T_17LinearCombinationIS1Q_fS1Q_fLNS_15FloatRoundStyleE2EEESJ_S1P_JEEES15_NS16_IS18_S1A_NSX_INS6_IJSI_S1B_EEENS6_IJSD_SI_EEEEEEENS5_17SM75_U16x8_LDSM_TENS5_14SM90_TMA_STOREES22_NS5_17SM90_U16x8_STSM_TENS5_9Copy_AtomIJNS5_17SM90_U32x4_STSM_NES1Q_EEEvEEEvvEEEEvNT_6ParamsE)
        /*002c*/ 	.word	0x000007f8
.L_21:


//--------------------- .nv.compat                --------------------------
	.section	.nv.compat,"",@"SHT_CUDA_COMPAT_INFO"
	.align	4
        /*0000*/ 	.byte	0x02, 0x09, 0x01, 0x00, 0x02, 0x02, 0x04, 0x00, 0x02, 0x05, 0x05, 0x00, 0x03, 0x07, 0x01, 0x01
        /*0010*/ 	.byte	0x02, 0x03, 0x03, 0x00, 0x02, 0x06, 0x01, 0x00, 0x04, 0x0b, 0x08, 0x00, 0x00, 0x00, 0x00, 0x00
        /*0020*/ 	.byte	0x00, 0x00, 0x00, 0x00


//--------------------- .nv.info._ZN7cutlass13device_kernelINS_4gemm6kernel13GemmUniversalINS1_17GroupProblemShapeIN4cute5tupleIJiiiEEEEENS1_10collective13CollectiveMmaINS1_39MainloopSm90ArrayTmaGmmaWarpSpecializedILi3ENS6_IJNS5_1CILi1EEESD_SD_EEENS1_43KernelPtrArrayTmaWarpSpecializedCooperativeEEENS6_IJNSC_ILi256EEESH_NSC_ILi64EEEEEENS_10bfloat16_tEPNS6_IJlSD_NSC_ILi0EEEEEESK_SN_NS5_8TiledMMAINS5_8MMA_AtomIJNS5_4SM904GMMA28MMA_64x256x16_F32BF16BF16_SSILNSR_5MajorE0ELST_0ELNSR_7ScaleInE1ELSU_1EEEEEENS5_6LayoutINS6_IJNSC_ILi2EEESD_SD_EEENS6_IJSD_SL_SL_EEEEENS6_IJNS5_10UnderscoreES12_S12_EEEEENS5_13SM90_TMA_LOADENS5_14ComposedLayoutINS5_7SwizzleILi3ELi4ELi3EEENS5_18smem_ptr_flag_bitsILi16EEENSX_INS6_IJNSC_ILi8EEESI_EEENS6_IJSI_SD_EEEEEEEvNS5_8identityES15_S1F_vS1G_EENS_8epilogue10collective18CollectiveEpilogueINS1I_30Sm90PtrArrayTmaWarpSpecializedILi4ELi2ELi16ELb1ELb0ELi2EEEJSJ_NS6_IJNSC_ILi128EEENSC_ILi32EEEEEENS_6half_tEPNS6_IJSD_lSL_EEES1Q_S1S_NS1I_6fusion15FusionCallbacksIS1M_NS1T_17LinearCombinationIS1Q_fS1Q_fLNS_15FloatRoundStyleE2EEESJ_S1P_JEEES15_NS16_IS18_S1A_NSX_INS6_IJSI_S1B_EEENS6_IJSD_SI_EEEEEEENS5_17SM75_U16x8_LDSM_TENS5_14SM90_TMA_STOREES22_NS5_17SM90_U16x8_STSM_TENS5_9Copy_AtomIJNS5_17SM90_U32x4_STSM_NES1Q_EEEvEEEvvEEEEvNT_6ParamsE --------------------------
	.section	.nv.info._ZN7cutlass13device_kernelINS_4gemm6kernel13GemmUniversalINS1_17GroupProblemShapeIN4cute5tupleIJiiiEEEEENS1_10collective13CollectiveMmaINS1_39MainloopSm90ArrayTmaGmmaWarpSpecializedILi3ENS6_IJNS5_1CILi1EEESD_SD_EEENS1_43KernelPtrArrayTmaWarpSpecializedCooperativeEEENS6_IJNSC_ILi256EEESH_NSC_ILi64EEEEEENS_10bfloat16_tEPNS6_IJlSD_NSC_ILi0EEEEEESK_SN_NS5_8TiledMMAINS5_8MMA_AtomIJNS5_4SM904GMMA28MMA_64x256x16_F32BF16BF16_SSILNSR_5MajorE0ELST_0ELNSR_7ScaleInE1ELSU_1EEEEEENS5_6LayoutINS6_IJNSC_ILi2EEESD_SD_EEENS6_IJSD_SL_SL_EEEEENS6_IJNS5_10UnderscoreES12_S12_EEEEENS5_13SM90_TMA_LOADENS5_14ComposedLayoutINS5_7SwizzleILi3ELi4ELi3EEENS5_18smem_ptr_flag_bitsILi16EEENSX_INS6_IJNSC_ILi8EEESI_EEENS6_IJSI_SD_EEEEEEEvNS5_8identityES15_S1F_vS1G_EENS_8epilogue10collective18CollectiveEpilogueINS1I_30Sm90PtrArrayTmaWarpSpecializedILi4ELi2ELi16ELb1ELb0ELi2EEEJSJ_NS6_IJNSC_ILi128EEENSC_ILi32EEEEEENS_6half_tEPNS6_IJSD_lSL_EEES1Q_S1S_NS1I_6fusion15FusionCallbacksIS1M_NS1T_17LinearCombinationIS1Q_fS1Q_fLNS_15FloatRoundStyleE2EEESJ_S1P_JEEES15_NS16_IS18_S1A_NSX_INS6_IJSI_S1B_EEENS6_IJSD_SI_EEEEEEENS5_17SM75_U16x8_LDSM_TENS5_14SM90_TMA_STOREES22_NS5_17SM90_U16x8_STSM_TENS5_9Copy_AtomIJNS5_17SM90_U32x4_STSM_NES1Q_EEEvEEEvvEEEEvNT_6ParamsE,"",@"SHT_CUDA_INFO"
	.sectionflags	@""
	.align	4


	//----- nvinfo : EIATTR_CUDA_API_VERSION
	.align		4
        /*0000*/ 	.byte	0x04, 0x37
        /*0002*/ 	.short	(.L_23 - .L_22)
.L_22:
        /*0004*/ 	.word	0x00000082


	//----- nvinfo : EIATTR_KPARAM_INFO
	.align		4
.L_23:
        /*0008*/ 	.byte	0x04, 0x17
        /*000a*/ 	.short	(.L_25 - .L_24)
.L_24:
        /*000c*/ 	.word	0x00000000
        /*0010*/ 	.short	0x0000
        /*0012*/ 	.short	0x0070
        /*0014*/ 	.byte	0x00, 0xf0, 0x01, 0x1c


	//----- nvinfo : EIATTR_SPARSE_MMA_MASK
	.align		4
.L_25:
        /*0018*/ 	.byte	0x03, 0x50
        /*001a*/ 	.short	0x0000


	//----- nvinfo : EIATTR_MAXREG_COUNT
	.align		4
        /*001c*/ 	.byte	0x03, 0x1b
        /*001e*/ 	.short	0x00a8


	//----- nvinfo : EIATTR_NUM_BARRIERS
	.align		4
        /*0020*/ 	.byte	0x02, 0x4c
        /*0022*/ 	.byte	0x02
	.zero		1


	//----- nvinfo : EIATTR_EXTERNS
	.align		4
        /*0024*/ 	.byte	0x04, 0x0f
        /*0026*/ 	.short	(.L_27 - .L_26)


	//   ....[0]....
	.align		4
.L_26:
        /*0028*/ 	.word	index@(__assertfail)


	//----- nvinfo : EIATTR_ANNOTATIONS
	.align		4
.L_27:
        /*002c*/ 	.byte	0x04, 0x55
        /*002e*/ 	.short	(.L_29 - .L_28)


	//   ....[0]....
.L_28:
        /*0030*/ 	.word	0x00000001
        /*0034*/ 	.byte	0xb0, 0x36, 0x00, 0x00, 0x01, 0x00, 0x00, 0x00, 0xf0, 0x36, 0x00, 0x00, 0x01, 0x00, 0x00, 0x00
        /* <DEDUP_REMOVED lines=780> */
        /*3104*/ 	.byte	0x80, 0x67, 0x01, 0x00, 0x01, 0x00, 0x00, 0x00, 0xd0, 0x67, 0x01, 0x00


	//----- nvinfo : EIATTR_MERCURY_ISA_VERSION
	.align		4
.L_29:
        /*3110*/ 	.byte	0x03, 0x5f
        /*3112*/ 	.short	0x0101


	//----- nvinfo : EIATTR_INT_WARP_WIDE_INSTR_OFFSETS
	.align		4
        /*3114*/ 	.byte	0x04, 0x31
        /*3116*/ 	.short	(.L_31 - .L_30)


	//   ....[0]....
.L_30:
        /*3118*/ 	.word	0x00001140


	//   ....[1]....
        /*311c*/ 	.word	0x00001150


	//   ....[2]....
        /*3120*/ 	.word	0x000011c0


	//----- nvinfo : EIATTR_COOP_GROUP_MASK_REGIDS
	.align		4
.L_31:
        /*3124*/ 	.byte	0x04, 0x29
        /*3126*/ 	.short	(.L_33 - .L_32)


	//   ....[0]....
.L_32:
        /*3128*/ 	.word	0xffffffff


	//   ....[1]....
        /*312c*/ 	.word	0xffffffff


	//   ....[2]....
        /*3130*/ 	.word	0xffffffff


	//   ....[3]....
        /*3134*/ 	.word	0xffffffff


	//   ....[4]....
        /*3138*/ 	.word	0xffffffff


	//   ....[5]....
        /*313c*/ 	.word	0xffffffff


	//   ....[6]....
        /*3140*/ 	.word	0xffffffff


	//   ....[7]....
        /*3144*/ 	.word	0xffffffff


	//   ....[8]....
        /*3148*/ 	.word	0xffffffff


	//   ....[9]....
        /*314c*/ 	.word	0xffffffff


	//   ....[10]....
        /*3150*/ 	.word	0xffffffff


	//   ....[11]....
        /*3154*/ 	.word	0xffffffff


	//   ....[12]....
        /*3158*/ 	.word	0xffffffff


	//   ....[13]....
        /*315c*/ 	.word	0xffffffff


	//   ....[14]....
        /*3160*/ 	.word	0xffffffff


	//   ....[15]....
        /*3164*/ 	.word	0xffffffff


	//   ....[16]....
        /*3168*/ 	.word	0xffffffff


	//   ....[17]....
        /*316c*/ 	.word	0xffffffff


	//   ....[18]....
        /*3170*/ 	.word	0xffffffff


	//   ....[19]....
        /*3174*/ 	.word	0xffffffff


	//   ....[20]....
        /*3178*/ 	.word	0xffffffff


	//   ....[21]....
        /*317c*/ 	.word	0xffffffff


	//   ....[22]....
        /*3180*/ 	.word	0xffffffff


	//   ....[23]....
        /*3184*/ 	.word	0xffffffff


	//   ....[24]....
        /*3188*/ 	.word	0xffffffff


	//   ....[25]....
        /*318c*/ 	.word	0xffffffff


	//   ....[26]....
        /*3190*/ 	.word	0xffffffff


	//   ....[27]....
        /*3194*/ 	.word	0xffffffff


	//   ....[28]....
        /*3198*/ 	.word	0xffffffff


	//   ....[29]....
        /*319c*/ 	.word	0xffffffff


	//   ....[30]....
        /*31a0*/ 	.word	0xffffffff


	//   ....[31]....
        /*31a4*/ 	.word	0xffffffff


	//   ....[32]....
        /*31a8*/ 	.word	0xffffffff


	//   ....[33]....
        /*31ac*/ 	.word	0xffffffff


	//   ....[34]....
        /*31b0*/ 	.word	0xffffffff


	//   ....[35]....
        /*31b4*/ 	.word	0xffffffff


	//   ....[36]....
        /*31b8*/ 	.word	0xffffffff


	//   ....[37]....
        /*31bc*/ 	.word	0xffffffff


	//   ....[38]....
        /*31c0*/ 	.word	0xffffffff


	//   ....[39]....
        /*31c4*/ 	.word	0xffffffff


	//   ....[40]....
        /*31c8*/ 	.word	0xffffffff


	//   ....[41]....
        /*31cc*/ 	.word	0xffffffff


	//   ....[42]....
        /*31d0*/ 	.word	0xffffffff


	//   ....[43]....
        /*31d4*/ 	.word	0xffffffff


	//   ....[44]....
        /*31d8*/ 	.word	0xffffffff


	//   ....[45]....
        /*31dc*/ 	.word	0xffffffff


	//   ....[46]....
        /*31e0*/ 	.word	0xffffffff


	//   ....[47]....
        /*31e4*/ 	.word	0xffffffff


	//   ....[48]....
        /*31e8*/ 	.word	0xffffffff


	//   ....[49]....
        /*31ec*/ 	.word	0xffffffff


	//   ....[50]....
        /*31f0*/ 	.word	0xffffffff


	//   ....[51]....
        /*31f4*/ 	.word	0xffffffff


	//   ....[52]....
        /*31f8*/ 	.word	0xffffffff


	//   ....[53]....
        /*31fc*/ 	.word	0xffffffff


	//   ....[54]....
        /*3200*/ 	.word	0xffffffff


	//   ....[55]....
        /*3204*/ 	.word	0xffffffff


	//   ....[56]....
        /*3208*/ 	.word	0xffffffff


	//   ....[57]....
        /*320c*/ 	.word	0xffffffff


	//   ....[58]....
        /*3210*/ 	.word	0xffffffff


	//   ....[59]....
        /*3214*/ 	.word	0xffffffff


	//   ....[60]....
        /*3218*/ 	.word	0xffffffff


	//   ....[61]....
        /*321c*/ 	.word	0xffffffff


	//   ....[62]....
        /*3220*/ 	.word	0xffffffff


	//   ....[63]....
        /*3224*/ 	.word	0xffffffff


	//   ....[64]....
        /*3228*/ 	.word	0xffffffff


	//   ....[65]....
        /*322c*/ 	.word	0xffffffff


	//   ....[66]....
        /*3230*/ 	.word	0xffffffff


	//   ....[67]....
        /*3234*/ 	.word	0xffffffff


	//   ....[68]....
        /*3238*/ 	.word	0xffffffff


	//   ....[69]....
        /*323c*/ 	.word	0xffffffff


	//   ....[70]....
        /*3240*/ 	.word	0xffffffff


	//   ....[71]....
        /*3244*/ 	.word	0xffffffff


	//   ....[72]....
        /*3248*/ 	.word	0xffffffff


	//   ....[73]....
        /*324c*/ 	.word	0xffffffff


	//   ....[74]....
        /*3250*/ 	.word	0xffffffff


	//   ....[75]....
        /*3254*/ 	.word	0xffffffff


	//   ....[76]....
        /*3258*/ 	.word	0xffffffff


	//   ....[77]....
        /*325c*/ 	.word	0xffffffff


	//   ....[78]....
        /*3260*/ 	.word	0x0500000f


	//----- nvinfo : EIATTR_COOP_GROUP_INSTR_OFFSETS
	.align		4
.L_33:
        /*3264*/ 	.byte	0x04, 0x28
        /*3266*/ 	.short	(.L_35 - .L_34)


	//   ....[0]....
.L_34:
        /*3268*/ 	.word	0x00000820


	//   ....[1]....
        /*326c*/ 	.word	0x00000850


	//   ....[2]....
        /*3270*/ 	.word	0x00000d00


	//   ....[3]....
        /*3274*/ 	.word	0x00000ed0


	//   ....[4]....
        /*3278*/ 	.word	0x000010a0


	//   ....[5]....
        /*327c*/ 	.word	0x000018f0


	//   ....[6]....
        /*3280*/ 	.word	0x00001920


	//   ....[7]....
        /*3284*/ 	.word	0x000019a0


	//   ....[8]....
        /*3288*/ 	.word	0x000019b0


	//   ....[9]....
        /*328c*/ 	.word	0x000019f0


	//   ....[10]....
        /*3290*/ 	.word	0x00001a10


	//   ....[11]....
        /*3294*/ 	.word	0x00001a50


	//   ....[12]....
        /*3298*/ 	.word	0x00001a70


	//   ....[13]....
        /*329c*/ 	.word	0x00001ab0


	//   ....[14]....
        /*32a0*/ 	.word	0x00001ad0


	//   ....[15]....
        /*32a4*/ 	.word	0x00001b40


	//   ....[16]....
        /*32a8*/ 	.word	0x00001c70


	//   ....[17]....
        /*32ac*/ 	.word	0x00001cf0


	//   ....[18]....
        /*32b0*/ 	.word	0x000022d0


	//   ....[19]....
        /*32b4*/ 	.word	0x000022e0


	//   ....[20]....
        /*32b8*/ 	.word	0x00002330


	//   ....[21]....
        /*32bc*/ 	.word	0x00002340


	//   ....[22]....
        /*32c0*/ 	.word	0x00002390


	//   ....[23]....
        /*32c4*/ 	.word	0x000023a0


	//   ....[24]....
        /*32c8*/ 	.word	0x000023f0


	//   ....[25]....
        /*32cc*/ 	.word	0x00002400


	//   ....[26]....
        /*32d0*/ 	.word	0x00002450


	//   ....[27]....
        /*32d4*/ 	.word	0x00002460


	//   ....[28]....
        /*32d8*/ 	.word	0x000024f0


	//   ....[29]....
        /*32dc*/ 	.word	0x00002540


	//   ....[30]....
        /*32e0*/ 	.word	0x000025d0


	//   ....[31]....
        /*32e4*/ 	.word	0x000025f0


	//   ....[32]....
        /*32e8*/ 	.word	0x00002600


	//   ....[33]....
        /*32ec*/ 	.word	0x00002610


	//   ....[34]....
        /*32f0*/ 	.word	0x00002620


	//   ....[35]....
        /*32f4*/ 	.word	0x00002630


	//   ....[36]....
        /*32f8*/ 	.word	0x00002bd0


	//   ....[37]....
        /*32fc*/ 	.word	0x00002e70


	//   ....[38]....
        /*3300*/ 	.word	0x00003220


	//   ....[39]....
        /*3304*/ 	.word	0x00004090


	//   ....[40]....
        /*3308*/ 	.word	0x000137d0


	//   ....[41]....
        /*330c*/ 	.word	0x00013c90


	//   ....[42]....
        /*3310*/ 	.word	0x00014030


	//   ....[43]....
        /*3314*/ 	.word	0x00016250


	//   ....[44]....
        /*3318*/ 	.word	0x00016980


	//   ....[45]....
        /*331c*/ 	.word	0x00016eb0


	//   ....[46]....
        /*3320*/ 	.word	0x00017d00


	//   ....[47]....
        /*3324*/ 	.word	0x00018aa0


	//   ....[48]....
        /*3328*/ 	.word	0x00018ac0


	//   ....[49]....
        /*332c*/ 	.word	0x00018b10


	//   ....[50]....
        /*3330*/ 	.word	0x00018b30


	//   ....[51]....
        /*3334*/ 	.word	0x00018b70


	//   ....[52]....
        /*3338*/ 	.word	0x00018ba0


	//   ....[53]....
        /*333c*/ 	.word	0x00018be0


	//   ....[54]....
        /*3340*/ 	.word	0x00018c10


	//   ....[55]....
        /*3344*/ 	.word	0x00018c50


	//   ....[56]....
        /*3348*/ 	.word	0x00018c80


	//   ....[57]....
        /*334c*/ 	.word	0x00018d10


	//   ....[58]....
        /*3350*/ 	.word	0x00018e30


	//   ....[59]....
        /*3354*/ 	.word	0x00018e50


	//   ....[60]....
        /*3358*/ 	.word	0x000194b0


	//   ....[61]....
        /*335c*/ 	.word	0x000194c0


	//   ....[62]....
        /*3360*/ 	.word	0x00019510


	//   ....[63]....
        /*3364*/ 	.word	0x00019520


	//   ....[64]....
        /*3368*/ 	.word	0x00019570


	//   ....[65]....
        /*336c*/ 	.word	0x00019580


	//   ....[66]....
        /*3370*/ 	.word	0x000195d0


	//   ....[67]....
        /*3374*/ 	.word	0x000195e0


	//   ....[68]....
        /*3378*/ 	.word	0x00019630


	//   ....[69]....
        /*337c*/ 	.word	0x00019640


	//   ....[70]....
        /*3380*/ 	.word	0x000196d0


	//   ....[71]....
        /*3384*/ 	.word	0x00019740


	//   ....[72]....
        /*3388*/ 	.word	0x000197d0


	//   ....[73]....
        /*338c*/ 	.word	0x000197f0


	//   ....[74]....
        /*3390*/ 	.word	0x00019800


	//   ....[75]....
        /*3394*/ 	.word	0x00019810


	//   ....[76]....
        /*3398*/ 	.word	0x00019820


	//   ....[77]....
        /*339c*/ 	.word	0x00019830


	//   ....[78]....
        /*33a0*/ 	.word	0x0001b560


	//----- nvinfo : EIATTR_REG_RECONFIG
	.align		4
.L_35:
        /*33a4*/ 	.byte	0x01, 0x54
	.zero		2


	//----- nvinfo : EIATTR_SYSCALL_OFFSETS
	.align		4
        /*33a8*/ 	.byte	0x04, 0x46
        /*33aa*/ 	.short	(.L_37 - .L_36)


	//   ....[0]....
.L_36:
        /*33ac*/ 	.word	0x0000c570


	//   ....[1]....
        /*33b0*/ 	.word	0x0000c660


	//----- nvinfo : EIATTR_MBARRIER_INSTR_OFFSETS
	.align		4
.L_37:
        /*33b4*/ 	.byte	0x04, 0x39
        /*33b6*/ 	.short	(.L_39 - .L_38)


	//   ....[0]....
.L_38:
        /*33b8*/ 	.word	0x00000be0
        /*33bc*/ 	.word	0x000000ff
        /*33c0*/ 	.word	0x00038400
        /*33c4*/ 	.short	0x0100
        /*33c6*/ 	.byte	0x06
	.zero		1


	//   ....[1]....
        /*33c8*/ 	.word	0x00000bf0
        /*33cc*/ 	.word	0x000000ff
        /*33d0*/ 	.word	0x00038440
        /*33d4*/ 	.short	0x0100
        /*33d6*/ 	.byte	0x06
	.zero		1


	//   ....[2]....
        /*33d8*/ 	.word	0x00000c00
        /*33dc*/ 	.word	0x000000ff
        /*33e0*/ 	.word	0x00038408
        /*33e4*/ 	.short	0x0100
        /*33e6*/ 	.byte	0x06
	.zero		1


	//   ....[3]....
        /*33e8*/ 	.word	0x00000c10
        /*33ec*/ 	.word	0x000000ff
        /*33f0*/ 	.word	0x00038448
        /*33f4*/ 	.short	0x0100
        /*33f6*/ 	.byte	0x06
	.zero		1


	//   ....[4]....
        /*33f8*/ 	.word	0x00000c20
        /*33fc*/ 	.word	0x000000ff
        /*3400*/ 	.word	0x00038410
        /*3404*/ 	.short	0x0100
        /*3406*/ 	.byte	0x06
	.zero		1


	//   ....[5]....
        /*3408*/ 	.word	0x00000c30
        /*340c*/ 	.word	0x000000ff
        /*3410*/ 	.word	0x00038450
        /*3414*/ 	.short	0x0100
        /*3416*/ 	.byte	0x06
	.zero		1


	//   ....[6]....
        /*3418*/ 	.word	0x00000c40
        /*341c*/ 	.word	0x000000ff
        /*3420*/ 	.word	0x00038418
        /*3424*/ 	.short	0x0100
        /*3426*/ 	.byte	0x06
	.zero		1


	//   ....[7]....
        /*3428*/ 	.word	0x00000c50
        /*342c*/ 	.word	0x000000ff
        /*3430*/ 	.word	0x00038458
        /*3434*/ 	.short	0x0100
        /*3436*/ 	.byte	0x06
	.zero		1


	//   ....[8]....
        /*3438*/ 	.word	0x00000c60
        /*343c*/ 	.word	0x000000ff
        /*3440*/ 	.word	0x00038420
        /*3444*/ 	.short	0x0100
        /*3446*/ 	.byte	0x06
	.zero		1


	//   ....[9]....
        /*3448*/ 	.word	0x00000c70
        /*344c*/ 	.word	0x000000ff
        /*3450*/ 	.word	0x00038460
        /*3454*/ 	.short	0x0100
        /*3456*/ 	.byte	0x06
	.zero		1


	//   ....[10]....
        /*3458*/ 	.word	0x00000c80
        /*345c*/ 	.word	0x000000ff
        /*3460*/ 	.word	0x00038428
        /*3464*/ 	.short	0x0100
        /*3466*/ 	.byte	0x06
	.zero		1


	//   ....[11]....
        /*3468*/ 	.word	0x00000c90
        /*346c*/ 	.word	0x000000ff
        /*3470*/ 	.word	0x00038468
        /*3474*/ 	.short	0x0100
        /*3476*/ 	.byte	0x06
	.zero		1


	//   ....[12]....
        /*3478*/ 	.word	0x00000ca0
        /*347c*/ 	.word	0x000000ff
        /*3480*/ 	.word	0x00038430
        /*3484*/ 	.short	0x0100
        /*3486*/ 	.byte	0x06
	.zero		1


	//   ....[13]....
        /*3488*/ 	.word	0x00000cb0
        /*348c*/ 	.word	0x000000ff
        /*3490*/ 	.word	0x00038470
        /*3494*/ 	.short	0x0100
        /*3496*/ 	.byte	0x06
	.zero		1


	//   ....[14]....
        /*3498*/ 	.word	0x00000cc0
        /*349c*/ 	.word	0x000000ff
        /*34a0*/ 	.word	0x00038438
        /*34a4*/ 	.short	0x0100
        /*34a6*/ 	.byte	0x06
	.zero		1


	//   ....[15]....
        /*34a8*/ 	.word	0x00000cd0
        /*34ac*/ 	.word	0x000000ff
        /*34b0*/ 	.word	0x00038478
        /*34b4*/ 	.short	0x0100
        /*34b6*/ 	.byte	0x06
	.zero		1


	//   ....[16]....
        /*34b8*/ 	.word	0x00000e60
        /*34bc*/ 	.word	0x000000ff
        /*34c0*/ 	.word	0x00038480
        /*34c4*/ 	.short	0x0100
        /*34c6*/ 	.byte	0x06
	.zero		1


	//   ....[17]....
        /*34c8*/ 	.word	0x00000e70
        /*34cc*/ 	.word	0x000000ff
        /*34d0*/ 	.word	0x00038498
        /*34d4*/ 	.short	0x0100
        /*34d6*/ 	.byte	0x06
	.zero		1


	//   ....[18]....
        /*34d8*/ 	.word	0x00000e80
        /*34dc*/ 	.word	0x000000ff
        /*34e0*/ 	.word	0x00038488
        /*34e4*/ 	.short	0x0100
        /*34e6*/ 	.byte	0x06
	.zero		1


	//   ....[19]....
        /*34e8*/ 	.word	0x00000e90
        /*34ec*/ 	.word	0x000000ff
        /*34f0*/ 	.word	0x000384a0
        /*34f4*/ 	.short	0x0100
        /*34f6*/ 	.byte	0x06
	.zero		1


	//   ....[20]....
        /*34f8*/ 	.word	0x00000ea0
        /*34fc*/ 	.word	0x000000ff
        /*3500*/ 	.word	0x00038490
        /*3504*/ 	.short	0x0100
        /*3506*/ 	.byte	0x06
	.zero		1


	//   ....[21]....
        /*3508*/ 	.word	0x00000eb0
        /*350c*/ 	.word	0x000000ff
        /*3510*/ 	.word	0x000384a8
        /*3514*/ 	.short	0x0100
        /*3516*/ 	.byte	0x06
	.zero		1


	//   ....[22]....
        /*3518*/ 	.word	0x00001010
        /*351c*/ 	.word	0x000000ff
        /*3520*/ 	.word	0x000384b0
        /*3524*/ 	.short	0x0100
        /*3526*/ 	.byte	0x06
	.zero		1


	//   ....[23]....
        /*3528*/ 	.word	0x00001020
        /*352c*/ 	.word	0x000000ff
        /*3530*/ 	.word	0x000384d0
        /*3534*/ 	.short	0x0100
        /*3536*/ 	.byte	0x06
	.zero		1


	//   ....[24]....
        /*3538*/ 	.word	0x00001030
        /*353c*/ 	.word	0x000000ff
        /*3540*/ 	.word	0x000384b8
        /*3544*/ 	.short	0x0100
        /*3546*/ 	.byte	0x06
	.zero		1


	//   ....[25]....
        /*3548*/ 	.word	0x00001040
        /*354c*/ 	.word	0x000000ff
        /*3550*/ 	.word	0x000384d8
        /*3554*/ 	.short	0x0100
        /*3556*/ 	.byte	0x06
	.zero		1


	//   ....[26]....
        /*3558*/ 	.word	0x00001050
        /*355c*/ 	.word	0x000000ff
        /*3560*/ 	.word	0x000384c0
        /*3564*/ 	.short	0x0100
        /*3566*/ 	.byte	0x06
	.zero		1


	//   ....[27]....
        /*3568*/ 	.word	0x00001060
        /*356c*/ 	.word	0x000000ff
        /*3570*/ 	.word	0x000384e0
        /*3574*/ 	.short	0x0100
        /*3576*/ 	.byte	0x06
	.zero		1


	//   ....[28]....
        /*3578*/ 	.word	0x00001070
        /*357c*/ 	.word	0x000000ff
        /*3580*/ 	.word	0x000384c8
        /*3584*/ 	.short	0x0100
        /*3586*/ 	.byte	0x06
	.zero		1


	//   ....[29]....
        /*3588*/ 	.word	0x00001080
        /*358c*/ 	.word	0x000000ff
        /*3590*/ 	.word	0x000384e8
        /*3594*/ 	.short	0x0100
        /*3596*/ 	.byte	0x06
	.zero		1


	//   ....[30]....
        /*3598*/ 	.word	0x00001220
        /*359c*/ 	.word	0x000000ff
        /*35a0*/ 	.word	0x000384f0
        /*35a4*/ 	.short	0x0100
        /*35a6*/ 	.byte	0x06
	.zero		1


	//   ....[31]....
        /*35a8*/ 	.word	0x00001230
        /*35ac*/ 	.word	0x000000ff
        /*35b0*/ 	.word	0x000384f8
        /*35b4*/ 	.short	0x0100
        /*35b6*/ 	.byte	0x06
	.zero		1


	//   ....[32]....
        /*35b8*/ 	.word	0x00004420
        /*35bc*/ 	.word	0x000000ff
        /*35c0*/ 	.word	0x00038480
        /*35c4*/ 	.short	0x010a
        /*35c6*/ 	.byte	0x04
	.zero		1


	//   ....[33]....
        /*35c8*/ 	.word	0x00004460
        /*35cc*/ 	.word	0x000000ff
        /*35d0*/ 	.word	0x00038480
        /*35d4*/ 	.short	0x010a
        /*35d6*/ 	.byte	0x04
	.zero		1


	//   ....[34]....
        /*35d8*/ 	.word	0x00007cc0
        /*35dc*/ 	.word	0x000000ff
        /*35e0*/ 	.word	0x00038480
        /*35e4*/ 	.short	0x010a
        /*35e6*/ 	.byte	0x04
	.zero		1


	//   ....[35]....
        /*35e8*/ 	.word	0x00007d00
        /*35ec*/ 	.word	0x000000ff
        /*35f0*/ 	.word	0x00038480
        /*35f4*/ 	.short	0x010a
        /*35f6*/ 	.byte	0x04
	.zero		1


	//   ....[36]....
        /*35f8*/ 	.word	0x0000c0d0
        /*35fc*/ 	.word	0x000000ff
        /*3600*/ 	.word	0x00000000
        /*3604*/ 	.short	0x0101
        /*3606*/ 	.byte	0x04
	.zero		1


	//   ....[37]....
        /*3608*/ 	.word	0x0000c2a0
        /*360c*/ 	.word	0x00000000
        /*3610*/ 	.word	0x00000000
        /*3614*/ 	.short	0x0101
        /*3616*/ 	.byte	0x3f
	.zero		1


	//   ....[38]....
        /*3618*/ 	.word	0x0000ca00
        /*361c*/ 	.word	0x000000ff
        /*3620*/ 	.word	0x000384b0
        /*3624*/ 	.short	0x010a
        /*3626*/ 	.byte	0x2b
	.zero		1


	//   ....[39]....
        /*3628*/ 	.word	0x0000d1a0
        /*362c*/ 	.word	0x000000ff
        /*3630*/ 	.word	0x00000000
        /*3634*/ 	.short	0x0101
        /*3636*/ 	.byte	0x04
	.zero		1


	//   ....[40]....
        /*3638*/ 	.word	0x0000d1d0
        /*363c*/ 	.word	0x000000ff
        /*3640*/ 	.word	0x000384b8
        /*3644*/ 	.short	0x010a
        /*3646*/ 	.byte	0x2b
	.zero		1


	//   ....[41]....
        /*3648*/ 	.word	0x0000d770
        /*364c*/ 	.word	0x000000ff
        /*3650*/ 	.word	0x00000000
        /*3654*/ 	.short	0x0101
        /*3656*/ 	.byte	0x04
	.zero		1


	//   ....[42]....
        /*3658*/ 	.word	0x0000d7a0
        /*365c*/ 	.word	0x000000ff
        /*3660*/ 	.word	0x000384c0
        /*3664*/ 	.short	0x010a
        /*3666*/ 	.byte	0x2b
	.zero		1


	//   ....[43]....
        /*3668*/ 	.word	0x0000de70
        /*366c*/ 	.word	0x000000ff
        /*3670*/ 	.word	0x00000000
        /*3674*/ 	.short	0x0101
        /*3676*/ 	.byte	0x04
	.zero		1


	//   ....[44]....
        /*3678*/ 	.word	0x0000dea0
        /*367c*/ 	.word	0x000000ff
        /*3680*/ 	.word	0x000384c8
        /*3684*/ 	.short	0x010a
        /*3686*/ 	.byte	0x2b
	.zero		1


	//   ....[45]....
        /*3688*/ 	.word	0x0000e470
        /*368c*/ 	.word	0x000000ff
        /*3690*/ 	.word	0x00000000
        /*3694*/ 	.short	0x0101
        /*3696*/ 	.byte	0x04
	.zero		1


	//   ....[46]....
        /*3698*/ 	.word	0x0000e4c0
        /*369c*/ 	.word	0x000000ff
        /*36a0*/ 	.word	0x000384b0
        /*36a4*/ 	.short	0x010a
        /*36a6*/ 	.byte	0x2b
	.zero		1


	//   ....[47]....
        /*36a8*/ 	.word	0x0000eb90
        /*36ac*/ 	.word	0x000000ff
        /*36b0*/ 	.word	0x00000000
        /*36b4*/ 	.short	0x0101
        /*36b6*/ 	.byte	0x04
	.zero		1


	//   ....[48]....
        /*36b8*/ 	.word	0x0000ebc0
        /*36bc*/ 	.word	0x000000ff
        /*36c0*/ 	.word	0x000384b8
        /*36c4*/ 	.short	0x010a
        /*36c6*/ 	.byte	0x2b
	.zero		1


	//   ....[49]....
        /*36c8*/ 	.word	0x0000f190
        /*36cc*/ 	.word	0x000000ff
        /*36d0*/ 	.word	0x00000000
        /*36d4*/ 	.short	0x0101
        /*36d6*/ 	.byte	0x04
	.zero		1


	//   ....[50]....
        /*36d8*/ 	.word	0x0000f1c0
        /*36dc*/ 	.word	0x000000ff
        /*36e0*/ 	.word	0x000384c0
        /*36e4*/ 	.short	0x010a
        /*36e6*/ 	.byte	0x2b
	.zero		1


	//   ....[51]....
        /*36e8*/ 	.word	0x0000f890
        /*36ec*/ 	.word	0x000000ff
        /*36f0*/ 	.word	0x00000000
        /*36f4*/ 	.short	0x0101
        /*36f6*/ 	.byte	0x04
	.zero		1


	//   ....[52]....
        /*36f8*/ 	.word	0x0000f8c0
        /*36fc*/ 	.word	0x000000ff
        /*3700*/ 	.word	0x000384c8
        /*3704*/ 	.short	0x010a
        /*3706*/ 	.byte	0x2b
	.zero		1


	//   ....[53]....
        /*3708*/ 	.word	0x0000fe90
        /*370c*/ 	.word	0x000000ff
        /*3710*/ 	.word	0x00000000
        /*3714*/ 	.short	0x0101
        /*3716*/ 	.byte	0x04
	.zero		1


	//   ....[54]....
        /*3718*/ 	.word	0x0000fec0
        /*371c*/ 	.word	0x000000ff
        /*3720*/ 	.word	0x000384b0
        /*3724*/ 	.short	0x010a
        /*3726*/ 	.byte	0x2b
	.zero		1


	//   ....[55]....
        /*3728*/ 	.word	0x00010590
        /*372c*/ 	.word	0x000000ff
        /*3730*/ 	.word	0x00000000
        /*3734*/ 	.short	0x0101
        /*3736*/ 	.byte	0x04
	.zero		1


	//   ....[56]....
        /*3738*/ 	.word	0x000105c0
        /*373c*/ 	.word	0x000000ff
        /*3740*/ 	.word	0x000384b8
        /*3744*/ 	.short	0x010a
        /*3746*/ 	.byte	0x2b
	.zero		1


	//   ....[57]....
        /*3748*/ 	.word	0x00010b90
        /*374c*/ 	.word	0x000000ff
        /*3750*/ 	.word	0x00000000
        /*3754*/ 	.short	0x0101
        /*3756*/ 	.byte	0x04
	.zero		1


	//   ....[58]....
        /*3758*/ 	.word	0x00010bc0
        /*375c*/ 	.word	0x000000ff
        /*3760*/ 	.word	0x000384c0
        /*3764*/ 	.short	0x010a
        /*3766*/ 	.byte	0x2b
	.zero		1


	//   ....[59]....
        /*3768*/ 	.word	0x00011290
        /*376c*/ 	.word	0x000000ff
        /*3770*/ 	.word	0x00000000
        /*3774*/ 	.short	0x0101
        /*3776*/ 	.byte	0x04
	.zero		1


	//   ....[60]....
        /*3778*/ 	.word	0x000112c0
        /*377c*/ 	.word	0x000000ff
        /*3780*/ 	.word	0x000384c8
        /*3784*/ 	.short	0x010a
        /*3786*/ 	.byte	0x2b
	.zero		1


	//   ....[61]....
        /*3788*/ 	.word	0x00011890
        /*378c*/ 	.word	0x000000ff
        /*3790*/ 	.word	0x00000000
        /*3794*/ 	.short	0x0101
        /*3796*/ 	.byte	0x04
	.zero		1


	//   ....[62]....
        /*3798*/ 	.word	0x000118c0
        /*379c*/ 	.word	0x000000ff
        /*37a0*/ 	.word	0x000384b0
        /*37a4*/ 	.short	0x010a
        /*37a6*/ 	.byte	0x2b
	.zero		1


	//   ....[63]....
        /*37a8*/ 	.word	0x00011f90
        /*37ac*/ 	.word	0x000000ff
        /*37b0*/ 	.word	0x00000000
        /*37b4*/ 	.short	0x0101
        /*37b6*/ 	.byte	0x04
	.zero		1


	//   ....[64]....
        /*37b8*/ 	.word	0x00011fc0
        /*37bc*/ 	.word	0x000000ff
        /*37c0*/ 	.word	0x000384b8
        /*37c4*/ 	.short	0x010a
        /*37c6*/ 	.byte	0x2b
	.zero		1


	//   ....[65]....
        /*37c8*/ 	.word	0x00012590
        /*37cc*/ 	.word	0x000000ff
        /*37d0*/ 	.word	0x00000000
        /*37d4*/ 	.short	0x0101
        /*37d6*/ 	.byte	0x04
	.zero		1


	//   ....[66]....
        /*37d8*/ 	.word	0x000125c0
        /*37dc*/ 	.word	0x000000ff
        /*37e0*/ 	.word	0x000384c0
        /*37e4*/ 	.short	0x010a
        /*37e6*/ 	.byte	0x2b
	.zero		1


	//   ....[67]....
        /*37e8*/ 	.word	0x00012c90
        /*37ec*/ 	.word	0x000000ff
        /*37f0*/ 	.word	0x00000000
        /*37f4*/ 	.short	0x0101
        /*37f6*/ 	.byte	0x04
	.zero		1


	//   ....[68]....
        /*37f8*/ 	.word	0x00012cc0
        /*37fc*/ 	.word	0x000000ff
        /*3800*/ 	.word	0x000384c8
        /*3804*/ 	.short	0x010a
        /*3806*/ 	.byte	0x2b
	.zero		1


	//   ....[69]....
        /*3808*/ 	.word	0x00013310
        /*380c*/ 	.word	0x000000ff
        /*3810*/ 	.word	0x00000000
        /*3814*/ 	.short	0x0101
        /*3816*/ 	.byte	0x05
	.zero		1


	//   ....[70]....
        /*3818*/ 	.word	0x00013360
        /*381c*/ 	.word	0x000000ff
        /*3820*/ 	.word	0x00038400
        /*3824*/ 	.short	0x010a
        /*3826*/ 	.byte	0x04
	.zero		1


	//   ....[71]....
        /*3828*/ 	.word	0x00013470
        /*382c*/ 	.word	0x000000ff
        /*3830*/ 	.word	0x00000000
        /*3834*/ 	.short	0x0101
        /*3836*/ 	.byte	0x04
	.zero		1


	//   ....[72]....
        /*3838*/ 	.word	0x000139a0
        /*383c*/ 	.word	0x000000ff
        /*3840*/ 	.word	0x00000000
        /*3844*/ 	.short	0x0101
        /*3846*/ 	.byte	0x2b
	.zero		1


	//   ....[73]....
        /*3848*/ 	.word	0x00014140
        /*384c*/ 	.word	0x000000ff
        /*3850*/ 	.word	0x000384f8
        /*3854*/ 	.short	0x010a
        /*3856*/ 	.byte	0x23
	.zero		1


	//   ....[74]....
        /*3858*/ 	.word	0x00014240
        /*385c*/ 	.word	0x000000ff
        /*3860*/ 	.word	0x00038400
        /*3864*/ 	.short	0x010a
        /*3866*/ 	.byte	0x08
	.zero		1


	//   ....[75]....
        /*3868*/ 	.word	0x00014370
        /*386c*/ 	.word	0x000000ff
        /*3870*/ 	.word	0x00000000
        /*3874*/ 	.short	0x0101
        /*3876*/ 	.byte	0x08
	.zero		1


	//   ....[76]....
        /*3878*/ 	.word	0x00014560
        /*387c*/ 	.word	0x000000ff
        /*3880*/ 	.word	0x000384d0
        /*3884*/ 	.short	0x010a
        /*3886*/ 	.byte	0x23
	.zero		1


	//   ....[77]....
        /*3888*/ 	.word	0x00014670
        /*388c*/ 	.word	0x000000ff
        /*3890*/ 	.word	0x000384b0
        /*3894*/ 	.short	0x010b
        /*3896*/ 	.byte	0x23
	.zero		1


	//   ....[78]....
        /*3898*/ 	.word	0x000146d0
        /*389c*/ 	.word	0x000000ff
        /*38a0*/ 	.word	0x00000000
        /*38a4*/ 	.short	0x0101
        /*38a6*/ 	.byte	0x09
	.zero		1


	//   ....[79]....
        /*38a8*/ 	.word	0x00014700
        /*38ac*/ 	.word	0x000000ff
        /*38b0*/ 	.word	0x000384d8
        /*38b4*/ 	.short	0x010a
        /*38b6*/ 	.byte	0x23
	.zero		1


	//   ....[80]....
        /*38b8*/ 	.word	0x00014830
        /*38bc*/ 	.word	0x000000ff
        /*38c0*/ 	.word	0x000384b8
        /*38c4*/ 	.short	0x010b
        /*38c6*/ 	.byte	0x23
	.zero		1


	//   ....[81]....
        /*38c8*/ 	.word	0x000148a0
        /*38cc*/ 	.word	0x000000ff
        /*38d0*/ 	.word	0x00000000
        /*38d4*/ 	.short	0x0101
        /*38d6*/ 	.byte	0x08
	.zero		1


	//   ....[82]....
        /*38d8*/ 	.word	0x000148d0
        /*38dc*/ 	.word	0x000000ff
        /*38e0*/ 	.word	0x000384e0
        /*38e4*/ 	.short	0x010a
        /*38e6*/ 	.byte	0x23
	.zero		1


	//   ....[83]....
        /*38e8*/ 	.word	0x000149f0
        /*38ec*/ 	.word	0x000000ff
        /*38f0*/ 	.word	0x000384c0
        /*38f4*/ 	.short	0x010b
        /*38f6*/ 	.byte	0x23
	.zero		1


	//   ....[84]....
        /*38f8*/ 	.word	0x00014a50
        /*38fc*/ 	.word	0x000000ff
        /*3900*/ 	.word	0x00000000
        /*3904*/ 	.short	0x0101
        /*3906*/ 	.byte	0x2a
	.zero		1


	//   ....[85]....
        /*3908*/ 	.word	0x00014a80
        /*390c*/ 	.word	0x000000ff
        /*3910*/ 	.word	0x000384e8
        /*3914*/ 	.short	0x010a
        /*3916*/ 	.byte	0x23
	.zero		1


	//   ....[86]....
        /*3918*/ 	.word	0x00014ba0
        /*391c*/ 	.word	0x000000ff
        /*3920*/ 	.word	0x000384c8
        /*3924*/ 	.short	0x010b
        /*3926*/ 	.byte	0x23
	.zero		1


	//   ....[87]....
        /*3928*/ 	.word	0x00014c10
        /*392c*/ 	.word	0x000000ff
        /*3930*/ 	.word	0x00000000
        /*3934*/ 	.short	0x0101
        /*3936*/ 	.byte	0x2b
	.zero		1


	//   ....[88]....
        /*3938*/ 	.word	0x00014c50
        /*393c*/ 	.word	0x000000ff
        /*3940*/ 	.word	0x000384d0
        /*3944*/ 	.short	0x010a
        /*3946*/ 	.byte	0x23
	.zero		1


	//   ....[89]....
        /*3948*/ 	.word	0x00014d60
        /*394c*/ 	.word	0x000000ff
        /*3950*/ 	.word	0x000384b0
        /*3954*/ 	.short	0x010b
        /*3956*/ 	.byte	0x23
	.zero		1


	//   ....[90]....
        /*3958*/ 	.word	0x00014da0
        /*395c*/ 	.word	0x000000ff
        /*3960*/ 	.word	0x00000000
        /*3964*/ 	.short	0x0101
        /*3966*/ 	.byte	0x09
	.zero		1


	//   ....[91]....
        /*3968*/ 	.word	0x00014dd0
        /*396c*/ 	.word	0x000000ff
        /*3970*/ 	.word	0x000384d8
        /*3974*/ 	.short	0x010a
        /*3976*/ 	.byte	0x23
	.zero		1


	//   ....[92]....
        /*3978*/ 	.word	0x00014ef0
        /*397c*/ 	.word	0x000000ff
        /*3980*/ 	.word	0x000384b8
        /*3984*/ 	.short	0x010b
        /*3986*/ 	.byte	0x23
	.zero		1


	//   ....[93]....
        /*3988*/ 	.word	0x00014f30
        /*398c*/ 	.word	0x000000ff
        /*3990*/ 	.word	0x00000000
        /*3994*/ 	.short	0x0101
        /*3996*/ 	.byte	0x08
	.zero		1


	//   ....[94]....
        /*3998*/ 	.word	0x00014f70
        /*399c*/ 	.word	0x000000ff
        /*39a0*/ 	.word	0x000384e0
        /*39a4*/ 	.short	0x010a
        /*39a6*/ 	.byte	0x23
	.zero		1


	//   ....[95]....
        /*39a8*/ 	.word	0x00015080
        /*39ac*/ 	.word	0x000000ff
        /*39b0*/ 	.word	0x000384c0
        /*39b4*/ 	.short	0x010b
        /*39b6*/ 	.byte	0x23
	.zero		1


	//   ....[96]....
        /*39b8*/ 	.word	0x000150c0
        /*39bc*/ 	.word	0x000000ff
        /*39c0*/ 	.word	0x00000000
        /*39c4*/ 	.short	0x0101
        /*39c6*/ 	.byte	0x2a
	.zero		1


	//   ....[97]....
        /*39c8*/ 	.word	0x000150f0
        /*39cc*/ 	.word	0x000000ff
        /*39d0*/ 	.word	0x000384e8
        /*39d4*/ 	.short	0x010a
        /*39d6*/ 	.byte	0x23
	.zero		1


	//   ....[98]....
        /*39d8*/ 	.word	0x00015210
        /*39dc*/ 	.word	0x000000ff
        /*39e0*/ 	.word	0x000384c8
        /*39e4*/ 	.short	0x010b
        /*39e6*/ 	.byte	0x23
	.zero		1


	//   ....[99]....
        /*39e8*/ 	.word	0x00015250
        /*39ec*/ 	.word	0x000000ff
        /*39f0*/ 	.word	0x00000000
        /*39f4*/ 	.short	0x0101
        /*39f6*/ 	.byte	0x2b
	.zero		1


	//   ....[100]....
        /*39f8*/ 	.word	0x00015290
        /*39fc*/ 	.word	0x000000ff
        /*3a00*/ 	.word	0x000384d0
        /*3a04*/ 	.short	0x010a
        /*3a06*/ 	.byte	0x23
	.zero		1


	//   ....[101]....
        /*3a08*/ 	.word	0x000153a0
        /*3a0c*/ 	.word	0x000000ff
        /*3a10*/ 	.word	0x000384b0
        /*3a14*/ 	.short	0x010b
        /*3a16*/ 	.byte	0x23
	.zero		1


	//   ....[102]....
        /*3a18*/ 	.word	0x000153e0
        /*3a1c*/ 	.word	0x000000ff
        /*3a20*/ 	.word	0x00000000
        /*3a24*/ 	.short	0x0101
        /*3a26*/ 	.byte	0x09
	.zero		1


	//   ....[103]....
        /*3a28*/ 	.word	0x00015410
        /*3a2c*/ 	.word	0x000000ff
        /*3a30*/ 	.word	0x000384d8
        /*3a34*/ 	.short	0x010a
        /*3a36*/ 	.byte	0x23
	.zero		1


	//   ....[104]....
        /*3a38*/ 	.word	0x00015530
        /*3a3c*/ 	.word	0x000000ff
        /*3a40*/ 	.word	0x000384b8
        /*3a44*/ 	.short	0x010b
        /*3a46*/ 	.byte	0x23
	.zero		1


	//   ....[105]....
        /*3a48*/ 	.word	0x00015570
        /*3a4c*/ 	.word	0x000000ff
        /*3a50*/ 	.word	0x00000000
        /*3a54*/ 	.short	0x0101
        /*3a56*/ 	.byte	0x08
	.zero		1


	//   ....[106]....
        /*3a58*/ 	.word	0x000155b0
        /*3a5c*/ 	.word	0x000000ff
        /*3a60*/ 	.word	0x000384e0
        /*3a64*/ 	.short	0x010a
        /*3a66*/ 	.byte	0x23
	.zero		1


	//   ....[107]....
        /*3a68*/ 	.word	0x000156c0
        /*3a6c*/ 	.word	0x000000ff
        /*3a70*/ 	.word	0x000384c0
        /*3a74*/ 	.short	0x010b
        /*3a76*/ 	.byte	0x23
	.zero		1


	//   ....[108]....
        /*3a78*/ 	.word	0x00015700
        /*3a7c*/ 	.word	0x000000ff
        /*3a80*/ 	.word	0x00000000
        /*3a84*/ 	.short	0x0101
        /*3a86*/ 	.byte	0x2a
	.zero		1


	//   ....[109]....
        /*3a88*/ 	.word	0x00015730
        /*3a8c*/ 	.word	0x000000ff
        /*3a90*/ 	.word	0x000384e8
        /*3a94*/ 	.short	0x010a
        /*3a96*/ 	.byte	0x23
	.zero		1


	//   ....[110]....
        /*3a98*/ 	.word	0x00015850
        /*3a9c*/ 	.word	0x000000ff
        /*3aa0*/ 	.word	0x000384c8
        /*3aa4*/ 	.short	0x010b
        /*3aa6*/ 	.byte	0x23
	.zero		1


	//   ....[111]....
        /*3aa8*/ 	.word	0x00015890
        /*3aac*/ 	.word	0x000000ff
        /*3ab0*/ 	.word	0x00000000
        /*3ab4*/ 	.short	0x0101
        /*3ab6*/ 	.byte	0x2b
	.zero		1


	//   ....[112]....
        /*3ab8*/ 	.word	0x000158d0
        /*3abc*/ 	.word	0x000000ff
        /*3ac0*/ 	.word	0x000384d0
        /*3ac4*/ 	.short	0x010a
        /*3ac6*/ 	.byte	0x23
	.zero		1


	//   ....[113]....
        /*3ac8*/ 	.word	0x000159e0
        /*3acc*/ 	.word	0x000000ff
        /*3ad0*/ 	.word	0x000384b0
        /*3ad4*/ 	.short	0x010b
        /*3ad6*/ 	.byte	0x23
	.zero		1


	//   ....[114]....
        /*3ad8*/ 	.word	0x00015a20
        /*3adc*/ 	.word	0x000000ff
        /*3ae0*/ 	.word	0x00000000
        /*3ae4*/ 	.short	0x0101
        /*3ae6*/ 	.byte	0x09
	.zero		1


	//   ....[115]....
        /*3ae8*/ 	.word	0x00015a50
        /*3aec*/ 	.word	0x000000ff
        /*3af0*/ 	.word	0x000384d8
        /*3af4*/ 	.short	0x010a
        /*3af6*/ 	.byte	0x23
	.zero		1


	//   ....[116]....
        /*3af8*/ 	.word	0x00015b60
        /*3afc*/ 	.word	0x000000ff
        /*3b00*/ 	.word	0x000384b8
        /*3b04*/ 	.short	0x010b
        /*3b06*/ 	.byte	0x23
	.zero		1


	//   ....[117]....
        /*3b08*/ 	.word	0x00015ba0
        /*3b0c*/ 	.word	0x000000ff
        /*3b10*/ 	.word	0x00000000
        /*3b14*/ 	.short	0x0101
        /*3b16*/ 	.byte	0x08
	.zero		1


	//   ....[118]....
        /*3b18*/ 	.word	0x00015be0
        /*3b1c*/ 	.word	0x000000ff
        /*3b20*/ 	.word	0x000384e0
        /*3b24*/ 	.short	0x010a
        /*3b26*/ 	.byte	0x23
	.zero		1


	//   ....[119]....
        /*3b28*/ 	.word	0x00015ce0
        /*3b2c*/ 	.word	0x000000ff
        /*3b30*/ 	.word	0x000384c0
        /*3b34*/ 	.short	0x010b
        /*3b36*/ 	.byte	0x23
	.zero		1


	//   ....[120]....
        /*3b38*/ 	.word	0x00015d20
        /*3b3c*/ 	.word	0x000000ff
        /*3b40*/ 	.word	0x00000000
        /*3b44*/ 	.short	0x0101
        /*3b46*/ 	.byte	0x2a
	.zero		1


	//   ....[121]....
        /*3b48*/ 	.word	0x00015d50
        /*3b4c*/ 	.word	0x000000ff
        /*3b50*/ 	.word	0x000384e8
        /*3b54*/ 	.short	0x010a
        /*3b56*/ 	.byte	0x23
	.zero		1


	//   ....[122]....
        /*3b58*/ 	.word	0x00015e70
        /*3b5c*/ 	.word	0x000000ff
        /*3b60*/ 	.word	0x000384c8
        /*3b64*/ 	.short	0x010b
        /*3b66*/ 	.byte	0x23
	.zero		1


	//   ....[123]....
        /*3b68*/ 	.word	0x00015ec0
        /*3b6c*/ 	.word	0x000000ff
        /*3b70*/ 	.word	0x00000000
        /*3b74*/ 	.short	0x0101
        /*3b76*/ 	.byte	0x2b
	.zero		1


	//   ....[124]....
        /*3b78*/ 	.word	0x00016410
        /*3b7c*/ 	.word	0x000000ff
        /*3b80*/ 	.word	0x000384d0
        /*3b84*/ 	.short	0x010a
        /*3b86*/ 	.byte	0x23
	.zero		1


	//   ....[125]....
        /*3b88*/ 	.word	0x00016450
        /*3b8c*/ 	.word	0x000000ff
        /*3b90*/ 	.word	0x000384d8
        /*3b94*/ 	.short	0x010a
        /*3b96*/ 	.byte	0x23
	.zero		1


	//   ....[126]....
        /*3b98*/ 	.word	0x00016490
        /*3b9c*/ 	.word	0x000000ff
        /*3ba0*/ 	.word	0x000384e0
        /*3ba4*/ 	.short	0x010a
        /*3ba6*/ 	.byte	0x23
	.zero		1


	//   ....[127]....
        /*3ba8*/ 	.word	0x00016500
        /*3bac*/ 	.word	0x00000003
        /*3bb0*/ 	.word	0x000384e8
        /*3bb4*/ 	.short	0x010a
        /*3bb6*/ 	.byte	0x3f
	.zero		1


	//   ....[128]....
        /*3bb8*/ 	.word	0x000172b0
        /*3bbc*/ 	.word	0x00000008
        /*3bc0*/ 	.word	0x00038498
        /*3bc4*/ 	.short	0x010a
        /*3bc6*/ 	.byte	0x3f
	.zero		1


	//   ....[129]....
        /*3bc8*/ 	.word	0x00017550
        /*3bcc*/ 	.word	0x000000ff
        /*3bd0*/ 	.word	0x000384f8
        /*3bd4*/ 	.short	0x0101
        /*3bd6*/ 	.byte	0x0c
	.zero		1


	//   ....[130]....
        /*3bd8*/ 	.word	0x00017610
        /*3bdc*/ 	.word	0x00000003
        /*3be0*/ 	.word	0x00038400
        /*3be4*/ 	.short	0x010a
        /*3be6*/ 	.byte	0x3f
	.zero		1


	//   ....[131]....
        /*3be8*/ 	.word	0x00017750
        /*3bec*/ 	.word	0x00000002
        /*3bf0*/ 	.word	0x00000000
        /*3bf4*/ 	.short	0x0101
        /*3bf6*/ 	.byte	0x3f
	.zero		1


	//   ....[132]....
        /*3bf8*/ 	.word	0x00017f90
        /*3bfc*/ 	.word	0x00000007
        /*3c00*/ 	.word	0x00000000
        /*3c04*/ 	.short	0x010a
        /*3c06*/ 	.byte	0x3f
	.zero		1


	//   ....[133]....
        /*3c08*/ 	.word	0x00018010
        /*3c0c*/ 	.word	0x00000009
        /*3c10*/ 	.word	0x00000000
        /*3c14*/ 	.short	0x010a
        /*3c16*/ 	.byte	0x3f
	.zero		1


	//   ....[134]....
        /*3c18*/ 	.word	0x000180a0
        /*3c1c*/ 	.word	0x00000003
        /*3c20*/ 	.word	0x00000000
        /*3c24*/ 	.short	0x010a
        /*3c26*/ 	.byte	0x3f
	.zero		1


	//   ....[135]....
        /*3c28*/ 	.word	0x00019d20
        /*3c2c*/ 	.word	0x0000000c
        /*3c30*/ 	.word	0x00038440
        /*3c34*/ 	.short	0x010a
        /*3c36*/ 	.byte	0x3f
	.zero		1


	//   ....[136]....
        /*3c38*/ 	.word	0x00019e40
        /*3c3c*/ 	.word	0x0000000c
        /*3c40*/ 	.word	0x00038400
        /*3c44*/ 	.short	0x0101
        /*3c46*/ 	.byte	0x3f
	.zero		1


	//   ....[137]....
        /*3c48*/ 	.word	0x00019f10
        /*3c4c*/ 	.word	0x00000003
        /*3c50*/ 	.word	0x00038440
        /*3c54*/ 	.short	0x010a
        /*3c56*/ 	.byte	0x3f
	.zero		1


	//   ....[138]....
        /*3c58*/ 	.word	0x00019fc0
        /*3c5c*/ 	.word	0x00000003
        /*3c60*/ 	.word	0x00038440
        /*3c64*/ 	.short	0x010a
        /*3c66*/ 	.byte	0x3f
	.zero		1


	//   ....[139]....
        /*3c68*/ 	.word	0x0001a070
        /*3c6c*/ 	.word	0x00000003
        /*3c70*/ 	.word	0x00038440
        /*3c74*/ 	.short	0x010a
        /*3c76*/ 	.byte	0x3f
	.zero		1


	//   ....[140]....
        /*3c78*/ 	.word	0x0001a120
        /*3c7c*/ 	.word	0x00000003
        /*3c80*/ 	.word	0x00038440
        /*3c84*/ 	.short	0x010a
        /*3c86*/ 	.byte	0x3f
	.zero		1


	//   ....[141]....
        /*3c88*/ 	.word	0x0001a1d0
        /*3c8c*/ 	.word	0x00000003
        /*3c90*/ 	.word	0x00038440
        /*3c94*/ 	.short	0x010a
        /*3c96*/ 	.byte	0x3f
	.zero		1


	//   ....[142]....
        /*3c98*/ 	.word	0x0001a280
        /*3c9c*/ 	.word	0x00000003
        /*3ca0*/ 	.word	0x00038440
        /*3ca4*/ 	.short	0x010a
        /*3ca6*/ 	.byte	0x3f
	.zero		1


	//   ....[143]....
        /*3ca8*/ 	.word	0x0001a330
        /*3cac*/ 	.word	0x00000003
        /*3cb0*/ 	.word	0x00038440
        /*3cb4*/ 	.short	0x010a
        /*3cb6*/ 	.byte	0x3f
	.zero		1


	//   ....[144]....
        /*3cb8*/ 	.word	0x0001a3e0
        /*3cbc*/ 	.word	0x00000003
        /*3cc0*/ 	.word	0x00038440
        /*3cc4*/ 	.short	0x010a
        /*3cc6*/ 	.byte	0x3f
	.zero		1


	//   ....[145]....
        /*3cc8*/ 	.word	0x0001a440
        /*3ccc*/ 	.word	0x00000003
        /*3cd0*/ 	.word	0x00038480
        /*3cd4*/ 	.short	0x010a
        /*3cd6*/ 	.byte	0x3f
	.zero		1


	//   ....[146]....
        /*3cd8*/ 	.word	0x0001a4a0
        /*3cdc*/ 	.word	0x00000007
        /*3ce0*/ 	.word	0x00038480
        /*3ce4*/ 	.short	0x010a
        /*3ce6*/ 	.byte	0x3f
	.zero		1


	//   ....[147]....
        /*3ce8*/ 	.word	0x0001a560
        /*3cec*/ 	.word	0x00000004
        /*3cf0*/ 	.word	0x000384b0
        /*3cf4*/ 	.short	0x010a
        /*3cf6*/ 	.byte	0x3f
	.zero		1


	//   ....[148]....
        /*3cf8*/ 	.word	0x0001a5c0
        /*3cfc*/ 	.word	0x0000000c
        /*3d00*/ 	.word	0x000384b8
        /*3d04*/ 	.short	0x010a
        /*3d06*/ 	.byte	0x3f
	.zero		1


	//   ....[149]....
        /*3d08*/ 	.word	0x0001a620
        /*3d0c*/ 	.word	0x0000000c
        /*3d10*/ 	.word	0x000384c0
        /*3d14*/ 	.short	0x010a
        /*3d16*/ 	.byte	0x3f
	.zero		1


	//   ....[150]....
        /*3d18*/ 	.word	0x0001a680
        /*3d1c*/ 	.word	0x0000000c
        /*3d20*/ 	.word	0x000384c8
        /*3d24*/ 	.short	0x010a
        /*3d26*/ 	.byte	0x3f
	.zero		1


	//   ....[151]....
        /*3d28*/ 	.word	0x0001a6e0
        /*3d2c*/ 	.word	0x0000000d
        /*3d30*/ 	.word	0x000384b0
        /*3d34*/ 	.short	0x010a
        /*3d36*/ 	.byte	0x3f
	.zero		1


	//   ....[152]....
        /*3d38*/ 	.word	0x0001a740
        /*3d3c*/ 	.word	0x0000000d
        /*3d40*/ 	.word	0x000384b8
        /*3d44*/ 	.short	0x010a
        /*3d46*/ 	.byte	0x3f
	.zero		1


	//   ....[153]....
        /*3d48*/ 	.word	0x0001a7a0
        /*3d4c*/ 	.word	0x0000000d
        /*3d50*/ 	.word	0x000384c0
        /*3d54*/ 	.short	0x010a
        /*3d56*/ 	.byte	0x3f
	.zero		1


	//   ....[154]....
        /*3d58*/ 	.word	0x0001a800
        /*3d5c*/ 	.word	0x0000000d
        /*3d60*/ 	.word	0x000384c8
        /*3d64*/ 	.short	0x010a
        /*3d66*/ 	.byte	0x3f
	.zero		1


	//   ....[155]....
        /*3d68*/ 	.word	0x0001a860
        /*3d6c*/ 	.word	0x0000000c
        /*3d70*/ 	.word	0x000384b0
        /*3d74*/ 	.short	0x010a
        /*3d76*/ 	.byte	0x3f
	.zero		1


	//   ....[156]....
        /*3d78*/ 	.word	0x0001a8c0
        /*3d7c*/ 	.word	0x0000000c
        /*3d80*/ 	.word	0x000384b8
        /*3d84*/ 	.short	0x010a
        /*3d86*/ 	.byte	0x3f
	.zero		1


	//   ....[157]....
        /*3d88*/ 	.word	0x0001a920
        /*3d8c*/ 	.word	0x0000000c
        /*3d90*/ 	.word	0x000384c0
        /*3d94*/ 	.short	0x010a
        /*3d96*/ 	.byte	0x3f
	.zero		1


	//   ....[158]....
        /*3d98*/ 	.word	0x0001a980
        /*3d9c*/ 	.word	0x0000000c
        /*3da0*/ 	.word	0x000384c8
        /*3da4*/ 	.short	0x010a
        /*3da6*/ 	.byte	0x3f
	.zero		1


	//   ....[159]....
        /*3da8*/ 	.word	0x0001a9e0
        /*3dac*/ 	.word	0x0000000d
        /*3db0*/ 	.word	0x000384b0
        /*3db4*/ 	.short	0x010a
        /*3db6*/ 	.byte	0x3f
	.zero		1


	//   ....[160]....
        /*3db8*/ 	.word	0x0001aa40
        /*3dbc*/ 	.word	0x0000000d
        /*3dc0*/ 	.word	0x000384b8
        /*3dc4*/ 	.short	0x010a
        /*3dc6*/ 	.byte	0x3f
	.zero		1


	//   ....[161]....
        /*3dc8*/ 	.word	0x0001aaa0
        /*3dcc*/ 	.word	0x0000000d
        /*3dd0*/ 	.word	0x000384c0
        /*3dd4*/ 	.short	0x010a
        /*3dd6*/ 	.byte	0x3f
	.zero		1


	//   ....[162]....
        /*3dd8*/ 	.word	0x0001ab00
        /*3ddc*/ 	.word	0x0000000d
        /*3de0*/ 	.word	0x000384c8
        /*3de4*/ 	.short	0x010a
        /*3de6*/ 	.byte	0x3f
	.zero		1


	//   ....[163]....
        /*3de8*/ 	.word	0x0001ab60
        /*3dec*/ 	.word	0x00000003
        /*3df0*/ 	.word	0x00038400
        /*3df4*/ 	.short	0x010a
        /*3df6*/ 	.byte	0x3f
	.zero		1


	//   ....[164]....
        /*3df8*/ 	.word	0x0001abc0
        /*3dfc*/ 	.word	0x00000003
        /*3e00*/ 	.word	0x000384f8
        /*3e04*/ 	.short	0x010a
        /*3e06*/ 	.byte	0x3f
	.zero		1


	//   ....[165]....
        /*3e08*/ 	.word	0x0001ac20
        /*3e0c*/ 	.word	0x00000003
        /*3e10*/ 	.word	0x00038400
        /*3e14*/ 	.short	0x010a
        /*3e16*/ 	.byte	0x3f
	.zero		1


	//   ....[166]....
        /*3e18*/ 	.word	0x0001ac80
        /*3e1c*/ 	.word	0x00000003
        /*3e20*/ 	.word	0x000384d0
        /*3e24*/ 	.short	0x010a
        /*3e26*/ 	.byte	0x3f
	.zero		1


	//   ....[167]....
        /*3e28*/ 	.word	0x0001ace0
        /*3e2c*/ 	.word	0x00000003
        /*3e30*/ 	.word	0x000384d8
        /*3e34*/ 	.short	0x010a
        /*3e36*/ 	.byte	0x3f
	.zero		1


	//   ....[168]....
        /*3e38*/ 	.word	0x0001ad40
        /*3e3c*/ 	.word	0x00000003
        /*3e40*/ 	.word	0x000384e0
        /*3e44*/ 	.short	0x010a
        /*3e46*/ 	.byte	0x3f
	.zero		1


	//   ....[169]....
        /*3e48*/ 	.word	0x0001ada0
        /*3e4c*/ 	.word	0x00000003
        /*3e50*/ 	.word	0x000384e8
        /*3e54*/ 	.short	0x010a
        /*3e56*/ 	.byte	0x3f
	.zero		1


	//   ....[170]....
        /*3e58*/ 	.word	0x0001ae00
        /*3e5c*/ 	.word	0x00000003
        /*3e60*/ 	.word	0x000384d0
        /*3e64*/ 	.short	0x010a
        /*3e66*/ 	.byte	0x3f
	.zero		1


	//   ....[171]....
        /*3e68*/ 	.word	0x0001ae60
        /*3e6c*/ 	.word	0x00000003
        /*3e70*/ 	.word	0x000384d8
        /*3e74*/ 	.short	0x010a
        /*3e76*/ 	.byte	0x3f
	.zero		1


	//   ....[172]....
        /*3e78*/ 	.word	0x0001aec0
        /*3e7c*/ 	.word	0x00000003
        /*3e80*/ 	.word	0x000384e0
        /*3e84*/ 	.short	0x010a
        /*3e86*/ 	.byte	0x3f
	.zero		1


	//   ....[173]....
        /*3e88*/ 	.word	0x0001af20
        /*3e8c*/ 	.word	0x00000003
        /*3e90*/ 	.word	0x000384e8
        /*3e94*/ 	.short	0x010a
        /*3e96*/ 	.byte	0x3f
	.zero		1


	//   ....[174]....
        /*3e98*/ 	.word	0x0001af80
        /*3e9c*/ 	.word	0x00000003
        /*3ea0*/ 	.word	0x000384d0
        /*3ea4*/ 	.short	0x010a
        /*3ea6*/ 	.byte	0x3f
	.zero		1


	//   ....[175]....
        /*3ea8*/ 	.word	0x0001afe0
        /*3eac*/ 	.word	0x00000003
        /*3eb0*/ 	.word	0x000384d8
        /*3eb4*/ 	.short	0x010a
        /*3eb6*/ 	.byte	0x3f
	.zero		1


	//   ....[176]....
        /*3eb8*/ 	.word	0x0001b040
        /*3ebc*/ 	.word	0x00000003
        /*3ec0*/ 	.word	0x000384e0
        /*3ec4*/ 	.short	0x010a
        /*3ec6*/ 	.byte	0x3f
	.zero		1


	//   ....[177]....
        /*3ec8*/ 	.word	0x0001b0a0
        /*3ecc*/ 	.word	0x00000003
        /*3ed0*/ 	.word	0x000384e8
        /*3ed4*/ 	.short	0x010a
        /*3ed6*/ 	.byte	0x3f
	.zero		1


	//   ....[178]....
        /*3ed8*/ 	.word	0x0001b100
        /*3edc*/ 	.word	0x00000003
        /*3ee0*/ 	.word	0x000384d0
        /*3ee4*/ 	.short	0x010a
        /*3ee6*/ 	.byte	0x3f
	.zero		1


	//   ....[179]....
        /*3ee8*/ 	.word	0x0001b160
        /*3eec*/ 	.word	0x00000003
        /*3ef0*/ 	.word	0x000384d8
        /*3ef4*/ 	.short	0x010a
        /*3ef6*/ 	.byte	0x3f
	.zero		1


	//   ....[180]....
        /*3ef8*/ 	.word	0x0001b1c0
        /*3efc*/ 	.word	0x00000003
        /*3f00*/ 	.word	0x000384e0
        /*3f04*/ 	.short	0x010a
        /*3f06*/ 	.byte	0x3f
	.zero		1


	//   ....[181]....
        /*3f08*/ 	.word	0x0001b220
        /*3f0c*/ 	.word	0x00000003
        /*3f10*/ 	.word	0x000384e8
        /*3f14*/ 	.short	0x010a
        /*3f16*/ 	.byte	0x3f
	.zero		1


	//   ....[182]....
        /*3f18*/ 	.word	0x0001b280
        /*3f1c*/ 	.word	0x00000003
        /*3f20*/ 	.word	0x000384d0
        /*3f24*/ 	.short	0x010a
        /*3f26*/ 	.byte	0x3f
	.zero		1


	//   ....[183]....
        /*3f28*/ 	.word	0x0001b2e0
        /*3f2c*/ 	.word	0x00000003
        /*3f30*/ 	.word	0x000384d8
        /*3f34*/ 	.short	0x010a
        /*3f36*/ 	.byte	0x3f
	.zero		1


	//   ....[184]....
        /*3f38*/ 	.word	0x0001b340
        /*3f3c*/ 	.word	0x00000003
        /*3f40*/ 	.word	0x000384e0
        /*3f44*/ 	.short	0x010a
        /*3f46*/ 	.byte	0x3f
	.zero		1


	//   ....[185]....
        /*3f48*/ 	.word	0x0001b410
        /*3f4c*/ 	.word	0x00000008
        /*3f50*/ 	.word	0x00038498
        /*3f54*/ 	.short	0x010a
        /*3f56*/ 	.byte	0x3f
	.zero		1


	//   ....[186]....
        /*3f58*/ 	.word	0x0001b460
        /*3f5c*/ 	.word	0x00000003
        /*3f60*/ 	.word	0x00038400
        /*3f64*/ 	.short	0x010a
        /*3f66*/ 	.byte	0x3f
	.zero		1


	//   ....[187]....
        /*3f68*/ 	.word	0x0001b670
        /*3f6c*/ 	.word	0x00000007
        /*3f70*/ 	.word	0x00000000
        /*3f74*/ 	.short	0x010a
        /*3f76*/ 	.byte	0x3f
	.zero		1


	//   ....[188]....
        /*3f78*/ 	.word	0x0001b6c0
        /*3f7c*/ 	.word	0x00000009
        /*3f80*/ 	.word	0x00000000
        /*3f84*/ 	.short	0x010a
        /*3f86*/ 	.byte	0x3f
	.zero		1


	//   ....[189]....
        /*3f88*/ 	.word	0x0001b710
        /*3f8c*/ 	.word	0x0000000c
        /*3f90*/ 	.word	0x00038440
        /*3f94*/ 	.short	0x010a
        /*3f96*/ 	.byte	0x3f
	.zero		1


	//   ....[190]....
        /*3f98*/ 	.word	0x0001b760
        /*3f9c*/ 	.word	0x00000003
        /*3fa0*/ 	.word	0x00038440
        /*3fa4*/ 	.short	0x010a
        /*3fa6*/ 	.byte	0x3f
	.zero		1


	//   ....[191]....
        /*3fa8*/ 	.word	0x0001b7b0
        /*3fac*/ 	.word	0x00000003
        /*3fb0*/ 	.word	0x00038440
        /*3fb4*/ 	.short	0x010a
        /*3fb6*/ 	.byte	0x3f
	.zero		1


	//   ....[192]....
        /*3fb8*/ 	.word	0x0001b800
        /*3fbc*/ 	.word	0x00000003
        /*3fc0*/ 	.word	0x00038440
        /*3fc4*/ 	.short	0x010a
        /*3fc6*/ 	.byte	0x3f
	.zero		1


	//   ....[193]....
        /*3fc8*/ 	.word	0x0001b850
        /*3fcc*/ 	.word	0x00000003
        /*3fd0*/ 	.word	0x00038440
        /*3fd4*/ 	.short	0x010a
        /*3fd6*/ 	.byte	0x3f
	.zero		1


	//   ....[194]....
        /*3fd8*/ 	.word	0x0001b8a0
        /*3fdc*/ 	.word	0x00000003
        /*3fe0*/ 	.word	0x00038440
        /*3fe4*/ 	.short	0x010a
        /*3fe6*/ 	.byte	0x3f
	.zero		1


	//   ....[195]....
        /*3fe8*/ 	.word	0x0001b8f0
        /*3fec*/ 	.word	0x00000003
        /*3ff0*/ 	.word	0x00038440
        /*3ff4*/ 	.short	0x010a
        /*3ff6*/ 	.byte	0x3f
	.zero		1


	//   ....[196]....
        /*3ff8*/ 	.word	0x0001b940
        /*3ffc*/ 	.word	0x00000003
        /*4000*/ 	.word	0x00038440
        /*4004*/ 	.short	0x010a
        /*4006*/ 	.byte	0x3f
	.zero		1


	//----- nvinfo : EIATTR_NUM_MBARRIERS
	.align		4
.L_39:
        /*4008*/ 	.byte	0x03, 0x38
        /*400a*/ 	.short	0x0020


	//----- nvinfo : EIATTR_EXIT_INSTR_OFFSETS
	.align		4
        /*400c*/ 	.byte	0x04, 0x1c
        /*400e*/ 	.short	(.L_41 - .L_40)


	//   ....[0]....
.L_40:
        /*4010*/ 	.word	0x00002ac0


	//   ....[1]....
        /*4014*/ 	.word	0x00002b80


	//   ....[2]....
        /*4018*/ 	.word	0x000139b0


	//   ....[3]....
        /*401c*/ 	.word	0x00013a50


	//   ....[4]....
        /*4020*/ 	.word	0x00016550


	//   ....[5]....
        /*4024*/ 	.word	0x000180f0


	//   ....[6]....
        /*4028*/ 	.word	0x0001a410


	//----- nvinfo : EIATTR_MAX_THREADS
	.align		4
.L_41:
        /*402c*/ 	.byte	0x04, 0x05
        /*402e*/ 	.short	(.L_43 - .L_42)
.L_42:
        /*4030*/ 	.word	0x00000180
        /*4034*/ 	.word	0x00000001
        /*4038*/ 	.word	0x00000001


	//----- nvinfo : EIATTR_CRS_STACK_SIZE
	.align		4
.L_43:
        /*403c*/ 	.byte	0x04, 0x1e
        /*403e*/ 	.short	(.L_45 - .L_44)
.L_44:
        /*4040*/ 	.word	0x00000000


	//----- nvinfo : EIATTR_CBANK_PARAM_SIZE
	.align		4
.L_45:
        /*4044*/ 	.byte	0x03, 0x19
        /*4046*/ 	.short	0x0770


	//----- nvinfo : EIATTR_PARAM_CBANK
	.align		4
        /*4048*/ 	.byte	0x04, 0x0a
        /*404a*/ 	.short	(.L_47 - .L_46)
	.align		4
.L_46:
        /*404c*/ 	.word	index@(.nv.constant0._ZN7cutlass13device_kernelINS_4gemm6kernel13GemmUniversalINS1_17GroupProblemShapeIN4cute5tupleIJiiiEEEEENS1_10collective13CollectiveMmaINS1_39MainloopSm90ArrayTmaGmmaWarpSpecializedILi3ENS6_IJNS5_1CILi1EEESD_SD_EEENS1_43KernelPtrArrayTmaWarpSpecializedCooperativeEEENS6_IJNSC_ILi256EEESH_NSC_ILi64EEEEEENS_10bfloat16_tEPNS6_IJlSD_NSC_ILi0EEEEEESK_SN_NS5_8TiledMMAINS5_8MMA_AtomIJNS5_4SM904GMMA28MMA_64x256x16_F32BF16BF16_SSILNSR_5MajorE0ELST_0ELNSR_7ScaleInE1ELSU_1EEEEEENS5_6LayoutINS6_IJNSC_ILi2EEESD_SD_EEENS6_IJSD_SL_SL_EEEEENS6_IJNS5_10UnderscoreES12_S12_EEEEENS5_13SM90_TMA_LOADENS5_14ComposedLayoutINS5_7SwizzleILi3ELi4ELi3EEENS5_18smem_ptr_flag_bitsILi16EEENSX_INS6_IJNSC_ILi8EEESI_EEENS6_IJSI_SD_EEEEEEEvNS5_8identityES15_S1F_vS1G_EENS_8epilogue10collective18CollectiveEpilogueINS1I_30Sm90PtrArrayTmaWarpSpecializedILi4ELi2ELi16ELb1ELb0ELi2EEEJSJ_NS6_IJNSC_ILi128EEENSC_ILi32EEEEEENS_6half_tEPNS6_IJSD_lSL_EEES1Q_S1S_NS1I_6fusion15FusionCallbacksIS1M_NS1T_17LinearCombinationIS1Q_fS1Q_fLNS_15FloatRoundStyleE2EEESJ_S1P_JEEES15_NS16_IS18_S1A_NSX_INS6_IJSI_S1B_EEENS6_IJSD_SI_EEEEEEENS5_17SM75_U16x8_LDSM_TENS5_14SM90_TMA_STOREES22_NS5_17SM90_U16x8_STSM_TENS5_9Copy_AtomIJNS5_17SM90_U32x4_STSM_NES1Q_EEEvEEEvvEEEEvNT_6ParamsE)
        /*4050*/ 	.short	0x0210
        /*4052*/ 	.short	0x0770


	//----- nvinfo : EIATTR_SW_WAR
	.align		4
.L_47:
        /*4054*/ 	.byte	0x04, 0x36
        /*4056*/ 	.short	(.L_49 - .L_48)
.L_48:
        /*4058*/ 	.word	0x00000008
.L_49:


//--------------------- .nv.callgraph             --------------------------
	.section	.nv.callgraph,"",@"SHT_CUDA_CALLGRAPH"
	.align	4
	.sectionentsize	8
	.align		4
        /*0000*/ 	.word	0x00000000
	.align		4
        /*0004*/ 	.word	0xffffffff
	.align		4
        /*0008*/ 	.word	index@(_ZN7cutlass13device_kernelINS_4gemm6kernel13GemmUniversalINS1_17GroupProblemShapeIN4cute5tupleIJiiiEEEEENS1_10collective13CollectiveMmaINS1_39MainloopSm90ArrayTmaGmmaWarpSpecializedILi3ENS6_IJNS5_1CILi1EEESD_SD_EEENS1_43KernelPtrArrayTmaWarpSpecializedCooperativeEEENS6_IJNSC_ILi256EEESH_NSC_ILi64EEEEEENS_10bfloat16_tEPNS6_IJlSD_NSC_ILi0EEEEEESK_SN_NS5_8TiledMMAINS5_8MMA_AtomIJNS5_4SM904GMMA28MMA_64x256x16_F32BF16BF16_SSILNSR_5MajorE0ELST_0ELNSR_7ScaleInE1ELSU_1EEEEEENS5_6LayoutINS6_IJNSC_ILi2EEESD_SD_EEENS6_IJSD_SL_SL_EEEEENS6_IJNS5_10UnderscoreES12_S12_EEEEENS5_13SM90_TMA_LOADENS5_14ComposedLayoutINS5_7SwizzleILi3ELi4ELi3EEENS5_18smem_ptr_flag_bitsILi16EEENSX_INS6_IJNSC_ILi8EEESI_EEENS6_IJSI_SD_EEEEEEEvNS5_8identityES15_S1F_vS1G_EENS_8epilogue10collective18CollectiveEpilogueINS1I_30Sm90PtrArrayTmaWarpSpecializedILi4ELi2ELi16ELb1ELb0ELi2EEEJSJ_NS6_IJNSC_ILi128EEENSC_ILi32EEEEEENS_6half_tEPNS6_IJSD_lSL_EEES1Q_S1S_NS1I_6fusion15FusionCallbacksIS1M_NS1T_17LinearCombinationIS1Q_fS1Q_fLNS_15FloatRoundStyleE2EEESJ_S1P_JEEES15_NS16_IS18_S1A_NSX_INS6_IJSI_S1B_EEENS6_IJSD_SI_EEEEEEENS5_17SM75_U16x8_LDSM_TENS5_14SM90_TMA_STOREES22_NS5_17SM90_U16x8_STSM_TENS5_9Copy_AtomIJNS5_17SM90_U32x4_STSM_NES1Q_EEEvEEEvvEEEEvNT_6ParamsE)
	.align		4
        /*000c*/ 	.word	index@(__assertfail)
	.align		4
        /*0010*/ 	.word	0x00000000
	.align		4
        /*0014*/ 	.word	0xfffffffe
	.align		4
        /*0018*/ 	.word	0x00000000
	.align		4
        /*001c*/ 	.word	0xfffffffd
	.align		4
        /*0020*/ 	.word	0x00000000
	.align		4
        /*0024*/ 	.word	0xfffffffc


//--------------------- .nv.constant4             --------------------------
	.section	.nv.constant4,"a",@progbits
	.align	8
	.align		8
.nv.constant4:
        /*0000*/ 	.dword	__assertfail
	.align		8
        /*0008*/ 	.dword	__unnamed_1
	.align		8
        /*0010*/ 	.dword	_ZN39_INTERNAL_724ef188_4_k_cu_97a4cd3c_35594cuda3std3__45__cpo5beginE
	.align		8
        /*0018*/ 	.dword	_ZN39_INTERNAL_724ef188_4_k_cu_97a4cd3c_35594cuda3std3__45__cpo3endE
	.align		8
        /*0020*/ 	.dword	_ZN39_INTERNAL_724ef188_4_k_cu_97a4cd3c_35594cuda3std3__45__cpo6cbeginE
	.align		8
        /*0028*/ 	.dword	_ZN39_INTERNAL_724ef188_4_k_cu_97a4cd3c_35594cuda3std3__45__cpo4cendE
	.align		8
        /*0030*/ 	.dword	_ZN39_INTERNAL_724ef188_4_k_cu_97a4cd3c_35594cuda3std3__441_GLOBAL__N__724ef188_4_k_cu_97a4cd3c_35596ignoreE
	.align		8
        /*0038*/ 	.dword	_ZN39_INTERNAL_724ef188_4_k_cu_97a4cd3c_35594cuda3std3__419piecewise_constructE
	.align		8
        /*0040*/ 	.dword	_ZN39_INTERNAL_724ef188_4_k_cu_97a4cd3c_35594cuda3std3__48in_placeE
	.align		8
        /*0048*/ 	.dword	_ZN39_INTERNAL_724ef188_4_k_cu_97a4cd3c_35594cuda3std6ranges3__45__cpo4swapE
	.align		8
        /*0050*/ 	.dword	_ZN39_INTERNAL_724ef188_4_k_cu_97a4cd3c_35594cuda3std6ranges3__45__cpo9iter_moveE
	.align		8
        /*0058*/ 	.dword	_ZN39_INTERNAL_724ef188_4_k_cu_97a4cd3c_35594cute7productE
	.align		8
        /*0060*/ 	.dword	_ZN39_INTERNAL_724ef188_4_k_cu_97a4cd3c_35594cute1_E
	.align		8
        /*0068*/ 	.dword	$str$24
	.align		8
        /*0070*/ 	.dword	$str$25


//--------------------- .text._ZN7cutlass13device_kernelINS_4gemm6kernel13GemmUniversalINS1_17GroupProblemShapeIN4cute5tupleIJiiiEEEEENS1_10collective13CollectiveMmaINS1_39MainloopSm90ArrayTmaGmmaWarpSpecializedILi3ENS6_IJNS5_1CILi1EEESD_SD_EEENS1_43KernelPtrArrayTmaWarpSpecializedCooperativeEEENS6_IJNSC_ILi256EEESH_NSC_ILi64EEEEEENS_10bfloat16_tEPNS6_IJlSD_NSC_ILi0EEEEEESK_SN_NS5_8TiledMMAINS5_8MMA_AtomIJNS5_4SM904GMMA28MMA_64x256x16_F32BF16BF16_SSILNSR_5MajorE0ELST_0ELNSR_7ScaleInE1ELSU_1EEEEEENS5_6LayoutINS6_IJNSC_ILi2EEESD_SD_EEENS6_IJSD_SL_SL_EEEEENS6_IJNS5_10UnderscoreES12_S12_EEEEENS5_13SM90_TMA_LOADENS5_14ComposedLayoutINS5_7SwizzleILi3ELi4ELi3EEENS5_18smem_ptr_flag_bitsILi16EEENSX_INS6_IJNSC_ILi8EEESI_EEENS6_IJSI_SD_EEEEEEEvNS5_8identityES15_S1F_vS1G_EENS_8epilogue10collective18CollectiveEpilogueINS1I_30Sm90PtrArrayTmaWarpSpecializedILi4ELi2ELi16ELb1ELb0ELi2EEEJSJ_NS6_IJNSC_ILi128EEENSC_ILi32EEEEEENS_6half_tEPNS6_IJSD_lSL_EEES1Q_S1S_NS1I_6fusion15FusionCallbacksIS1M_NS1T_17LinearCombinationIS1Q_fS1Q_fLNS_15FloatRoundStyleE2EEESJ_S1P_JEEES15_NS16_IS18_S1A_NSX_INS6_IJSI_S1B_EEENS6_IJSD_SI_EEEEEEENS5_17SM75_U16x8_LDSM_TENS5_14SM90_TMA_STOREES22_NS5_17SM90_U16x8_STSM_TENS5_9Copy_AtomIJNS5_17SM90_U32x4_STSM_NES1Q_EEEvEEEvvEEEEvNT_6ParamsE --------------------------
	.section	.text._ZN7cutlass13device_kernelINS_4gemm6kernel13GemmUniversalINS1_17GroupProblemShapeIN4cute5tupleIJiiiEEEEENS1_10collective13CollectiveMmaINS1_39MainloopSm90ArrayTmaGmmaWarpSpecializedILi3ENS6_IJNS5_1CILi1EEESD_SD_EEENS1_43KernelPtrArrayTmaWarpSpecializedCooperativeEEENS6_IJNSC_ILi256EEESH_NSC_ILi64EEEEEENS_10bfloat16_tEPNS6_IJlSD_NSC_ILi0EEEEEESK_SN_NS5_8TiledMMAINS5_8MMA_AtomIJNS5_4SM904GMMA28MMA_64x256x16_F32BF16BF16_SSILNSR_5MajorE0ELST_0ELNSR_7ScaleInE1ELSU_1EEEEEENS5_6LayoutINS6_IJNSC_ILi2EEESD_SD_EEENS6_IJSD_SL_SL_EEEEENS6_IJNS5_10UnderscoreES12_S12_EEEEENS5_13SM90_TMA_LOADENS5_14ComposedLayoutINS5_7SwizzleILi3ELi4ELi3EEENS5_18smem_ptr_flag_bitsILi16EEENSX_INS6_IJNSC_ILi8EEESI_EEENS6_IJSI_SD_EEEEEEEvNS5_8identityES15_S1F_vS1G_EENS_8epilogue10collective18CollectiveEpilogueINS1I_30Sm90PtrArrayTmaWarpSpecializedILi4ELi2ELi16ELb1ELb0ELi2EEEJSJ_NS6_IJNSC_ILi128EEENSC_ILi32EEEEEENS_6half_tEPNS6_IJSD_lSL_EEES1Q_S1S_NS1I_6fusion15FusionCallbacksIS1M_NS1T_17LinearCombinationIS1Q_fS1Q_fLNS_15FloatRoundStyleE2EEESJ_S1P_JEEES15_NS16_IS18_S1A_NSX_INS6_IJSI_S1B_EEENS6_IJSD_SI_EEEEEEENS5_17SM75_U16x8_LDSM_TENS5_14SM90_TMA_STOREES22_NS5_17SM90_U16x8_STSM_TENS5_9Copy_AtomIJNS5_17SM90_U32x4_STSM_NES1Q_EEEvEEEvvEEEEvNT_6ParamsE,"ax",@progbits
	.align	128
.text._ZN7cutlass13device_kernelINS_4gemm6kernel13GemmUniversalINS1_17GroupProblemShapeIN4cute5tupleIJiiiEEEEENS1_10collective13CollectiveMmaINS1_39MainloopSm90ArrayTmaGmmaWarpSpecializedILi3ENS6_IJNS5_1CILi1EEESD_SD_EEENS1_43KernelPtrArrayTmaWarpSpecializedCooperativeEEENS6_IJNSC_ILi256EEESH_NSC_ILi64EEEEEENS_10bfloat16_tEPNS6_IJlSD_NSC_ILi0EEEEEESK_SN_NS5_8TiledMMAINS5_8MMA_AtomIJNS5_4SM904GMMA28MMA_64x256x16_F32BF16BF16_SSILNSR_5MajorE0ELST_0ELNSR_7ScaleInE1ELSU_1EEEEEENS5_6LayoutINS6_IJNSC_ILi2EEESD_SD_EEENS6_IJSD_SL_SL_EEEEENS6_IJNS5_10UnderscoreES12_S12_EEEEENS5_13SM90_TMA_LOADENS5_14ComposedLayoutINS5_7SwizzleILi3ELi4ELi3EEENS5_18smem_ptr_flag_bitsILi16EEENSX_INS6_IJNSC_ILi8EEESI_EEENS6_IJSI_SD_EEEEEEEvNS5_8identityES15_S1F_vS1G_EENS_8epilogue10collective18CollectiveEpilogueINS1I_30Sm90PtrArrayTmaWarpSpecializedILi4ELi2ELi16ELb1ELb0ELi2EEEJSJ_NS6_IJNSC_ILi128EEENSC_ILi32EEEEEENS_6half_tEPNS6_IJSD_lSL_EEES1Q_S1S_NS1I_6fusion15FusionCallbacksIS1M_NS1T_17LinearCombinationIS1Q_fS1Q_fLNS_15FloatRoundStyleE2EEESJ_S1P_JEEES15_NS16_IS18_S1A_NSX_INS6_IJSI_S1B_EEENS6_IJSD_SI_EEEEEEENS5_17SM75_U16x8_LDSM_TENS5_14SM90_TMA_STOREES22_NS5_17SM90_U16x8_STSM_TENS5_9Copy_AtomIJNS5_17SM90_U32x4_STSM_NES1Q_EEEvEEEvvEEEEvNT_6ParamsE:
        .type           _ZN7cutlass13device_kernelINS_4gemm6kernel13GemmUniversalINS1_17GroupProblemShapeIN4cute5tupleIJiiiEEEEENS1_10collective13CollectiveMmaINS1_39MainloopSm90ArrayTmaGmmaWarpSpecializedILi3ENS6_IJNS5_1CILi1EEESD_SD_EEENS1_43KernelPtrArrayTmaWarpSpecializedCooperativeEEENS6_IJNSC_ILi256EEESH_NSC_ILi64EEEEEENS_10bfloat16_tEPNS6_IJlSD_NSC_ILi0EEEEEESK_SN_NS5_8TiledMMAINS5_8MMA_AtomIJNS5_4SM904GMMA28MMA_64x256x16_F32BF16BF16_SSILNSR_5MajorE0ELST_0ELNSR_7ScaleInE1ELSU_1EEEEEENS5_6LayoutINS6_IJNSC_ILi2EEESD_SD_EEENS6_IJSD_SL_SL_EEEEENS6_IJNS5_10UnderscoreES12_S12_EEEEENS5_13SM90_TMA_LOADENS5_14ComposedLayoutINS5_7SwizzleILi3ELi4ELi3EEENS5_18smem_ptr_flag_bitsILi16EEENSX_INS6_IJNSC_ILi8EEESI_EEENS6_IJSI_SD_EEEEEEEvNS5_8identityES15_S1F_vS1G_EENS_8epilogue10collective18CollectiveEpilogueINS1I_30Sm90PtrArrayTmaWarpSpecializedILi4ELi2ELi16ELb1ELb0ELi2EEEJSJ_NS6_IJNSC_ILi128EEENSC_ILi32EEEEEENS_6half_tEPNS6_IJSD_lSL_EEES1Q_S1S_NS1I_6fusion15FusionCallbacksIS1M_NS1T_17LinearCombinationIS1Q_fS1Q_fLNS_15FloatRoundStyleE2EEESJ_S1P_JEEES15_NS16_IS18_S1A_NSX_INS6_IJSI_S1B_EEENS6_IJSD_SI_EEEEEEENS5_17SM75_U16x8_LDSM_TENS5_14SM90_TMA_STOREES22_NS5_17SM90_U16x8_STSM_TENS5_9Copy_AtomIJNS5_17SM90_U32x4_STSM_NES1Q_EEEvEEEvvEEEEvNT_6ParamsE,@function
        .size           _ZN7cutlass13device_kernelINS_4gemm6kernel13GemmUniversalINS1_17GroupProblemShapeIN4cute5tupleIJiiiEEEEENS1_10collective13CollectiveMmaINS1_39MainloopSm90ArrayTmaGmmaWarpSpecializedILi3ENS6_IJNS5_1CILi1EEESD_SD_EEENS1_43KernelPtrArrayTmaWarpSpecializedCooperativeEEENS6_IJNSC_ILi256EEESH_NSC_ILi64EEEEEENS_10bfloat16_tEPNS6_IJlSD_NSC_ILi0EEEEEESK_SN_NS5_8TiledMMAINS5_8MMA_AtomIJNS5_4SM904GMMA28MMA_64x256x16_F32BF16BF16_SSILNSR_5MajorE0ELST_0ELNSR_7ScaleInE1ELSU_1EEEEEENS5_6LayoutINS6_IJNSC_ILi2EEESD_SD_EEENS6_IJSD_SL_SL_EEEEENS6_IJNS5_10UnderscoreES12_S12_EEEEENS5_13SM90_TMA_LOADENS5_14ComposedLayoutINS5_7SwizzleILi3ELi4ELi3EEENS5_18smem_ptr_flag_bitsILi16EEENSX_INS6_IJNSC_ILi8EEESI_EEENS6_IJSI_SD_EEEEEEEvNS5_8identityES15_S1F_vS1G_EENS_8epilogue10collective18CollectiveEpilogueINS1I_30Sm90PtrArrayTmaWarpSpecializedILi4ELi2ELi16ELb1ELb0ELi2EEEJSJ_NS6_IJNSC_ILi128EEENSC_ILi32EEEEEENS_6half_tEPNS6_IJSD_lSL_EEES1Q_S1S_NS1I_6fusion15FusionCallbacksIS1M_NS1T_17LinearCombinationIS1Q_fS1Q_fLNS_15FloatRoundStyleE2EEESJ_S1P_JEEES15_NS16_IS18_S1A_NSX_INS6_IJSI_S1B_EEENS6_IJSD_SI_EEEEEEENS5_17SM75_U16x8_LDSM_TENS5_14SM90_TMA_STOREES22_NS5_17SM90_U16x8_STSM_TENS5_9Copy_AtomIJNS5_17SM90_U32x4_STSM_NES1Q_EEEvEEEvvEEEEvNT_6ParamsE,(.L_x_417 - _ZN7cutlass13device_kernelINS_4gemm6kernel13GemmUniversalINS1_17GroupProblemShapeIN4cute5tupleIJiiiEEEEENS1_10collective13CollectiveMmaINS1_39MainloopSm90ArrayTmaGmmaWarpSpecializedILi3ENS6_IJNS5_1CILi1EEESD_SD_EEENS1_43KernelPtrArrayTmaWarpSpecializedCooperativeEEENS6_IJNSC_ILi256EEESH_NSC_ILi64EEEEEENS_10bfloat16_tEPNS6_IJlSD_NSC_ILi0EEEEEESK_SN_NS5_8TiledMMAINS5_8MMA_AtomIJNS5_4SM904GMMA28MMA_64x256x16_F32BF16BF16_SSILNSR_5MajorE0ELST_0ELNSR_7ScaleInE1ELSU_1EEEEEENS5_6LayoutINS6_IJNSC_ILi2EEESD_SD_EEENS6_IJSD_SL_SL_EEEEENS6_IJNS5_10UnderscoreES12_S12_EEEEENS5_13SM90_TMA_LOADENS5_14ComposedLayoutINS5_7SwizzleILi3ELi4ELi3EEENS5_18smem_ptr_flag_bitsILi16EEENSX_INS6_IJNSC_ILi8EEESI_EEENS6_IJSI_SD_EEEEEEEvNS5_8identityES15_S1F_vS1G_EENS_8epilogue10collective18CollectiveEpilogueINS1I_30Sm90PtrArrayTmaWarpSpecializedILi4ELi2ELi16ELb1ELb0ELi2EEEJSJ_NS6_IJNSC_ILi128EEENSC_ILi32EEEEEENS_6half_tEPNS6_IJSD_lSL_EEES1Q_S1S_NS1I_6fusion15FusionCallbacksIS1M_NS1T_17LinearCombinationIS1Q_fS1Q_fLNS_15FloatRoundStyleE2EEESJ_S1P_JEEES15_NS16_IS18_S1A_NSX_INS6_IJSI_S1B_EEENS6_IJSD_SI_EEEEEEENS5_17SM75_U16x8_LDSM_TENS5_14SM90_TMA_STOREES22_NS5_17SM90_U16x8_STSM_TENS5_9Copy_AtomIJNS5_17SM90_U32x4_STSM_NES1Q_EEEvEEEvvEEEEvNT_6ParamsE)
        .other          _ZN7cutlass13device_kernelINS_4gemm6kernel13GemmUniversalINS1_17GroupProblemShapeIN4cute5tupleIJiiiEEEEENS1_10collective13CollectiveMmaINS1_39MainloopSm90ArrayTmaGmmaWarpSpecializedILi3ENS6_IJNS5_1CILi1EEESD_SD_EEENS1_43KernelPtrArrayTmaWarpSpecializedCooperativeEEENS6_IJNSC_ILi256EEESH_NSC_ILi64EEEEEENS_10bfloat16_tEPNS6_IJlSD_NSC_ILi0EEEEEESK_SN_NS5_8TiledMMAINS5_8MMA_AtomIJNS5_4SM904GMMA28MMA_64x256x16_F32BF16BF16_SSILNSR_5MajorE0ELST_0ELNSR_7ScaleInE1ELSU_1EEEEEENS5_6LayoutINS6_IJNSC_ILi2EEESD_SD_EEENS6_IJSD_SL_SL_EEEEENS6_IJNS5_10UnderscoreES12_S12_EEEEENS5_13SM90_TMA_LOADENS5_14ComposedLayoutINS5_7SwizzleILi3ELi4ELi3EEENS5_18smem_ptr_flag_bitsILi16EEENSX_INS6_IJNSC_ILi8EEESI_EEENS6_IJSI_SD_EEEEEEEvNS5_8identityES15_S1F_vS1G_EENS_8epilogue10collective18CollectiveEpilogueINS1I_30Sm90PtrArrayTmaWarpSpecializedILi4ELi2ELi16ELb1ELb0ELi2EEEJSJ_NS6_IJNSC_ILi128EEENSC_ILi32EEEEEENS_6half_tEPNS6_IJSD_lSL_EEES1Q_S1S_NS1I_6fusion15FusionCallbacksIS1M_NS1T_17LinearCombinationIS1Q_fS1Q_fLNS_15FloatRoundStyleE2EEESJ_S1P_JEEES15_NS16_IS18_S1A_NSX_INS6_IJSI_S1B_EEENS6_IJSD_SI_EEEEEEENS5_17SM75_U16x8_LDSM_TENS5_14SM90_TMA_STOREES22_NS5_17SM90_U16x8_STSM_TENS5_9Copy_AtomIJNS5_17SM90_U32x4_STSM_NES1Q_EEEvEEEvvEEEEvNT_6ParamsE,@"STO_CUDA_ENTRY STV_DEFAULT"
_ZN7cutlass13device_kernelINS_4gemm6kernel13GemmUniversalINS1_17GroupProblemShapeIN4cute5tupleIJiiiEEEEENS1_10collective13CollectiveMmaINS1_39MainloopSm90ArrayTmaGmmaWarpSpecializedILi3ENS6_IJNS5_1CILi1EEESD_SD_EEENS1_43KernelPtrArrayTmaWarpSpecializedCooperativeEEENS6_IJNSC_ILi256EEESH_NSC_ILi64EEEEEENS_10bfloat16_tEPNS6_IJlSD_NSC_ILi0EEEEEESK_SN_NS5_8TiledMMAINS5_8MMA_AtomIJNS5_4SM904GMMA28MMA_64x256x16_F32BF16BF16_SSILNSR_5MajorE0ELST_0ELNSR_7ScaleInE1ELSU_1EEEEEENS5_6LayoutINS6_IJNSC_ILi2EEESD_SD_EEENS6_IJSD_SL_SL_EEEEENS6_IJNS5_10UnderscoreES12_S12_EEEEENS5_13SM90_TMA_LOADENS5_14ComposedLayoutINS5_7SwizzleILi3ELi4ELi3EEENS5_18smem_ptr_flag_bitsILi16EEENSX_INS6_IJNSC_ILi8EEESI_EEENS6_IJSI_SD_EEEEEEEvNS5_8identityES15_S1F_vS1G_EENS_8epilogue10collective18CollectiveEpilogueINS1I_30Sm90PtrArrayTmaWarpSpecializedILi4ELi2ELi16ELb1ELb0ELi2EEEJSJ_NS6_IJNSC_ILi128EEENSC_ILi32EEEEEENS_6half_tEPNS6_IJSD_lSL_EEES1Q_S1S_NS1I_6fusion15FusionCallbacksIS1M_NS1T_17LinearCombinationIS1Q_fS1Q_fLNS_15FloatRoundStyleE2EEESJ_S1P_JEEES15_NS16_IS18_S1A_NSX_INS6_IJSI_S1B_EEENS6_IJSD_SI_EEEEEEENS5_17SM75_U16x8_LDSM_TENS5_14SM90_TMA_STOREES22_NS5_17SM90_U16x8_STSM_TENS5_9Copy_AtomIJNS5_17SM90_U32x4_STSM_NES1Q_EEEvEEEvvEEEEvNT_6ParamsE:
[----:B------:R-:W1:Y:S02]  /*0000*/  LDC R1, c[0x0][0x28] ;  /* 0x00000a00ff017b82 */ /* 0x000e640000000800 */
[----:B-1----:R-:W-:-:S06]  /*0010*/  VIADD R1, R1, 0xfffff808 ;  /* 0xfffff80801017836 */ /* 0x002fcc0000000000 */
[----:B------:R-:W1:Y:S01]  /*0020*/  LDC.64 R6, c[0x0][0x918] ;  /* 0x00024600ff067b82 */ /* 0x000e620000000a00 */
[----:B------:R-:W-:Y:S01]  /*0030*/  ULDC.64 UR56, c[0x0][0x208] ;  /* 0x0000820000387ab9 */ /* 0x000fe20000000a00 */
[----:B------:R-:W2:Y:S01]  /*0040*/  S2R R14, SR_TID.X ;  /* 0x00000000000e7919 */ /* 0x000ea20000002100 */
[----:B------:R-:W-:Y:S01]  /*0050*/  ULDC UR4, c[0x0][0x910] ;  /* 0x0002440000047ab9 */ /* 0x000fe20000000800 */
[----:B------:R-:W-:Y:S01]  /*0060*/  ULDC.64 UR20, c[0x0][0x8d0] ;  /* 0x0002340000147ab9 */ /* 0x000fe20000000a00 */
[----:B------:R-:W-:Y:S01]  /*0070*/  ULDC.64 UR14, c[0x0][0x8c8] ;  /* 0x00023200000e7ab9 */ /* 0x000fe20000000a00 */
[----:B------:R-:W-:Y:S01]  /*0080*/  ULDC UR5, c[0x0][0x908] ;  /* 0x0002420000057ab9 */ /* 0x000fe20000000800 */
[----:B------:R-:W-:Y:S01]  /*0090*/  MOV R8, RZ ;  /* 0x000000ff00087202 */ /* 0x000fe20000000f00 */
[----:B------:R-:W-:Y:S01]  /*00a0*/  S2UR UR40, SR_CTAID.X ;  /* 0x00000000002879c3 */ /* 0x000fe20000002500 */
[----:B------:R-:W-:Y:S01]  /*00b0*/  IMAD.MOV.U32 R0, RZ, RZ, RZ ;  /* 0x000000ffff007224 */ /* 0x000fe200078e00ff */
[----:B------:R-:W-:Y:S01]  /*00c0*/  ULDC.64 UR22, c[0x0][0x8e8] ;  /* 0x00023a0000167ab9 */ /* 0x000fe20000000a00 */
[----:B------:R-:W-:Y:S01]  /*00d0*/  ULDC.64 UR16, c[0x0][0x8e0] ;  /* 0x0002380000107ab9 */ /* 0x000fe20000000a00 */
[----:B-1----:R-:W3:Y:S01]  /*00e0*/  LDG.E R9, desc[UR56][R6.64] ;  /* 0x0000003806097981 */ /* 0x002ee2000c1e1900 */
[----:B------:R-:W-:-:S03]  /*00f0*/  IMAD.U32 R3, RZ, RZ, UR4 ;  /* 0x00000004ff037e24 */ /* 0x000fc6000f8e00ff */
[----:B------:R-:W4:Y:S01]  /*0100*/  LDG.E R2, desc[UR56][R6.64+0x4] ;  /* 0x0000043806027981 */ /* 0x000f22000c1e1900 */
[----:B--2---:R-:W-:-:S04]  /*0110*/  LOP3.LUT R20, R14, 0x1f, RZ, 0xc0, !PT ;  /* 0x0000001f0e147812 */ /* 0x004fc800078ec0ff */
[----:B------:R-:W-:Y:S01]  /*0120*/  ISETP.GE.AND P0, PT, R20, R3, PT ;  /* 0x000000031400720c */ /* 0x000fe20003f06270 */
[----:B------:R-:W1:Y:S01]  /*0130*/  S2UR UR4, SR_CTAID.Y ;  /* 0x00000000000479c3 */ /* 0x000e620000002600 */
[----:B------:R-:W-:-:S04]  /*0140*/  UISETP.NE.U32.AND UP0, UPT, UR20, URZ, UPT ;  /* 0x0000003f1400728c */ /* 0x000fc8000bf05070 */
[----:B------:R-:W-:-:S07]  /*0150*/  UISETP.NE.AND.EX UP0, UPT, UR21, URZ, UPT, UP0 ;  /* 0x0000003f1500728c */ /* 0x000fce000bf05300 */
[----:B------:R-:W2:Y:S01]  /*0160*/  @!P0 LDC.64 R4, c[0x0][0x918] ;  /* 0x00024600ff048b82 */ /* 0x000ea20000000a00 */
[----:B------:R-:W-:-:S03]  /*0170*/  UISETP.NE.AND UP3, UPT, UR5, 0x1, UPT ;  /* 0x000000010500788c */ /* 0x000fc6000bf65270 */
[----:B------:R-:W-:-:S08]  /*0180*/  @UP0 ULDC UR8, c[0x0][0x8dc] ;  /* 0x0002370000080ab9 */ /* 0x000fd00000000800 */
[----:B------:R-:W-:Y:S01]  /*0190*/  @UP3 ULDC UR12, c[0x0][0x10] ;  /* 0x00000400000c3ab9 */ /* 0x000fe20000000800 */
[----:B------:R-:W-:Y:S02]  /*01a0*/  @UP3 UMOV UR5, URZ ;  /* 0x0000003f00053c82 */ /* 0x000fe40008000000 */
[----:B-1----:R-:W-:Y:S01]  /*01b0*/  @UP3 UIMAD.WIDE.U32 UR12, UR40, UR12, UR4 ;  /* 0x0000000c280c32a5 */ /* 0x002fe2000f8e0004 */
[----:B------:R-:W-:Y:S01]  /*01c0*/  @UP3 UMOV UR9, URZ ;  /* 0x0000003f00093c82 */ /* 0x000fe20008000000 */
[----:B--2---:R-:W-:Y:S02]  /*01d0*/  @!P0 IMAD.WIDE.U32 R4, R20, 0xc, R4 ;  /* 0x0000000c14048825 */ /* 0x004fe400078e0004 */
[----:B------:R-:W-:-:S03]  /*01e0*/  @UP3 UIADD3 UR9, UR13, UR9, URZ ;  /* 0x000000090d093290 */ /* 0x000fc6000fffe03f */
[----:B------:R-:W-:Y:S01]  /*01f0*/  @UP3 UMOV UR10, UR12 ;  /* 0x0000000c000a3c82 */ /* 0x000fe20008000000 */
[----:B------:R1:W5:Y:S04]  /*0200*/  @!P0 LDG.E R8, desc[UR56][R4.64] ;  /* 0x0000003804088981 */ /* 0x000368000c1e1900 */
[----:B------:R1:W5:Y:S01]  /*0210*/  @!P0 LDG.E R0, desc[UR56][R4.64+0x4] ;  /* 0x0000043804008981 */ /* 0x000362000c1e1900 */
[----:B------:R-:W-:Y:S01]  /*0220*/  ISETP.NE.U32.AND P0, PT, RZ, UR22, PT ;  /* 0x00000016ff007c0c */ /* 0x000fe2000bf05070 */
[----:B------:R-:W-:Y:S01]  /*0230*/  @!UP3 ULDC UR5, c[0x0][0xc] ;  /* 0x000003000005bab9 */ /* 0x000fe20000000800 */
[----:B------:R-:W-:Y:S02]  /*0240*/  UMOV UR41, URZ ;  /* 0x0000003f00297c82 */ /* 0x000fe40008000000 */
[----:B------:R-:W-:Y:S01]  /*0250*/  ISETP.NE.AND.EX P0, PT, RZ, UR23, PT, P0 ;  /* 0x00000017ff007c0c */ /* 0x000fe2000bf05300 */
[----:B------:R-:W-:-:S07]  /*0260*/  @!UP3 UIMAD.WIDE.U32 UR4, UR5, UR4, UR40 ;  /* 0x000000040504b2a5 */ /* 0x000fce000f8e0028 */
[----:B------:R-:W-:Y:S01]  /*0270*/  @!UP3 UMOV UR9, UR5 ;  /* 0x000000050009bc82 */ /* 0x000fe20008000000 */
[----:B------:R-:W-:Y:S01]  /*0280*/  @!UP3 UMOV UR10, UR4 ;  /* 0x00000004000abc82 */ /* 0x000fe20008000000 */
[----:B---3--:R-:W-:-:S13]  /*0290*/  R2UR UR11, R9 ;  /* 0x00000000090b72ca */ /* 0x008fda00000e0000 */
[----:B------:R-:W-:-:S04]  /*02a0*/  UIADD3 UR6, UP1, UR11, UR14, URZ ;  /* 0x0000000e0b067290 */ /* 0x000fc8000ff3e03f */
[----:B------:R-:W-:Y:S02]  /*02b0*/  ULEA.HI.X.SX32 UR11, UR11, UR15, 0x1, UP1 ;  /* 0x0000000f0b0b7291 */ /* 0x000fe400088f0e3f */
[----:B------:R-:W-:Y:S01]  /*02c0*/  UIADD3 UR6, UP1, UR6, -0x1, URZ ;  /* 0xffffffff06067890 */ /* 0x000fe2000ff3e03f */
[----:B----4-:R-:W-:-:S03]  /*02d0*/  R2UR UR24, R2 ;  /* 0x00000000021872ca */ /* 0x010fc600000e0000 */
[----:B------:R-:W-:Y:S02]  /*02e0*/  UIADD3.X UR11, UR11, -0x1, URZ, UP1, !UPT ;  /* 0xffffffff0b0b7890 */ /* 0x000fe40008ffe43f */
[----:B------:R-:W-:-:S04]  /*02f0*/  @UP0 UIADD3 UR8, UP1, UR6, UR8, URZ ;  /* 0x0000000806080290 */ /* 0x000fc8000ff3e03f */
[----:B------:R-:W-:-:S04]  /*0300*/  @UP0 UIADD3.X UR26, URZ, UR11, URZ, UP1, !UPT ;  /* 0x0000000b3f1a0290 */ /* 0x000fc80008ffe43f */
[----:B------:R-:W-:Y:S02]  /*0310*/  @UP0 UIMAD.WIDE.U32 UR18, UR26, UR20, URZ ;  /* 0x000000141a1202a5 */ /* 0x000fe4000f8e003f */
[----:B------:R-:W-:Y:S02]  /*0320*/  @UP0 UIMAD.WIDE.U32 UR12, UR8, UR20, URZ ;  /* 0x00000014080c02a5 */ /* 0x000fe4000f8e003f */
[----:B------:R-:W-:Y:S02]  /*0330*/  @UP0 UIMAD.WIDE.U32 UR18, UP1, UR8, UR21, UR18 ;  /* 0x00000015081202a5 */ /* 0x000fe4000f820012 */
[----:B------:R-:W-:Y:S02]  /*0340*/  UIADD3 UR7, UP2, UR24, UR16, URZ ;  /* 0x0000001018077290 */ /* 0x000fe4000ff5e03f */
[----:B------:R-:W-:Y:S02]  /*0350*/  @UP0 UIADD3.X UR25, URZ, URZ, URZ, UP1, !UPT ;  /* 0x0000003f3f190290 */ /* 0x000fe40008ffe43f */
[----:B------:R-:W-:-:S02]  /*0360*/  @UP0 UIADD3 URZ, UP1, UR13, UR18, URZ ;  /* 0x000000120d3f0290 */ /* 0x000fc4000ff3e03f */
[----:B------:R-:W-:-:S03]  /*0370*/  ULEA.HI.X.SX32 UR8, UR24, UR17, 0x1, UP2 ;  /* 0x0000001118087291 */ /* 0x000fc600090f0e3f */
[----:B------:R-:W-:Y:S02]  /*0380*/  @UP0 UMOV UR24, UR19 ;  /* 0x0000001300180c82 */ /* 0x000fe40008000000 */
[----:B------:R-:W-:Y:S02]  /*0390*/  @UP0 UIMAD.WIDE.U32.X UR12, UR26, UR21, UR24, UP1 ;  /* 0x000000151a0c02a5 */ /* 0x000fe400088e0418 */
[----:B------:R-:W-:-:S04]  /*03a0*/  UIADD3 UR19, UP1, UR7, -0x1, URZ ;  /* 0xffffffff07137890 */ /* 0x000fc8000ff3e03f */
[----:B------:R-:W-:Y:S01]  /*03b0*/  UIADD3.X UR5, UR8, -0x1, URZ, UP1, !UPT ;  /* 0xffffffff08057890 */ /* 0x000fe20008ffe43f */
[----:B------:R-:W-:Y:S01]  /*03c0*/  @UP0 UMOV UR6, UR12 ;  /* 0x0000000c00060c82 */ /* 0x000fe20008000000 */
[----:B------:R-:W-:Y:S01]  /*03d0*/  @UP0 UMOV UR11, UR13 ;  /* 0x0000000d000b0c82 */ /* 0x000fe20008000000 */
[----:B-1----:R-:W-:Y:S09]  /*03e0*/  @!P0 BRA `(.L_x_0) ;  /* 0x00000000002c8947 */ /* 0x002ff20003800000 */
[----:B------:R-:W-:Y:S02]  /*03f0*/  ULDC UR7, c[0x0][0x8f4] ;  /* 0x00023d0000077ab9 */ /* 0x000fe40000000800 */
[----:B------:R-:W-:-:S04]  /*0400*/  UIADD3 UR7, UP1, UR19, UR7, URZ ;  /* 0x0000000713077290 */ /* 0x000fc8000ff3e03f */
[----:B------:R-:W-:-:S04]  /*0410*/  UIADD3.X UR8, URZ, UR5, URZ, UP1, !UPT ;  /* 0x000000053f087290 */ /* 0x000fc80008ffe43f */
[----:B------:R-:W-:-:S04]  /*0420*/  UIMAD.WIDE.U32 UR4, UR8, UR22, URZ ;  /* 0x00000016080472a5 */ /* 0x000fc8000f8e003f */
[----:B------:R-:W-:Y:S02]  /*0430*/  UIMAD.WIDE.U32 UR12, UP1, UR7, UR23, UR4 ;  /* 0x00000017070c72a5 */ /* 0x000fe4000f820004 */
[----:B------:R-:W-:Y:S02]  /*0440*/  UIMAD.WIDE.U32 UR4, UR7, UR22, URZ ;  /* 0x00000016070472a5 */ /* 0x000fe4000f8e003f */
[----:B------:R-:W-:Y:S02]  /*0450*/  UIADD3.X UR19, URZ, URZ, URZ, UP1, !UPT ;  /* 0x0000003f3f137290 */ /* 0x000fe40008ffe43f */
[----:B------:R-:W-:Y:S01]  /*0460*/  UIADD3 URZ, UP1, UR5, UR12, URZ ;  /* 0x0000000c053f7290 */ /* 0x000fe2000ff3e03f */
[----:B------:R-:W-:-:S03]  /*0470*/  UMOV UR18, UR13 ;  /* 0x0000000d00127c82 */ /* 0x000fc60008000000 */
[----:B------:R-:W-:-:S07]  /*0480*/  UIMAD.WIDE.U32.X UR4, UR8, UR23, UR18, UP1 ;  /* 0x00000017080472a5 */ /* 0x000fce00088e0412 */
[----:B------:R-:W-:-:S05]  /*0490*/  UMOV UR19, UR4 ;  /* 0x0000000400137c82 */ /* 0x000fca0008000000 */
.L_x_0:
[----:B------:R-:W-:Y:S01]  /*04a0*/  ULDC UR8, c[0x0][0x934] ;  /* 0x00024d0000087ab9 */ /* 0x000fe20000000800 */
[----:B------:R-:W-:Y:S01]  /*04b0*/  ULDC UR7, c[0x0][0x904] ;  /* 0x0002410000077ab9 */ /* 0x000fe20000000800 */
[----:B------:R-:W-:Y:S01]  /*04c0*/  ULDC UR4, c[0x0][0x938] ;  /* 0x00024e0000047ab9 */ /* 0x000fe20000000800 */
[----:B------:R-:W-:Y:S02]  /*04d0*/  USHF.L.U32 UR8, UR8, UR7, URZ ;  /* 0x0000000708087299 */ /* 0x000fe4000800063f */
[----:B------:R-:W-:Y:S01]  /*04e0*/  USHF.L.U32 UR7, UR4, UR7, URZ ;  /* 0x0000000704077299 */ /* 0x000fe2000800063f */
[----:B------:R-:W-:Y:S01]  /*04f0*/  ULDC UR18, c[0x0][0x8d8] ;  /* 0x0002360000127ab9 */ /* 0x000fe20000000800 */
[----:B------:R-:W-:Y:S02]  /*0500*/  ULDC UR28, c[0x0][0x8f0] ;  /* 0x00023c00001c7ab9 */ /* 0x000fe40000000800 */
[----:B------:R-:W-:Y:S01]  /*0510*/  IMAD.U32 R10, RZ, RZ, UR8 ;  /* 0x00000008ff0a7e24 */ /* 0x000fe2000f8e00ff */
[----:B------:R-:W-:Y:S01]  /*0520*/  USHF.R.U64 UR11, UR6, UR18, UR11 ;  /* 0x00000012060b7299 */ /* 0x000fe2000800120b */
[----:B------:R-:W-:Y:S01]  /*0530*/  MOV R9, UR7 ;  /* 0x0000000700097c02 */ /* 0x000fe20008000f00 */
[----:B------:R-:W-:-:S02]  /*0540*/  USHF.R.U64 UR6, UR19, UR28, UR5 ;  /* 0x0000001c13067299 */ /* 0x000fc40008001205 */
[----:B------:R-:W-:Y:S01]  /*0550*/  IABS R2, R10 ;  /* 0x0000000a00027213 */ /* 0x000fe20000000000 */
[----:B------:R-:W-:Y:S01]  /*0560*/  UIADD3 UR11, UR11, -0x1, UR8 ;  /* 0xffffffff0b0b7890 */ /* 0x000fe2000fffe008 */
[----:B------:R-:W-:Y:S01]  /*0570*/  IABS R4, R9 ;  /* 0x0000000900047213 */ /* 0x000fe20000000000 */
[----:B------:R-:W-:Y:S01]  /*0580*/  UIADD3 UR6, UR6, -0x1, UR7 ;  /* 0xffffffff06067890 */ /* 0x000fe2000fffe007 */
[----:B------:R-:W-:Y:S01]  /*0590*/  R2UR UR27, R2 ;  /* 0x00000000021b72ca */ /* 0x000fe200000e0000 */
[----:B------:R-:W-:Y:S01]  /*05a0*/  UMOV UR4, URZ ;  /* 0x0000003f00047c82 */ /* 0x000fe20008000000 */
[----:B------:R-:W-:Y:S01]  /*05b0*/  UISETP.GE.AND UP5, UPT, UR11, URZ, UPT ;  /* 0x0000003f0b00728c */ /* 0x000fe2000bfa6270 */
[----:B------:R-:W-:Y:S01]  /*05c0*/  IMAD.MOV.U32 R2, RZ, RZ, R4 ;  /* 0x000000ffff027224 */ /* 0x000fe200078e0004 */
[----:B------:R-:W-:Y:S01]  /*05d0*/  UISETP.NE.AND UP4, UPT, UR8, URZ, UPT ;  /* 0x0000003f0800728c */ /* 0x000fe2000bf85270 */
[----:B------:R-:W-:-:S03]  /*05e0*/  UMOV UR53, 0x1 ;  /* 0x0000000100357882 */ /* 0x000fc60000000000 */
[----:B------:R-:W-:-:S05]  /*05f0*/  R2UR UR26, R2 ;  /* 0x00000000021a72ca */ /* 0x000fca00000e0000 */
[----:B------:R-:W1:Y:S08]  /*0600*/  I2F.RP R2, UR27 ;  /* 0x0000001b00027d06 */ /* 0x000e700008209400 */
[----:B------:R-:W2:Y:S08]  /*0610*/  I2F.RP R5, UR26 ;  /* 0x0000001a00057d06 */ /* 0x000eb00008209400 */
[----:B-1----:R-:W1:Y:S08]  /*0620*/  MUFU.RCP R2, R2 ;  /* 0x0000000200027308 */ /* 0x002e700000001000 */
[----:B--2---:R-:W2:Y:S01]  /*0630*/  MUFU.RCP R5, R5 ;  /* 0x0000000500057308 */ /* 0x004ea20000001000 */
[----:B-1----:R-:W-:-:S02]  /*0640*/  VIADD R4, R2, 0xffffffe ;  /* 0x0ffffffe02047836 */ /* 0x002fc40000000000 */
[----:B------:R-:W-:-:S05]  /*0650*/  IMAD.U32 R2, RZ, RZ, UR11 ;  /* 0x0000000bff027e24 */ /* 0x000fca000f8e00ff */
[----:B------:R-:W1:Y:S01]  /*0660*/  F2I.FTZ.U32.TRUNC.NTZ R4, R4 ;  /* 0x0000000400047305 */ /* 0x000e62000021f000 */
[----:B------:R-:W-:Y:S02]  /*0670*/  IABS R2, R2 ;  /* 0x0000000200027213 */ /* 0x000fe40000000000 */
[----:B--2---:R-:W-:Y:S02]  /*0680*/  IADD3 R6, R5, 0xffffffe, RZ ;  /* 0x0ffffffe05067810 */ /* 0x004fe40007ffe0ff */
[----:B------:R-:W-:Y:S02]  /*0690*/  IABS R5, R10 ;  /* 0x0000000a00057213 */ /* 0x000fe40000000000 */
[----:B------:R-:W-:Y:S02]  /*06a0*/  R2UR UR31, R2 ;  /* 0x00000000021f72ca */ /* 0x000fe400000e0000 */
[----:B------:R-:W2:Y:S01]  /*06b0*/  F2I.FTZ.U32.TRUNC.NTZ R6, R6 ;  /* 0x0000000600067305 */ /* 0x000ea2000021f000 */
[----:B------:R-:W-:-:S02]  /*06c0*/  IADD3 R5, RZ, -R5, RZ ;  /* 0x80000005ff057210 */ /* 0x000fc40007ffe0ff */
[----:B-1----:R-:W-:Y:S01]  /*06d0*/  R2UR UR5, R4 ;  /* 0x00000000040572ca */ /* 0x002fe200000e0000 */
[----:B------:R-:W-:Y:S01]  /*06e0*/  IMAD.U32 R4, RZ, RZ, UR6 ;  /* 0x00000006ff047e24 */ /* 0x000fe2000f8e00ff */
[----:B--2---:R-:W-:-:S04]  /*06f0*/  R2UR UR13, R6 ;  /* 0x00000000060d72ca */ /* 0x004fc800000e0000 */
[----:B------:R-:W-:Y:S01]  /*0700*/  IABS R6, R4 ;  /* 0x0000000400067213 */ /* 0x000fe20000000000 */
[----:B------:R-:W-:-:S06]  /*0710*/  IMAD.MOV.U32 R4, RZ, RZ, R5 ;  /* 0x000000ffff047224 */ /* 0x000fcc00078e0005 */
[----:B------:R-:W-:Y:S01]  /*0720*/  UIADD3 UR12, URZ, -UR5, URZ ;  /* 0x800000053f0c7290 */ /* 0x000fe2000fffe03f */
[----:B------:R-:W-:Y:S01]  /*0730*/  IABS R5, R9 ;  /* 0x0000000900057213 */ /* 0x000fe20000000000 */
[----:B------:R-:W-:Y:S02]  /*0740*/  IMAD.MOV.U32 R2, RZ, RZ, R6 ;  /* 0x000000ffff027224 */ /* 0x000fe400078e0006 */
[----:B------:R-:W-:Y:S01]  /*0750*/  UIMAD UR12, UR12, UR27, URZ ;  /* 0x0000001b0c0c72a4 */ /* 0x000fe2000f8e023f */
[----:B------:R-:W-:Y:S02]  /*0760*/  IADD3 R5, RZ, -R5, RZ ;  /* 0x80000005ff057210 */ /* 0x000fe40007ffe0ff */
[----:B------:R-:W-:Y:S01]  /*0770*/  R2UR UR29, R4 ;  /* 0x00000000041d72ca */ /* 0x000fe200000e0000 */
[----:B------:R-:W-:Y:S01]  /*0780*/  UIMAD.WIDE.U32 UR4, UR5, UR12, UR4 ;  /* 0x0000000c050472a5 */ /* 0x000fe2000f8e0004 */
[----:B------:R-:W-:Y:S01]  /*0790*/  R2UR UR32, R2 ;  /* 0x00000000022072ca */ /* 0x000fe200000e0000 */
[----:B------:R-:W-:Y:S01]  /*07a0*/  UIADD3 UR24, URZ, -UR13, URZ ;  /* 0x8000000d3f187290 */ /* 0x000fe2000fffe03f */
[----:B------:R-:W-:Y:S01]  /*07b0*/  IMAD.MOV.U32 R2, RZ, RZ, R5 ;  /* 0x000000ffff027224 */ /* 0x000fe200078e0005 */
[----:B------:R-:W-:Y:S01]  /*07c0*/  UMOV UR12, URZ ;  /* 0x0000003f000c7c82 */ /* 0x000fe20008000000 */
[----:B------:R-:W-:Y:S01]  /*07d0*/  SHF.R.U32.HI R4, RZ, 0x7, R14 ;  /* 0x00000007ff047819 */ /* 0x000fe2000001160e */
[----:B------:R-:W-:-:S02]  /*07e0*/  UIMAD UR24, UR24, UR26, URZ ;  /* 0x0000001a181872a4 */ /* 0x000fc4000f8e023f */
[----:B------:R-:W-:Y:S02]  /*07f0*/  R2UR UR30, R2 ;  /* 0x00000000021e72ca */ /* 0x000fe400000e0000 */
[----:B------:R-:W-:Y:S01]  /*0800*/  UIMAD.WIDE.U32 UR24, UR13, UR24, UR12 ;  /* 0x000000180d1872a5 */ /* 0x000fe2000f8e000c */
[----:B------:R-:W-:Y:S01]  /*0810*/  SHF.R.U32.HI R2, RZ, 0x5, R14 ;  /* 0x00000005ff027819 */ /* 0x000fe2000001160e */
[----:B------:R-:W1:Y:S01]  /*0820*/  SHFL.IDX PT, R4, R4, RZ, 0x1f ;  /* 0x00001fff04047589 */ /* 0x000e6200000e0000 */
[----:B------:R-:W-:Y:S02]  /*0830*/  UMOV UR13, UR5 ;  /* 0x00000005000d7c82 */ /* 0x000fe40008000000 */
[----:B------:R-:W-:Y:S01]  /*0840*/  UIMAD.WIDE.U32 UR4, UR13, UR31, URZ ;  /* 0x0000001f0d0472a5 */ /* 0x000fe2000f8e003f */
[----:B------:R-:W2:Y:S01]  /*0850*/  SHFL.IDX PT, R5, R2, RZ, 0x1f ;  /* 0x00001fff02057589 */ /* 0x000ea200000e0000 */
[----:B------:R-:W-:Y:S02]  /*0860*/  UMOV UR19, UR25 ;  /* 0x0000001900137c82 */ /* 0x000fe40008000000 */
[----:B------:R-:W-:-:S02]  /*0870*/  UIMAD UR5, UR5, UR29, UR31 ;  /* 0x0000001d050572a4 */ /* 0x000fc4000f8e021f */
[----:B------:R-:W-:Y:S02]  /*0880*/  UIMAD.WIDE.U32 UR24, UR19, UR32, URZ ;  /* 0x00000020131872a5 */ /* 0x000fe4000f8e003f */
[----:B------:R-:W-:Y:S02]  /*0890*/  UISETP.GT.U32.AND UP1, UPT, UR27, UR5, UPT ;  /* 0x000000051b00728c */ /* 0x000fe4000bf24070 */
[----:B------:R-:W-:Y:S02]  /*08a0*/  UIMAD UR25, UR25, UR30, UR32 ;  /* 0x0000001e191972a4 */ /* 0x000fe4000f8e0220 */
[----:B------:R-:W-:Y:S02]  /*08b0*/  ULOP3.LUT UR31, URZ, UR8, URZ, 0x33, !UPT ;  /* 0x000000083f1f7292 */ /* 0x000fe4000f8e333f */
[----:B------:R-:W-:Y:S02]  /*08c0*/  UISETP.GT.U32.AND UP2, UPT, UR26, UR25, UPT ;  /* 0x000000191a00728c */ /* 0x000fe4000bf44070 */
[----:B------:R-:W-:-:S03]  /*08d0*/  ULOP3.LUT UR32, URZ, UR7, URZ, 0x33, !UPT ;  /* 0x000000073f207292 */ /* 0x000fc6000f8e333f */
[----:B------:R-:W-:Y:S01]  /*08e0*/  @!UP1 UIADD3 UR5, UR5, -UR27, URZ ;  /* 0x8000001b05059290 */ /* 0x000fe2000fffe03f */
[----:B-1----:R-:W-:-:S03]  /*08f0*/  R2UR UR12, R4 ;  /* 0x00000000040c72ca */ /* 0x002fc600000e0000 */
[----:B------:R-:W-:Y:S02]  /*0900*/  UISETP.GT.U32.AND UP6, UPT, UR27, UR5, UPT ;  /* 0x000000051b00728c */ /* 0x000fe4000bfc4070 */
[----:B------:R-:W-:Y:S01]  /*0910*/  @!UP2 UIADD3 UR25, UR25, -UR26, URZ ;  /* 0x8000001a1919a290 */ /* 0x000fe2000fffe03f */
[----:B--2---:R-:W-:Y:S01]  /*0920*/  R2UR UR33, R5 ;  /* 0x00000000052172ca */ /* 0x004fe200000e0000 */
[----:B------:R-:W-:Y:S02]  /*0930*/  UISETP.NE.AND UP2, UPT, UR7, URZ, UPT ;  /* 0x0000003f0700728c */ /* 0x000fe4000bf45270 */
[----:B------:R-:W-:-:S05]  /*0940*/  UISETP.GT.U32.AND UP1, UPT, UR26, UR25, UPT ;  /* 0x000000191a00728c */ /* 0x000fca000bf24070 */
[----:B------:R-:W-:Y:S02]  /*0950*/  @!UP6 UIADD3 UR5, UR5, -UR27, URZ ;  /* 0x8000001b0505e290 */ /* 0x000fe4000fffe03f */
[----:B------:R-:W-:Y:S02]  /*0960*/  UISETP.GE.AND UP6, UPT, UR6, URZ, UPT ;  /* 0x0000003f0600728c */ /* 0x000fe4000bfc6270 */
[----:B------:R-:W-:Y:S01]  /*0970*/  @!UP5 UIADD3 UR5, -UR5, URZ, URZ ;  /* 0x0000003f0505d290 */ /* 0x000fe2000fffe13f */
[----:B------:R-:W-:Y:S01]  /*0980*/  ISETP.NE.AND P1, PT, RZ, UR33, PT ;  /* 0x00000021ff007c0c */ /* 0x000fe2000bf25270 */
[----:B------:R-:W-:Y:S02]  /*0990*/  @!UP1 UIADD3 UR25, UR25, -UR26, URZ ;  /* 0x8000001a19199290 */ /* 0x000fe4000fffe03f */
[----:B------:R-:W-:Y:S02]  /*09a0*/  USHF.R.S32.HI UR4, URZ, 0x1f, UR33 ;  /* 0x0000001f3f047899 */ /* 0x000fe40008011421 */
[----:B------:R-:W-:-:S02]  /*09b0*/  USEL UR5, UR31, UR5, !UP4 ;  /* 0x000000051f057287 */ /* 0x000fc4000e000000 */
[----:B------:R-:W-:Y:S02]  /*09c0*/  ULEA.HI UR4, UR4, UR33, URZ, 0x2 ;  /* 0x0000002104047291 */ /* 0x000fe4000f8f103f */
[----:B------:R-:W-:Y:S02]  /*09d0*/  @!UP6 UIADD3 UR25, -UR25, URZ, URZ ;  /* 0x0000003f1919e290 */ /* 0x000fe4000fffe13f */
[----:B------:R-:W-:Y:S02]  /*09e0*/  ULOP3.LUT UR4, UR4, 0xfffffffc, URZ, 0xc0, !UPT ;  /* 0xfffffffc04047892 */ /* 0x000fe4000f8ec03f */
[----:B------:R-:W-:Y:S02]  /*09f0*/  USEL UR25, UR32, UR25, !UP2 ;  /* 0x0000001920197287 */ /* 0x000fe4000d000000 */
[----:B------:R-:W-:Y:S02]  /*0a00*/  UIADD3 UR5, UR11, -UR5, URZ ;  /* 0x800000050b057290 */ /* 0x000fe4000fffe03f */
[----:B------:R-:W-:-:S02]  /*0a10*/  UIADD3 UR25, UR6, -UR25, URZ ;  /* 0x8000001906197290 */ /* 0x000fc4000fffe03f */
[----:B------:R-:W-:Y:S02]  /*0a20*/  UIADD3 UR54, UR33, -UR4, URZ ;  /* 0x8000000421367290 */ /* 0x000fe4000fffe03f */
[----:B------:R-:W-:Y:S02]  /*0a30*/  UIMAD UR24, UR5, UR25, URZ ;  /* 0x00000019051872a4 */ /* 0x000fe4000f8e023f */
[----:B------:R-:W-:Y:S02]  /*0a40*/  USEL UR4, UR25, UR5, !UP3 ;  /* 0x0000000519047287 */ /* 0x000fe4000d800000 */
[----:B------:R-:W-:Y:S02]  /*0a50*/  UISETP.NE.AND UP1, UPT, UR12, URZ, UPT ;  /* 0x0000003f0c00728c */ /* 0x000fe4000bf25270 */
[----:B------:R-:W-:Y:S02]  /*0a60*/  USHF.R.S32.HI UR25, URZ, 0x1f, UR24 ;  /* 0x0000001f3f197899 */ /* 0x000fe40008011418 */
[----:B------:R-:W-:Y:S01]  /*0a70*/  IMAD.U32 R6, RZ, RZ, UR24 ;  /* 0x00000018ff067e24 */ /* 0x000fe2000f8e00ff */
[----:B------:R-:W-:-:S02]  /*0a80*/  USHF.R.S32.HI UR5, URZ, 0x1f, UR4 ;  /* 0x0000001f3f057899 */ /* 0x000fc40008011404 */
[----:B------:R-:W-:Y:S01]  /*0a90*/  IMAD.U32 R4, RZ, RZ, UR4 ;  /* 0x00000004ff047e24 */ /* 0x000fe2000f8e00ff */
[----:B------:R-:W-:Y:S01]  /*0aa0*/  UISETP.EQ.AND UP5, UPT, UR54, 0x3, !UP1 ;  /* 0x000000033600788c */ /* 0x000fe2000cfa2270 */
[----:B------:R-:W-:-:S03]  /*0ab0*/  MOV R7, UR25 ;  /* 0x0000001900077c02 */ /* 0x000fc60008000f00 */
[----:B------:R-:W-:Y:S01]  /*0ac0*/  USEL UR53, UR53, 0x2, UP5 ;  /* 0x0000000235357887 */ /* 0x000fe2000a800000 */
[----:B------:R-:W-:Y:S01]  /*0ad0*/  IMAD.U32 R5, RZ, RZ, UR5 ;  /* 0x00000005ff057e24 */ /* 0x000fe2000f8e00ff */
[----:B------:R-:W-:Y:S10]  /*0ae0*/  @P1 BRA `(.L_x_1) ;  /* 0x0000000000841947 */ /* 0x000ff40003800000 */
[----:B------:R-:W-:Y:S01]  /*0af0*/  ELECT P1, URZ, PT ;  /* 0x00000000003f782f */ /* 0x000fe20003820000 */
[----:B------:R-:W-:-:S12]  /*0b00*/  BSSY B0, `(.L_x_1) ;  /* 0x000001f000007945 */ /* 0x000fd80003800000 */
[----:B------:R-:W-:Y:S05]  /*0b10*/  @!P1 BRA `(.L_x_2) ;  /* 0x0000000000749947 */ /* 0x000fea0003800000 */
[----:B------:R-:W1:Y:S01]  /*0b20*/  S2UR UR6, SR_CgaCtaId ;  /* 0x00000000000679c3 */ /* 0x000e620000008800 */
[----:B------:R-:W-:Y:S01]  /*0b30*/  UMOV UR4, 0x400 ;  /* 0x0000040000047882 */ /* 0x000fe20000000000 */
[----:B------:R-:W-:Y:S01]  /*0b40*/  UMOV UR5, 0x1 ;  /* 0x0000000100057882 */ /* 0x000fe20000000000 */
[----:B------:R-:W-:Y:S02]  /*0b50*/  UMOV UR24, 0x140 ;  /* 0x0000014000187882 */ /* 0x000fe40000000000 */
[----:B------:R-:W-:-:S04]  /*0b60*/  UIADD3 UR24, -UR24, 0x100000, URZ ;  /* 0x0010000018187890 */ /* 0x000fc8000fffe13f */
[----:B------:R-:W-:Y:S02]  /*0b70*/  USHF.L.U32 UR25, UR24, 0xb, URZ ;  /* 0x0000000b18197899 */ /* 0x000fe4000800063f */
[----:B------:R-:W-:Y:S02]  /*0b80*/  USHF.L.U32 UR24, UR24, 0x1, URZ ;  /* 0x0000000118187899 */ /* 0x000fe4000800063f */
[----:B-1----:R-:W-:Y:S02]  /*0b90*/  ULEA UR6, UR6, UR4, 0x18 ;  /* 0x0000000406067291 */ /* 0x002fe4000f8ec03f */
[----:B------:R-:W-:-:S04]  /*0ba0*/  UIADD3 UR4, -UR5, 0x100000, URZ ;  /* 0x0010000005047890 */ /* 0x000fc8000fffe13f */
[----:B------:R-:W-:Y:S02]  /*0bb0*/  USHF.L.U32 UR5, UR4, 0xb, URZ ;  /* 0x0000000b04057899 */ /* 0x000fe4000800063f */
[----:B------:R-:W-:Y:S01]  /*0bc0*/  USHF.L.U32 UR4, UR4, 0x1, URZ ;  /* 0x0000000104047899 */ /* 0x000fe2000800063f */
[----:B------:R-:W1:Y:S11]  /*0bd0*/  FENCE.VIEW.ASYNC.S ;  /* 0x00000000000073c6 */ /* 0x000e760000000000 */
[----:B-1----:R1:W2:Y:S01]  /*0be0*/  SYNCS.EXCH.64 URZ, [UR6+0x38400], UR4 ;  /* 0x03840004063f75b2 */ /* 0x0022a20008000100 */
[----:B------:R1:W3:Y:S01]  /*0bf0*/  SYNCS.EXCH.64 URZ, [UR6+0x38440], UR24 ;  /* 0x03844018063f75b2 */ /* 0x0002e20008000100 */
[----:B------:R1:W4:Y:S01]  /*0c00*/  SYNCS.EXCH.64 URZ, [UR6+0x38408], UR4 ;  /* 0x03840804063f75b2 */ /* 0x0003220008000100 */
[----:B------:R1:W1:Y:S01]  /*0c10*/  SYNCS.EXCH.64 URZ, [UR6+0x38448], UR24 ;  /* 0x03844818063f75b2 */ /* 0x0002620008000100 */
        /* <DEDUP_REMOVED lines=12> */
[----:B------:R-:W-:Y:S01]  /*0ce0*/  NOP ;  /* 0x0000000000007918 */ /* 0x000fe20000000000 */
.L_x_2:
[----:B-1----:R-:W-:Y:S05]  /*0cf0*/  BSYNC B0 ;  /* 0x0000000000007941 */ /* 0x002fea0003800000 */
.L_x_1:
[----:B------:R-:W1:Y:S01]  /*0d00*/  SHFL.IDX PT, R11, R2, RZ, 0x1f ;  /* 0x00001fff020b7589 */ /* 0x000e6200000e0000 */
[----:B------:R-:W-:Y:S01]  /*0d10*/  UIADD3 UR33, UR12, -0x1, URZ ;  /* 0xffffffff0c217890 */ /* 0x000fe2000fffe03f */
[----:B------:R-:W-:Y:S01]  /*0d20*/  NOP ;  /* 0x0000000000007918 */ /* 0x000fe20000000000 */
[----:B------:R-:W-:Y:S02]  /*0d30*/  UISETP.LT.U32.AND UP6, UPT, UR54, 0x2, !UP1 ;  /* 0x000000023600788c */ /* 0x000fe4000cfc1070 */
[----:B------:R-:W-:Y:S02]  /*0d40*/  UISETP.GE.U32.AND UP5, UPT, UR33, 0x2, UPT ;  /* 0x000000022100788c */ /* 0x000fe4000bfa6070 */
[----:B------:R-:W-:-:S04]  /*0d50*/  USEL UR52, URZ, 0x1, !UP6 ;  /* 0x000000013f347887 */ /* 0x000fc8000f000000 */
[----:B------:R-:W-:Y:S01]  /*0d60*/  USEL UR52, UR52, 0x2, UP5 ;  /* 0x0000000234347887 */ /* 0x000fe2000a800000 */
[----:B-1----:R-:W-:-:S13]  /*0d70*/  ISETP.NE.AND P1, PT, R11, RZ, PT ;  /* 0x000000ff0b00720c */ /* 0x002fda0003f25270 */
[----:B------:R-:W-:Y:S05]  /*0d80*/  @P1 BRA `(.L_x_3) ;  /* 0x0000000000501947 */ /* 0x000fea0003800000 */
[----:B------:R-:W1:Y:S01]  /*0d90*/  S2UR UR5, SR_CgaCtaId ;  /* 0x00000000000579c3 */ /* 0x000e620000008800 */
[----:B------:R-:W-:Y:S01]  /*0da0*/  UMOV UR4, 0x400 ;  /* 0x0000040000047882 */ /* 0x000fe20000000000 */
[----:B------:R-:W-:Y:S01]  /*0db0*/  UMOV UR24, 0x1 ;  /* 0x0000000100187882 */ /* 0x000fe20000000000 */
[----:B------:R-:W-:Y:S01]  /*0dc0*/  UMOV UR11, 0x100 ;  /* 0x00000100000b7882 */ /* 0x000fe20000000000 */
[----:B------:R-:W-:-:S04]  /*0dd0*/  UIADD3 UR24, -UR24, 0x100000, URZ ;  /* 0x0010000018187890 */ /* 0x000fc8000fffe13f */
[----:B------:R-:W-:Y:S02]  /*0de0*/  USHF.L.U32 UR25, UR24, 0xb, URZ ;  /* 0x0000000b18197899 */ /* 0x000fe4000800063f */
[----:B------:R-:W-:Y:S01]  /*0df0*/  USHF.L.U32 UR24, UR24, 0x1, URZ ;  /* 0x0000000118187899 */ /* 0x000fe2000800063f */
[----:B------:R-:W-:Y:S01]  /*0e00*/  ELECT P1, URZ, PT ;  /* 0x00000000003f782f */ /* 0x000fe20003820000 */
[----:B-1----:R-:W-:Y:S02]  /*0e10*/  ULEA UR6, UR5, UR4, 0x18 ;  /* 0x0000000405067291 */ /* 0x002fe4000f8ec03f */
[----:B------:R-:W-:-:S04]  /*0e20*/  UIADD3 UR4, -UR11, 0x100000, URZ ;  /* 0x001000000b047890 */ /* 0x000fc8000fffe13f */
[----:B------:R-:W-:Y:S02]  /*0e30*/  USHF.L.U32 UR5, UR4, 0xb, URZ ;  /* 0x0000000b04057899 */ /* 0x000fe4000800063f */
[----:B------:R-:W-:Y:S01]  /*0e40*/  USHF.L.U32 UR4, UR4, 0x1, URZ ;  /* 0x0000000104047899 */ /* 0x000fe2000800063f */
[----:B------:R-:W1:Y:S03]  /*0e50*/  FENCE.VIEW.ASYNC.S ;  /* 0x00000000000073c6 */ /* 0x000e660000000000 */
[----:B-1----:R1:W1:Y:S08]  /*0e60*/  SYNCS.EXCH.64 URZ, [UR6+0x38480], UR24 ;  /* 0x03848018063f75b2 */ /* 0x0022700008000100 */
[----:B------:R1:W1:Y:S01]  /*0e70*/  SYNCS.EXCH.64 URZ, [UR6+0x38498], UR4 ;  /* 0x03849804063f75b2 */ /* 0x0002620008000100 */
[----:B------:R1:W1:Y:S01]  /*0e80*/  SYNCS.EXCH.64 URZ, [UR6+0x38488], UR24 ;  /* 0x03848818063f75b2 */ /* 0x0002620008000100 */
[----:B------:R1:W1:Y:S01]  /*0e90*/  SYNCS.EXCH.64 URZ, [UR6+0x384a0], UR4 ;  /* 0x0384a004063f75b2 */ /* 0x0002620008000100 */
[----:B------:R1:W1:Y:S01]  /*0ea0*/  SYNCS.EXCH.64 URZ, [UR6+0x38490], UR24 ;  /* 0x03849018063f75b2 */ /* 0x0002620008000100 */
[----:B------:R1:W1:Y:S01]  /*0eb0*/  SYNCS.EXCH.64 URZ, [UR6+0x384a8], UR4 ;  /* 0x0384a804063f75b2 */ /* 0x0002620008000100 */
[----:B------:R-:W-:Y:S01]  /*0ec0*/  NOP ;  /* 0x0000000000007918 */ /* 0x000fe20000000000 */
.L_x_3:
[----:B------:R-:W2:Y:S01]  /*0ed0*/  SHFL.IDX PT, R11, R2, RZ, 0x1f ;  /* 0x00001fff020b7589 */ /* 0x000ea200000e0000 */
[----:B------:R-:W-:Y:S01]  /*0ee0*/  UISETP.EQ.AND UP6, UPT, UR54, 0x2, !UP1 ;  /* 0x000000023600788c */ /* 0x000fe2000cfc2270 */
[----:B------:R-:W-:-:S03]  /*0ef0*/  NOP ;  /* 0x0000000000007918 */ /* 0x000fc60000000000 */
[----:B------:R-:W-:-:S04]  /*0f00*/  USEL UR51, URZ, 0x1, !UP6 ;  /* 0x000000013f337887 */ /* 0x000fc8000f000000 */
[----:B------:R-:W-:Y:S01]  /*0f10*/  USEL UR51, UR51, 0x2, UP5 ;  /* 0x0000000233337887 */ /* 0x000fe2000a800000 */
[----:B--2---:R-:W-:-:S13]  /*0f20*/  ISETP.NE.AND P1, PT, R11, RZ, PT ;  /* 0x000000ff0b00720c */ /* 0x004fda0003f25270 */
[----:B------:R-:W-:Y:S05]  /*0f30*/  @P1 BRA `(.L_x_4) ;  /* 0x0000000000581947 */ /* 0x000fea0003800000 */
[----:B-1----:R-:W1:Y:S01]  /*0f40*/  S2UR UR5, SR_CgaCtaId ;  /* 0x00000000000579c3 */ /* 0x002e620000008800 */
[----:B------:R-:W-:Y:S01]  /*0f50*/  UMOV UR4, 0x400 ;  /* 0x0000040000047882 */ /* 0x000fe20000000000 */
[----:B------:R-:W-:Y:S01]  /*0f60*/  UMOV UR11, 0x20 ;  /* 0x00000020000b7882 */ /* 0x000fe20000000000 */
[----:B------:R-:W-:Y:S01]  /*0f70*/  UMOV UR24, 0x100 ;  /* 0x0000010000187882 */ /* 0x000fe20000000000 */
[----:B------:R-:W-:Y:S01]  /*0f80*/  ELECT P1, URZ, PT ;  /* 0x00000000003f782f */ /* 0x000fe20003820000 */
        /* <DEDUP_REMOVED lines=8> */
[----:B-1----:R2:W1:Y:S01]  /*1010*/  SYNCS.EXCH.64 URZ, [UR6+0x384b0], UR4 ;  /* 0x0384b004063f75b2 */ /* 0x0024620008000100 */
[----:B------:R2:W1:Y:S01]  /*1020*/  SYNCS.EXCH.64 URZ, [UR6+0x384d0], UR24 ;  /* 0x0384d018063f75b2 */ /* 0x0004620008000100 */
[----:B------:R2:W1:Y:S01]  /*1030*/  SYNCS.EXCH.64 URZ, [UR6+0x384b8], UR4 ;  /* 0x0384b804063f75b2 */ /* 0x0004620008000100 */
[----:B------:R2:W1:Y:S01]  /*1040*/  SYNCS.EXCH.64 URZ, [UR6+0x384d8], UR24 ;  /* 0x0384d818063f75b2 */ /* 0x0004620008000100 */
[----:B------:R2:W1:Y:S01]  /*1050*/  SYNCS.EXCH.64 URZ, [UR6+0x384c0], UR4 ;  /* 0x0384c004063f75b2 */ /* 0x0004620008000100 */
[----:B------:R2:W1:Y:S01]  /*1060*/  SYNCS.EXCH.64 URZ, [UR6+0x384e0], UR24 ;  /* 0x0384e018063f75b2 */ /* 0x0004620008000100 */
[----:B------:R2:W1:Y:S01]  /*1070*/  SYNCS.EXCH.64 URZ, [UR6+0x384c8], UR4 ;  /* 0x0384c804063f75b2 */ /* 0x0004620008000100 */
[----:B------:R2:W1:Y:S02]  /*1080*/  SYNCS.EXCH.64 URZ, [UR6+0x384e8], UR24 ;  /* 0x0384e818063f75b2 */ /* 0x0004640008000100 */
[----:B--2---:R-:W-:Y:S01]  /*1090*/  NOP ;  /* 0x0000000000007918 */ /* 0x004fe20000000000 */
.L_x_4:
[----:B------:R-:W2:Y:S01]  /*10a0*/  SHFL.IDX PT, R11, R2, RZ, 0x1f ;  /* 0x00001fff020b7589 */ /* 0x000ea200000e0000 */
[----:B------:R-:W-:Y:S01]  /*10b0*/  ELECT P1, URZ, PT ;  /* 0x00000000003f782f */ /* 0x000fe20003820000 */
[----:B------:R-:W3:Y:S01]  /*10c0*/  LDC.64 R12, c[0x0][0x8f8] ;  /* 0x00023e00ff0c7b82 */ /* 0x000ee20000000a00 */
[----:B-1----:R-:W-:Y:S01]  /*10d0*/  UMOV UR4, 0x20 ;  /* 0x0000002000047882 */ /* 0x002fe20000000000 */
[----:B------:R-:W-:Y:S01]  /*10e0*/  NOP ;  /* 0x0000000000007918 */ /* 0x000fe20000000000 */
[----:B------:R-:W-:Y:S01]  /*10f0*/  ULDC UR39, c[0x0][0xc] ;  /* 0x0000030000277ab9 */ /* 0x000fe20000000800 */
[----:B------:R-:W-:Y:S01]  /*1100*/  IMAD.MOV.U32 R16, RZ, RZ, -0x1 ;  /* 0xffffffffff107424 */ /* 0x000fe200078e00ff */
[----:B------:R-:W-:Y:S01]  /*1110*/  MOV R18, 0xffffffff ;  /* 0xffffffff00127802 */ /* 0x000fe20000000f00 */
[----:B------:R-:W-:Y:S01]  /*1120*/  IMAD.MOV.U32 R17, RZ, RZ, -0x1 ;  /* 0xffffffffff117424 */ /* 0x000fe200078e00ff */
[----:B--2---:R-:W-:-:S13]  /*1130*/  ISETP.NE.OR P1, PT, R11, RZ, !P1 ;  /* 0x000000ff0b00720c */ /* 0x004fda0004f25670 */
[----:B------:R-:W-:Y:S01]  /*1140*/  VOTEU.ALL UP5, P1 ;  /* 0x00000000003f7886 */ /* 0x000fe200008a0000 */
[----:B------:R-:W-:-:S04]  /*1150*/  VOTEU.ALL UP6, P1 ;  /* 0x00000000003f7886 */ /* 0x000fc800008c0000 */
[----:B------:R-:W1:Y:S01]  /*1160*/  @!UP5 S2UR UR11, SR_CgaCtaId ;  /* 0x00000000000bd9c3 */ /* 0x000e620000008800 */
[----:B------:R-:W-:Y:S01]  /*1170*/  @!UP5 UMOV UR6, 0x400 ;  /* 0x000004000006d882 */ /* 0x000fe20000000000 */
[----:B------:R-:W-:-:S04]  /*1180*/  @!UP5 UIADD3 UR4, -UR4, 0x100000, URZ ;  /* 0x001000000404d890 */ /* 0x000fc8000fffe13f */
[----:B------:R-:W-:Y:S02]  /*1190*/  @!UP5 USHF.L.U32 UR5, UR4, 0xb, URZ ;  /* 0x0000000b0405d899 */ /* 0x000fe4000800063f */
[----:B------:R-:W-:Y:S02]  /*11a0*/  @!UP5 USHF.L.U32 UR4, UR4, 0x1, URZ ;  /* 0x000000010404d899 */ /* 0x000fe4000800063f */
[----:B-1----:R-:W-:Y:S01]  /*11b0*/  @!UP5 ULEA UR6, UR11, UR6, 0x18 ;  /* 0x000000060b06d291 */ /* 0x002fe2000f8ec03f */
[----:B------:R-:W-:Y:S01]  /*11c0*/  VOTEU.ALL UP5, P1 ;  /* 0x00000000003f7886 */ /* 0x000fe200008a0000 */
[----:B---3--:R-:W-:Y:S01]  /*11d0*/  ISETP.LE.U32.AND P1, PT, R12, UR10, PT ;  /* 0x0000000a0c007c0c */ /* 0x008fe2000bf23070 */
[----:B------:R-:W-:Y:S01]  /*11e0*/  UMOV UR11, URZ ;  /* 0x0000003f000b7c82 */ /* 0x000fe20008000000 */
[----:B------:R-:W-:-:S04]  /*11f0*/  MOV R12, UR9 ;  /* 0x00000009000c7c02 */ /* 0x000fc80008000f00 */
[----:B------:R-:W-:Y:S01]  /*1200*/  ISETP.GE.U32.AND.EX P1, PT, R12, R13, PT, P1 ;  /* 0x0000000d0c00720c */ /* 0x000fe20003f26110 */
[----:B------:R-:W1:Y:S03]  /*1210*/  FENCE.VIEW.ASYNC.S ;  /* 0x00000000000073c6 */ /* 0x000e660000000000 */
[----:B-1----:R-:W4:Y:S01]  /*1220*/  @!UP5 SYNCS.EXCH.64 URZ, [UR6+0x384f0], UR4 ;  /* 0x0384f004063fd5b2 */ /* 0x002f220008000100 */
[----:B------:R1:W4:Y:S01]  /*1230*/  @!UP6 SYNCS.EXCH.64 URZ, [UR6+0x384f8], UR4 ;  /* 0x0384f804063fe5b2 */ /* 0x0003220008000100 */
[----:B------:R-:W-:Y:S01]  /*1240*/  NOP ;  /* 0x0000000000007918 */ /* 0x000fe20000000000 */
[----:B-1----:R-:W-:Y:S01]  /*1250*/  ULDC.U8 UR4, c[0x0][0x900] ;  /* 0x0002400000047ab9 */ /* 0x002fe20000000000 */
[----:B------:R-:W-:Y:S01]  /*1260*/  UMOV UR6, URZ ;  /* 0x0000003f00067c82 */ /* 0x000fe20008000000 */
[----:B----4-:R-:W-:Y:S01]  /*1270*/  BAR.SYNC.DEFER_BLOCKING 0x0 ;  /* 0x0000000000007b1d */ /* 0x010fe20000010000 */
[----:B------:R-:W-:-:S04]  /*1280*/  ISETP.NE.AND P2, PT, RZ, UR4, PT ;  /* 0x00000004ff007c0c */ /* 0x000fc8000bf45270 */
[----:B------:R-:W-:Y:S01]  /*1290*/  P2R R15, PR, RZ, 0x4 ;  /* 0x00000004ff0f7803 */ /* 0x000fe20000000000 */
[----:B------:R-:W-:Y:S01]  /*12a0*/  UMOV UR5, URZ ;  /* 0x0000003f00057c82 */ /* 0x000fe20008000000 */
[----:B------:R-:W-:-:S07]  /*12b0*/  UMOV UR4, URZ ;  /* 0x0000003f00047c82 */ /* 0x000fce0008000000 */
[----:B------:R-:W-:Y:S05]  /*12c0*/  @P2 BRA P1, `(.L_x_5) ;  /* 0x0000001400f82947 */ /* 0x000fea0000800000 */
[----:B------:R-:W-:Y:S01]  /*12d0*/  IMAD.U32 R11, RZ, RZ, UR9 ;  /* 0x00000009ff0b7e24 */ /* 0x000fe2000f8e00ff */
[----:B------:R-:W-:Y:S01]  /*12e0*/  ISETP.LE.U32.AND P1, PT, R6, UR10, PT ;  /* 0x0000000a06007c0c */ /* 0x000fe2000bf23070 */
[----:B------:R-:W-:Y:S01]  /*12f0*/  UMOV UR5, URZ ;  /* 0x0000003f00057c82 */ /* 0x000fe20008000000 */
[----:B------:R-:W-:Y:S01]  /*1300*/  UMOV UR4, URZ ;  /* 0x0000003f00047c82 */ /* 0x000fe20008000000 */
[----:B------:R-:W-:Y:S01]  /*1310*/  UMOV UR11, URZ ;  /* 0x0000003f000b7c82 */ /* 0x000fe20008000000 */
[----:B------:R-:W-:Y:S01]  /*1320*/  ISETP.GE.U32.AND.EX P1, PT, R11, R7, PT, P1 ;  /* 0x000000070b00720c */ /* 0x000fe20003f26110 */
[----:B------:R-:W-:-:S12]  /*1330*/  UMOV UR6, URZ ;  /* 0x0000003f00067c82 */ /* 0x000fd80008000000 */
[----:B------:R-:W-:Y:S05]  /*1340*/  @!P1 BRA `(.L_x_6) ;  /* 0x0000001000c49947 */ /* 0x000fea0003800000 */
[----:B------:R-:W-:Y:S01]  /*1350*/  VIADD R12, R20, 0x20 ;  /* 0x00000020140c7836 */ /* 0x000fe20000000000 */
[----:B------:R-:W-:Y:S01]  /*1360*/  MOV R6, R20 ;  /* 0x0000001400067202 */ /* 0x000fe20000000f00 */
[----:B-----5:R-:W-:Y:S01]  /*1370*/  IMAD.MOV.U32 R13, RZ, RZ, R8 ;  /* 0x000000ffff0d7224 */ /* 0x020fe200078e0008 */
[----:B------:R-:W-:Y:S02]  /*1380*/  MOV R17, R0 ;  /* 0x0000000000117202 */ /* 0x000fe40000000f00 */
[----:B------:R-:W-:-:S13]  /*1390*/  ISETP.GE.AND P1, PT, R12, R3, PT ;  /* 0x000000030c00720c */ /* 0x000fda0003f26270 */
[----:B------:R-:W1:Y:S01]  /*13a0*/  @!P1 LDC.64 R18, c[0x0][0x918] ;  /* 0x00024600ff129b82 */ /* 0x000e620000000a00 */
[----:B------:R-:W-:Y:S01]  /*13b0*/  @!P1 VIADD R7, R6, 0x20 ;  /* 0x0000002006079836 */ /* 0x000fe20000000000 */
[----:B------:R-:W-:Y:S02]  /*13c0*/  UIADD3 UR16, UP5, UR16, -0x1, URZ ;  /* 0xffffffff10107890 */ /* 0x000fe4000ffbe03f */
[----:B------:R-:W-:Y:S01]  /*13d0*/  UIADD3 UR14, UP6, UR14, -0x1, URZ ;  /* 0xffffffff0e0e7890 */ /* 0x000fe2000ffde03f */
[----:B------:R-:W-:Y:S01]  /*13e0*/  BSSY B0, `(.L_x_7) ;  /* 0x0000050000007945 */ /* 0x000fe20003800000 */
[----:B------:R-:W-:Y:S01]  /*13f0*/  UIADD3.X UR17, UR17, -0x1, URZ, UP5, !UPT ;  /* 0xffffffff11117890 */ /* 0x000fe2000affe43f */
[----:B-1----:R-:W-:-:S05]  /*1400*/  @!P1 IMAD.WIDE R18, R7, 0xc, R18 ;  /* 0x0000000c07129825 */ /* 0x002fca00078e0212 */
[----:B------:R1:W5:Y:S04]  /*1410*/  @!P1 LDG.E R8, desc[UR56][R18.64] ;  /* 0x0000003812089981 */ /* 0x000368000c1e1900 */
[----:B------:R1:W5:Y:S01]  /*1420*/  @!P1 LDG.E R0, desc[UR56][R18.64+0x4] ;  /* 0x0000043812009981 */ /* 0x000362000c1e1900 */
[----:B------:R-:W-:Y:S01]  /*1430*/  ISETP.GE.AND P1, PT, R6, R3, PT ;  /* 0x000000030600720c */ /* 0x000fe20003f26270 */
[----:B------:R-:W-:Y:S01]  /*1440*/  UIADD3.X UR15, UR15, -0x1, URZ, UP6, !UPT ;  /* 0xffffffff0f0f7890 */ /* 0x000fe2000b7fe43f */
[----:B------:R-:W-:Y:S01]  /*1450*/  IMAD.MOV.U32 R11, RZ, RZ, RZ ;  /* 0x000000ffff0b7224 */ /* 0x000fe200078e00ff */
[----:B------:R-:W-:Y:S01]  /*1460*/  UIADD3 UR4, UR8, -0x1, URZ ;  /* 0xffffffff08047890 */ /* 0x000fe2000fffe03f */
[----:B------:R-:W-:Y:S01]  /*1470*/  IMAD.MOV.U32 R7, RZ, RZ, RZ ;  /* 0x000000ffff077224 */ /* 0x000fe200078e00ff */
[----:B------:R-:W-:Y:S01]  /*1480*/  UIADD3 UR5, UR7, -0x1, URZ ;  /* 0xffffffff07057890 */ /* 0x000fe2000fffe03f */
[----:B------:R-:W-:Y:S01]  /*1490*/  MOV R32, 0x7fffffff ;  /* 0x7fffffff00207802 */ /* 0x000fe20000000f00 */
[----:B------:R-:W-:-:S06]  /*14a0*/  IMAD.MOV.U32 R34, RZ, RZ, RZ ;  /* 0x000000ffff227224 */ /* 0x000fcc00078e00ff */
[----:B-1----:R-:W-:Y:S05]  /*14b0*/  @P1 BRA `(.L_x_8) ;  /* 0x0000000400081947 */ /* 0x002fea0003800000 */
[----:B------:R-:W-:Y:S02]  /*14c0*/  PLOP3.LUT P3, PT, PT, PT, UP0, 0x80, 0x0 ;  /* 0x000000000000781c */ /* 0x000fe40003f6f008 */
[----:B------:R-:W-:Y:S02]  /*14d0*/  IADD3 R21, P2, R17, UR16, RZ ;  /* 0x0000001011157c10 */ /* 0x000fe4000ff5e0ff */
[----:B------:R-:W-:Y:S02]  /*14e0*/  IADD3 R25, P1, R13, UR14, RZ ;  /* 0x0000000e0d197c10 */ /* 0x000fe4000ff3e0ff */
[----:B------:R-:W-:Y:S02]  /*14f0*/  LEA.HI.X.SX32 R24, R17, UR17, 0x1, P2 ;  /* 0x0000001111187c11 */ /* 0x000fe400090f0eff */
[----:B------:R-:W-:-:S05]  /*1500*/  LEA.HI.X.SX32 R26, R13, UR15, 0x1, P1 ;  /* 0x0000000f0d1a7c11 */ /* 0x000fca00088f0eff */
[----:B------:R-:W-:Y:S05]  /*1510*/  @!P3 BRA `(.L_x_9) ;  /* 0x000000000030b947 */ /* 0x000fea0003800000 */
[----:B------:R-:W-:Y:S02]  /*1520*/  ULDC UR6, c[0x0][0x8dc] ;  /* 0x0002370000067ab9 */ /* 0x000fe40000000800 */
[----:B------:R-:W-:-:S05]  /*1530*/  IADD3 R13, P1, R25, UR6, RZ ;  /* 0x00000006190d7c10 */ /* 0x000fca000ff3e0ff */
[----:B------:R-:W-:-:S04]  /*1540*/  IMAD.X R17, RZ, RZ, R26, P1 ;  /* 0x000000ffff117224 */ /* 0x000fc800008e061a */
[----:B------:R-:W-:-:S04]  /*1550*/  IMAD.WIDE.U32 R4, R17, UR20, RZ ;  /* 0x0000001411047c25 */ /* 0x000fc8000f8e00ff */
[----:B------:R-:W-:-:S04]  /*1560*/  IMAD.WIDE.U32 R18, P1, R13, UR21, R4 ;  /* 0x000000150d127c25 */ /* 0x000fc8000f820004 */
[----:B------:R-:W-:Y:S01]  /*1570*/  IMAD.WIDE.U32 R4, R13, UR20, RZ ;  /* 0x000000140d047c25 */ /* 0x000fe2000f8e00ff */
[----:B------:R-:W-:-:S03]  /*1580*/  IADD3.X R23, RZ, RZ, RZ, P1, !PT ;  /* 0x000000ffff177210 */ /* 0x000fc60000ffe4ff */
[----:B------:R-:W-:Y:S01]  /*1590*/  IMAD.MOV.U32 R22, RZ, RZ, R19 ;  /* 0x000000ffff167224 */ /* 0x000fe200078e0013 */
[----:B------:R-:W-:-:S05]  /*15a0*/  IADD3 RZ, P1, R5, R18, RZ ;  /* 0x0000001205ff7210 */ /* 0x000fca0007f3e0ff */
[----:B------:R-:W-:-:S04]  /*15b0*/  IMAD.WIDE.U32.X R4, R17, UR21, R22, P1 ;  /* 0x0000001511047c25 */ /* 0x000fc800088e0416 */
[----:B------:R-:W-:Y:S01]  /*15c0*/  IMAD.MOV.U32 R25, RZ, RZ, R4 ;  /* 0x000000ffff197224 */ /* 0x000fe200078e0004 */
[----:B------:R-:W-:-:S07]  /*15d0*/  MOV R26, R5 ;  /* 0x00000005001a7202 */ /* 0x000fce0000000f00 */
.L_x_9:
[----:B------:R-:W-:Y:S05]  /*15e0*/  @!P0 BRA `(.L_x_10) ;  /* 0x0000000000308947 */ /* 0x000fea0003800000 */
[----:B------:R-:W-:Y:S02]  /*15f0*/  ULDC UR6, c[0x0][0x8f4] ;  /* 0x00023d0000067ab9 */ /* 0x000fe40000000800 */
[----:B------:R-:W-:-:S05]  /*1600*/  IADD3 R13, P1, R21, UR6, RZ ;  /* 0x00000006150d7c10 */ /* 0x000fca000ff3e0ff */
[----:B------:R-:W-:-:S04]  /*1610*/  IMAD.X R17, RZ, RZ, R24, P1 ;  /* 0x000000ffff117224 */ /* 0x000fc800008e0618 */
[----:B------:R-:W-:-:S04]  /*1620*/  IMAD.WIDE.U32 R4, R17, UR22, RZ ;  /* 0x0000001611047c25 */ /* 0x000fc8000f8e00ff */
[----:B------:R-:W-:-:S04]  /*1630*/  IMAD.WIDE.U32 R18, P1, R13, UR23, R4 ;  /* 0x000000170d127c25 */ /* 0x000fc8000f820004 */
[----:B------:R-:W-:Y:S01]  /*1640*/  IMAD.WIDE.U32 R4, R13, UR22, RZ ;  /* 0x000000160d047c25 */ /* 0x000fe2000f8e00ff */
[----:B------:R-:W-:-:S03]  /*1650*/  MOV R22, R19 ;  /* 0x0000001300167202 */ /* 0x000fc60000000f00 */
[----:B------:R-:W-:Y:S01]  /*1660*/  IMAD.X R23, RZ, RZ, RZ, P1 ;  /* 0x000000ffff177224 */ /* 0x000fe200008e06ff */
[----:B------:R-:W-:-:S05]  /*1670*/  IADD3 RZ, P1, R5, R18, RZ ;  /* 0x0000001205ff7210 */ /* 0x000fca0007f3e0ff */
[----:B------:R-:W-:-:S04]  /*1680*/  IMAD.WIDE.U32.X R4, R17, UR23, R22, P1 ;  /* 0x0000001711047c25 */ /* 0x000fc800088e0416 */
[----:B------:R-:W-:Y:S02]  /*1690*/  IMAD.MOV.U32 R21, RZ, RZ, R4 ;  /* 0x000000ffff157224 */ /* 0x000fe400078e0004 */
[----:B------:R-:W-:-:S07]  /*16a0*/  IMAD.MOV.U32 R24, RZ, RZ, R5 ;  /* 0x000000ffff187224 */ /* 0x000fce00078e0005 */
.L_x_10:
[----:B------:R-:W-:Y:S02]  /*16b0*/  SHF.R.U64 R4, R21, UR28, R24 ;  /* 0x0000001c15047c19 */ /* 0x000fe40008001218 */
[----:B------:R-:W-:-:S03]  /*16c0*/  SHF.R.U64 R5, R25, UR18, R26 ;  /* 0x0000001219057c19 */ /* 0x000fc6000800121a */
[----:B------:R-:W-:Y:S01]  /*16d0*/  VIADD R22, R4, UR5 ;  /* 0x0000000504167c36 */ /* 0x000fe20008000000 */
[----:B------:R-:W-:-:S04]  /*16e0*/  IADD3 R17, R5, UR4, RZ ;  /* 0x0000000405117c10 */ /* 0x000fc8000fffe0ff */
[----:B------:R-:W-:Y:S02]  /*16f0*/  IABS R18, R22 ;  /* 0x0000001600127213 */ /* 0x000fe40000000000 */
[----:B------:R-:W-:-:S03]  /*1700*/  IABS R13, R17 ;  /* 0x00000011000d7213 */ /* 0x000fc60000000000 */
[----:B------:R-:W-:-:S04]  /*1710*/  IMAD.HI.U32 R5, R18, UR19, RZ ;  /* 0x0000001312057c27 */ /* 0x000fc8000f8e00ff */
[----:B------:R-:W-:-:S04]  /*1720*/  IMAD.HI.U32 R4, R13, UR13, RZ ;  /* 0x0000000d0d047c27 */ /* 0x000fc8000f8e00ff */
[----:B------:R-:W-:Y:S02]  /*1730*/  IMAD R5, R5, UR30, R18 ;  /* 0x0000001e05057c24 */ /* 0x000fe4000f8e0212 */
[----:B------:R-:W-:Y:S01]  /*1740*/  IMAD R4, R4, UR29, R13 ;  /* 0x0000001d04047c24 */ /* 0x000fe2000f8e020d */
[----:B------:R-:W-:Y:S01]  /*1750*/  MOV R13, UR31 ;  /* 0x0000001f000d7c02 */ /* 0x000fe20008000f00 */
[----:B------:R-:W-:Y:S01]  /*1760*/  IMAD.U32 R18, RZ, RZ, UR32 ;  /* 0x00000020ff127e24 */ /* 0x000fe2000f8e00ff */
[----:B------:R-:W-:Y:S02]  /*1770*/  ISETP.LT.U32.AND P2, PT, R5, UR26, PT ;  /* 0x0000001a05007c0c */ /* 0x000fe4000bf41070 */
[----:B------:R-:W-:-:S11]  /*1780*/  ISETP.LT.U32.AND P1, PT, R4, UR27, PT ;  /* 0x0000001b04007c0c */ /* 0x000fd6000bf21070 */
[----:B------:R-:W-:Y:S02]  /*1790*/  @!P2 IADD3 R5, R5, -UR26, RZ ;  /* 0x8000001a0505ac10 */ /* 0x000fe4000fffe0ff */
[----:B------:R-:W-:Y:S01]  /*17a0*/  @!P1 VIADD R4, R4, -UR27 ;  /* 0x8000001b04049c36 */ /* 0x000fe20008000000 */
[----:B------:R-:W-:Y:S02]  /*17b0*/  ISETP.GE.AND P1, PT, R22, RZ, PT ;  /* 0x000000ff1600720c */ /* 0x000fe40003f26270 */
[----:B------:R-:W-:Y:S02]  /*17c0*/  ISETP.LT.U32.AND P4, PT, R5, UR26, PT ;  /* 0x0000001a05007c0c */ /* 0x000fe4000bf81070 */
[----:B------:R-:W-:Y:S02]  /*17d0*/  ISETP.LT.U32.AND P3, PT, R4, UR27, PT ;  /* 0x0000001b04007c0c */ /* 0x000fe4000bf61070 */
[----:B------:R-:W-:-:S09]  /*17e0*/  ISETP.GE.AND P2, PT, R17, RZ, PT ;  /* 0x000000ff1100720c */ /* 0x000fd20003f46270 */
[----:B------:R-:W-:Y:S01]  /*17f0*/  @!P4 VIADD R5, R5, -UR26 ;  /* 0x8000001a0505cc36 */ /* 0x000fe20008000000 */
[----:B------:R-:W-:Y:S01]  /*1800*/  PLOP3.LUT P4, PT, PT, PT, UP2, 0x80, 0x0 ;  /* 0x000000000000781c */ /* 0x000fe20003f8f028 */
[----:B------:R-:W-:Y:S01]  /*1810*/  @!P3 VIADD R4, R4, -UR27 ;  /* 0x8000001b0404bc36 */ /* 0x000fe20008000000 */
[----:B------:R-:W-:Y:S01]  /*1820*/  PLOP3.LUT P3, PT, PT, PT, UP4, 0x80, 0x0 ;  /* 0x000000000000781c */ /* 0x000fe20003f6f048 */
[----:B------:R-:W-:Y:S01]  /*1830*/  @!P1 IMAD.MOV R5, RZ, RZ, -R5 ;  /* 0x000000ffff059224 */ /* 0x000fe200078e0a05 */
[----:B------:R-:W-:Y:S02]  /*1840*/  PLOP3.LUT P1, PT, PT, PT, UP3, 0x80, 0x0 ;  /* 0x000000000000781c */ /* 0x000fe40003f2f038 */
[----:B------:R-:W-:Y:S02]  /*1850*/  @!P2 IADD3 R4, -R4, RZ, RZ ;  /* 0x000000ff0404a210 */ /* 0x000fe40007ffe1ff */
[----:B------:R-:W-:Y:S02]  /*1860*/  SEL R5, R18, R5, !P4 ;  /* 0x0000000512057207 */ /* 0x000fe40006000000 */
[----:B------:R-:W-:-:S03]  /*1870*/  SEL R4, R13, R4, !P3 ;  /* 0x000000040d047207 */ /* 0x000fc60005800000 */
[----:B------:R-:W-:Y:S01]  /*1880*/  IMAD.IADD R5, R22, 0x1, -R5 ;  /* 0x0000000116057824 */ /* 0x000fe200078e0a05 */
[----:B------:R-:W-:-:S04]  /*1890*/  IADD3 R32, R17, -R4, RZ ;  /* 0x8000000411207210 */ /* 0x000fc80007ffe0ff */
[----:B------:R-:W-:Y:S01]  /*18a0*/  SEL R4, R5, R32, !P1 ;  /* 0x0000002005047207 */ /* 0x000fe20004800000 */
[----:B------:R-:W-:-:S03]  /*18b0*/  IMAD R32, R32, R5, RZ ;  /* 0x0000000520207224 */ /* 0x000fc600078e02ff */
[----:B------:R-:W-:Y:S02]  /*18c0*/  SHF.R.S32.HI R5, RZ, 0x1f, R4 ;  /* 0x0000001fff057819 */ /* 0x000fe40000011404 */
[----:B------:R-:W-:-:S07]  /*18d0*/  SHF.R.S32.HI R34, RZ, 0x1f, R32 ;  /* 0x0000001fff227819 */ /* 0x000fce0000011420 */
.L_x_8:
[----:B------:R-:W-:Y:S05]  /*18e0*/  BSYNC B0 ;  /* 0x0000000000007941 */ /* 0x000fea0003800000 */
.L_x_7:
[----:B------:R-:W1:Y:S01]  /*18f0*/  SHFL.UP PT, R17, R32, 0x1, RZ ;  /* 0x0420000020117989 */ /* 0x000e6200000e00ff */
[C---:B------:R-:W-:Y:S02]  /*1900*/  ISETP.NE.AND P2, PT, R20.reuse, RZ, PT ;  /* 0x000000ff1400720c */ /* 0x040fe40003f45270 */
[C---:B------:R-:W-:Y:S01]  /*1910*/  ISETP.GE.U32.AND P3, PT, R20.reuse, 0x2, PT ;  /* 0x000000021400780c */ /* 0x040fe20003f66070 */
[----:B------:R-:W2:Y:S01]  /*1920*/  SHFL.UP PT, R13, R34, 0x1, RZ ;  /* 0x04200000220d7989 */ /* 0x000ea200000e00ff */
[C---:B------:R-:W-:Y:S02]  /*1930*/  ISETP.GE.U32.AND P4, PT, R20.reuse, 0x4, PT ;  /* 0x000000041400780c */ /* 0x040fe40003f86070 */
[C---:B------:R-:W-:Y:S02]  /*1940*/  ISETP.GE.U32.AND P5, PT, R20.reuse, 0x8, PT ;  /* 0x000000081400780c */ /* 0x040fe40003fa6070 */
[----:B------:R-:W-:Y:S02]  /*1950*/  ISETP.GE.U32.AND P6, PT, R20, 0x10, PT ;  /* 0x000000101400780c */ /* 0x000fe40003fc6070 */
[----:B-1----:R-:W-:-:S02]  /*1960*/  SEL R17, R17, RZ, P2 ;  /* 0x000000ff11117207 */ /* 0x002fc40001000000 */
[----:B--2---:R-:W-:Y:S02]  /*1970*/  SEL R13, R13, RZ, P2 ;  /* 0x000000ff0d0d7207 */ /* 0x004fe40001000000 */
[----:B------:R-:W-:-:S04]  /*1980*/  IADD3 R18, P1, R17, R32, RZ ;  /* 0x0000002011127210 */ /* 0x000fc80007f3e0ff */
[----:B------:R-:W-:Y:S01]  /*1990*/  IADD3.X R22, R13, R34, RZ, P1, !PT ;  /* 0x000000220d167210 */ /* 0x000fe20000ffe4ff */
[----:B------:R-:W1:Y:S04]  /*19a0*/  SHFL.UP PT, R17, R18, 0x2, RZ ;  /* 0x0440000012117989 */ /* 0x000e6800000e00ff */
[----:B------:R-:W2:Y:S01]  /*19b0*/  SHFL.UP PT, R13, R22, 0x2, RZ ;  /* 0x04400000160d7989 */ /* 0x000ea200000e00ff */
[----:B-1----:R-:W-:-:S04]  /*19c0*/  SEL R17, R17, RZ, P3 ;  /* 0x000000ff11117207 */ /* 0x002fc80001800000 */
[----:B------:R-:W-:Y:S02]  /*19d0*/  IADD3 R24, P1, R17, R18, RZ ;  /* 0x0000001211187210 */ /* 0x000fe40007f3e0ff */
[----:B--2---:R-:W-:-:S03]  /*19e0*/  SEL R13, R13, RZ, P3 ;  /* 0x000000ff0d0d7207 */ /* 0x004fc60001800000 */
[----:B------:R-:W1:Y:S02]  /*19f0*/  SHFL.UP PT, R17, R24, 0x4, RZ ;  /* 0x0480000018117989 */ /* 0x000e6400000e00ff */
[----:B------:R-:W-:-:S05]  /*1a00*/  IMAD.X R26, R13, 0x1, R22, P1 ;  /* 0x000000010d1a7824 */ /* 0x000fca00008e0616 */
[----:B------:R-:W2:Y:S01]  /*1a10*/  SHFL.UP PT, R13, R26, 0x4, RZ ;  /* 0x048000001a0d7989 */ /* 0x000ea200000e00ff */
[----:B-1----:R-:W-:-:S04]  /*1a20*/  SEL R17, R17, RZ, P4 ;  /* 0x000000ff11117207 */ /* 0x002fc80002000000 */
[----:B------:R-:W-:Y:S02]  /*1a30*/  IADD3 R18, P1, R17, R24, RZ ;  /* 0x0000001811127210 */ /* 0x000fe40007f3e0ff */
[----:B--2---:R-:W-:-:S03]  /*1a40*/  SEL R13, R13, RZ, P4 ;  /* 0x000000ff0d0d7207 */ /* 0x004fc60002000000 */
[----:B------:R-:W1:Y:S01]  /*1a50*/  SHFL.UP PT, R17, R18, 0x8, RZ ;  /* 0x0500000012117989 */ /* 0x000e6200000e00ff */
[----:B------:R-:W-:-:S05]  /*1a60*/  IADD3.X R22, R13, R26, RZ, P1, !PT ;  /* 0x0000001a0d167210 */ /* 0x000fca0000ffe4ff */
        /* <DEDUP_REMOVED lines=9> */
[----:B--2---:R-:W-:-:S04]  /*1b00*/  SEL R13, R13, RZ, P6 ;  /* 0x000000ff0d0d7207 */ /* 0x004fc80003000000 */
[----:B------:R-:W-:Y:S02]  /*1b10*/  IADD3.X R22, R13, R26, RZ, P1, !PT ;  /* 0x0000001a0d167210 */ /* 0x000fe40000ffe4ff */
[----:B------:R-:W-:-:S04]  /*1b20*/  ISETP.GT.U32.AND P1, PT, R18, UR10, PT ;  /* 0x0000000a12007c0c */ /* 0x000fc8000bf24070 */
[----:B------:R-:W-:-:S13]  /*1b30*/  ISETP.GT.U32.AND.EX P1, PT, R22, UR9, PT, P1 ;  /* 0x0000000916007c0c */ /* 0x000fda000bf24110 */
[----:B------:R-:W-:-:S04]  /*1b40*/  VOTE.ANY R17, PT, P1 ;  /* 0x0000000000117806 */ /* 0x000fc800008e0100 */
[----:B------:R-:W-:-:S13]  /*1b50*/  ISETP.NE.AND P1, PT, R17, RZ, PT ;  /* 0x000000ff1100720c */ /* 0x000fda0003f25270 */
[----:B------:R-:W-:Y:S05]  /*1b60*/  @P1 BRA `(.L_x_11) ;  /* 0x00000008006c1947 */ /* 0x000fea0003800000 */
[----:B------:R-:W1:Y:S01]  /*1b70*/  LDC R3, c[0x0][0x910] ;  /* 0x00024400ff037b82 */ /* 0x000e620000000800 */
[----:B------:R-:W-:Y:S01]  /*1b80*/  IMAD.MOV.U32 R21, RZ, RZ, R18 ;  /* 0x000000ffff157224 */ /* 0x000fe200078e0012 */
[----:B------:R-:W-:Y:S01]  /*1b90*/  MOV R23, R22 ;  /* 0x0000001600177202 */ /* 0x000fe20000000f00 */
[----:B------:R-:W-:Y:S01]  /*1ba0*/  ULDC UR13, c[0x0][0x8f4] ;  /* 0x00023d00000d7ab9 */ /* 0x000fe20000000800 */
[----:B------:R-:W-:Y:S01]  /*1bb0*/  ULDC UR6, c[0x0][0x8dc] ;  /* 0x0002370000067ab9 */ /* 0x000fe20000000800 */
[----:B------:R-:W-:Y:S01]  /*1bc0*/  ULDC UR22, c[0x0][0x8d8] ;  /* 0x0002360000167ab9 */ /* 0x000fe20000000800 */
[----:B------:R-:W-:Y:S01]  /*1bd0*/  ULDC UR23, c[0x0][0x8f0] ;  /* 0x00023c0000177ab9 */ /* 0x000fe20000000800 */
[----:B------:R-:W-:Y:S01]  /*1be0*/  ULDC.64 UR18, c[0x0][0x8d0] ;  /* 0x0002340000127ab9 */ /* 0x000fe20000000a00 */
[----:B------:R-:W-:-:S05]  /*1bf0*/  ULDC.64 UR20, c[0x0][0x8e8] ;  /* 0x00023a0000147ab9 */ /* 0x000fca0000000a00 */
.L_x_16:
[----:B------:R-:W-:Y:S01]  /*1c00*/  IMAD.MOV.U32 R6, RZ, RZ, R12 ;  /* 0x000000ffff067224 */ /* 0x000fe200078e000c */
[----:B------:R-:W-:Y:S01]  /*1c10*/  IADD3 R12, R12, 0x20, RZ ;  /* 0x000000200c0c7810 */ /* 0x000fe20007ffe0ff */
[----:B-----5:R-:W-:Y:S01]  /*1c20*/  IMAD.MOV.U32 R17, RZ, RZ, R0 ;  /* 0x000000ffff117224 */ /* 0x020fe200078e0000 */
[----:B------:R-:W-:Y:S02]  /*1c30*/  MOV R13, R8 ;  /* 0x00000008000d7202 */ /* 0x000fe40000000f00 */
[----:B-1----:R-:W-:-:S13]  /*1c40*/  ISETP.GE.AND P1, PT, R12, R3, PT ;  /* 0x000000030c00720c */ /* 0x002fda0003f26270 */
[----:B------:R-:W1:Y:S01]  /*1c50*/  @!P1 LDC.64 R18, c[0x0][0x918] ;  /* 0x00024600ff129b82 */ /* 0x000e620000000a00 */
[----:B------:R-:W-:Y:S01]  /*1c60*/  @!P1 VIADD R7, R6, 0x20 ;  /* 0x0000002006079836 */ /* 0x000fe20000000000 */
[----:B------:R2:W3:Y:S01]  /*1c70*/  SHFL.IDX PT, R11, R21, 0x1f, 0x1f ;  /* 0x03e01f00150b7f89 */ /* 0x0004e200000e0000 */
[----:B------:R-:W-:Y:S02]  /*1c80*/  BSSY B0, `(.L_x_12) ;  /* 0x0000064000007945 */ /* 0x000fe40003800000 */
[----:B-1----:R-:W-:-:S05]  /*1c90*/  @!P1 IMAD.WIDE R18, R7, 0xc, R18 ;  /* 0x0000000c07129825 */ /* 0x002fca00078e0212 */
[----:B------:R2:W5:Y:S04]  /*1ca0*/  @!P1 LDG.E R8, desc[UR56][R18.64] ;  /* 0x0000003812089981 */ /* 0x000568000c1e1900 */
[----:B------:R2:W5:Y:S01]  /*1cb0*/  @!P1 LDG.E R0, desc[UR56][R18.64+0x4] ;  /* 0x0000043812009981 */ /* 0x000562000c1e1900 */
[----:B------:R-:W-:Y:S01]  /*1cc0*/  ISETP.GE.AND P1, PT, R6, R3, PT ;  /* 0x000000030600720c */ /* 0x000fe20003f26270 */
[----:B------:R-:W-:Y:S01]  /*1cd0*/  IMAD.MOV.U32 R34, RZ, RZ, RZ ;  /* 0x000000ffff227224 */ /* 0x000fe200078e00ff */
[----:B------:R-:W-:Y:S01]  /*1ce0*/  MOV R32, 0x7fffffff ;  /* 0x7fffffff00207802 */ /* 0x000fe20000000f00 */
[----:B------:R2:W1:Y:S10]  /*1cf0*/  SHFL.IDX PT, R7, R23, 0x1f, 0x1f ;  /* 0x03e01f0017077f89 */ /* 0x00047400000e0000 */
[----:B--23--:R-:W-:Y:S05]  /*1d00*/  @P1 BRA `(.L_x_13) ;  /* 0x00000004006c1947 */ /* 0x00cfea0003800000 */
[----:B------:R-:W-:Y:S02]  /*1d10*/  IABS R28, R9 ;  /* 0x00000009001c7213 */ /* 0x000fe40000000000 */
[C---:B------:R-:W-:Y:S02]  /*1d20*/  IADD3 R21, P1, R13.reuse, UR14, RZ ;  /* 0x0000000e0d157c10 */ /* 0x040fe4000ff3e0ff */
[----:B------:R-:W2:Y:S02]  /*1d30*/  I2F.RP R4, R28 ;  /* 0x0000001c00047306 */ /* 0x000ea40000209400 */
[----:B------:R-:W-:Y:S02]  /*1d40*/  LEA.HI.X.SX32 R26, R13, UR15, 0x1, P1 ;  /* 0x0000000f0d1a7c11 */ /* 0x000fe400088f0eff */
[----:B------:R-:W-:-:S04]  /*1d50*/  IADD3 R13, P1, R17, UR16, RZ ;  /* 0x00000010110d7c10 */ /* 0x000fc8000ff3e0ff */
[----:B------:R-:W-:Y:S02]  /*1d60*/  LEA.HI.X.SX32 R24, R17, UR17, 0x1, P1 ;  /* 0x0000001111187c11 */ /* 0x000fe400088f0eff */
[----:B------:R-:W-:Y:S01]  /*1d70*/  PLOP3.LUT P1, PT, PT, PT, UP0, 0x80, 0x0 ;  /* 0x000000000000781c */ /* 0x000fe20003f2f008 */
[----:B--2---:R-:W2:Y:S02]  /*1d80*/  MUFU.RCP R4, R4 ;  /* 0x0000000400047308 */ /* 0x004ea40000001000 */
[----:B--2---:R-:W-:-:S06]  /*1d90*/  IADD3 R5, R4, 0xffffffe, RZ ;  /* 0x0ffffffe04057810 */ /* 0x004fcc0007ffe0ff */
[----:B------:R-:W2:Y:S02]  /*1da0*/  F2I.FTZ.U32.TRUNC.NTZ R25, R5 ;  /* 0x0000000500197305 */ /* 0x000ea4000021f000 */
[----:B--2---:R-:W-:Y:S02]  /*1db0*/  IMAD.MOV R27, RZ, RZ, -R25 ;  /* 0x000000ffff1b7224 */ /* 0x004fe400078e0a19 */
[----:B------:R-:W-:Y:S05]  /*1dc0*/  @!P1 BRA `(.L_x_14) ;  /* 0x00000000002c9947 */ /* 0x000fea0003800000 */
[----:B------:R-:W-:-:S04]  /*1dd0*/  IADD3 R21, P1, R21, UR6, RZ ;  /* 0x0000000615157c10 */ /* 0x000fc8000ff3e0ff */
[----:B------:R-:W-:-:S05]  /*1de0*/  IADD3.X R17, RZ, R26, RZ, P1, !PT ;  /* 0x0000001aff117210 */ /* 0x000fca0000ffe4ff */
[----:B------:R-:W-:-:S04]  /*1df0*/  IMAD.WIDE.U32 R4, R17, UR18, RZ ;  /* 0x0000001211047c25 */ /* 0x000fc8000f8e00ff */
[----:B------:R-:W-:-:S04]  /*1e00*/  IMAD.WIDE.U32 R18, P1, R21, UR19, R4 ;  /* 0x0000001315127c25 */ /* 0x000fc8000f820004 */
[----:B------:R-:W-:Y:S01]  /*1e10*/  IMAD.WIDE.U32 R4, R21, UR18, RZ ;  /* 0x0000001215047c25 */ /* 0x000fe2000f8e00ff */
[----:B------:R-:W-:-:S03]  /*1e20*/  MOV R22, R19 ;  /* 0x0000001300167202 */ /* 0x000fc60000000f00 */
[----:B------:R-:W-:Y:S01]  /*1e30*/  IMAD.X R23, RZ, RZ, RZ, P1 ;  /* 0x000000ffff177224 */ /* 0x000fe200008e06ff */
[----:B------:R-:W-:-:S05]  /*1e40*/  IADD3 RZ, P1, R5, R18, RZ ;  /* 0x0000001205ff7210 */ /* 0x000fca0007f3e0ff */
[----:B------:R-:W-:-:S04]  /*1e50*/  IMAD.WIDE.U32.X R4, R17, UR19, R22, P1 ;  /* 0x0000001311047c25 */ /* 0x000fc800088e0416 */
[----:B------:R-:W-:Y:S01]  /*1e60*/  IMAD.MOV.U32 R21, RZ, RZ, R4 ;  /* 0x000000ffff157224 */ /* 0x000fe200078e0004 */
[----:B------:R-:W-:-:S07]  /*1e70*/  MOV R26, R5 ;  /* 0x00000005001a7202 */ /* 0x000fce0000000f00 */
.L_x_14:
[----:B------:R-:W-:Y:S05]  /*1e80*/  @!P0 BRA `(.L_x_15) ;  /* 0x00000000002c8947 */ /* 0x000fea0003800000 */
        /* <DEDUP_REMOVED lines=11> */
.L_x_15:
[----:B------:R-:W-:Y:S02]  /*1f40*/  SHF.R.U64 R13, R13, UR23, R24 ;  /* 0x000000170d0d7c19 */ /* 0x000fe40008001218 */
[----:B------:R-:W-:Y:S02]  /*1f50*/  MOV R5, R27 ;  /* 0x0000001b00057202 */ /* 0x000fe40000000f00 */
[----:B------:R-:W-:Y:S01]  /*1f60*/  IABS R4, R9 ;  /* 0x0000000900047213 */ /* 0x000fe20000000000 */
[----:B------:R-:W-:Y:S01]  /*1f70*/  VIADD R17, R13, UR5 ;  /* 0x000000050d117c36 */ /* 0x000fe20008000000 */
[----:B------:R-:W-:Y:S01]  /*1f80*/  IABS R22, R10 ;  /* 0x0000000a00167213 */ /* 0x000fe20000000000 */
[----:B------:R-:W-:Y:S01]  /*1f90*/  IMAD R13, R5, R28, RZ ;  /* 0x0000001c050d7224 */ /* 0x000fe200078e02ff */
[----:B------:R-:W-:Y:S01]  /*1fa0*/  IADD3 R19, RZ, -R4, RZ ;  /* 0x80000004ff137210 */ /* 0x000fe20007ffe0ff */
[----:B------:R-:W-:Y:S01]  /*1fb0*/  IMAD.MOV.U32 R4, RZ, RZ, RZ ;  /* 0x000000ffff047224 */ /* 0x000fe200078e00ff */
[----:B------:R-:W-:-:S02]  /*1fc0*/  MOV R5, R25 ;  /* 0x0000001900057202 */ /* 0x000fc40000000f00 */
[----:B------:R-:W-:Y:S02]  /*1fd0*/  IABS R18, R17 ;  /* 0x0000001100127213 */ /* 0x000fe40000000000 */
[----:B------:R-:W-:Y:S01]  /*1fe0*/  SHF.R.U64 R21, R21, UR22, R26 ;  /* 0x0000001615157c19 */ /* 0x000fe2000800121a */
[----:B------:R-:W-:Y:S01]  /*1ff0*/  IMAD.HI.U32 R4, R25, R13, R4 ;  /* 0x0000000d19047227 */ /* 0x000fe200078e0004 */
[----:B------:R-:W-:Y:S02]  /*2000*/  MOV R5, R19 ;  /* 0x0000001300057202 */ /* 0x000fe40000000f00 */
[----:B------:R-:W2:Y:S01]  /*2010*/  I2F.RP R19, R22 ;  /* 0x0000001600137306 */ /* 0x000ea20000209400 */
[----:B------:R-:W-:Y:S01]  /*2020*/  IMAD.MOV.U32 R13, RZ, RZ, R18 ;  /* 0x000000ffff0d7224 */ /* 0x000fe200078e0012 */
[----:B------:R-:W-:Y:S02]  /*2030*/  IADD3 R18, R21, UR4, RZ ;  /* 0x0000000415127c10 */ /* 0x000fe4000fffe0ff */
[----:B------:R-:W-:Y:S01]  /*2040*/  IABS R25, R10 ;  /* 0x0000000a00197213 */ /* 0x000fe20000000000 */
[----:B------:R-:W-:-:S04]  /*2050*/  IMAD.HI.U32 R4, R4, R13, RZ ;  /* 0x0000000d04047227 */ /* 0x000fc800078e00ff */
[----:B------:R-:W-:-:S05]  /*2060*/  IMAD R13, R4, R5, R13 ;  /* 0x00000005040d7224 */ /* 0x000fca00078e020d */
[----:B------:R-:W-:Y:S01]  /*2070*/  ISETP.GT.U32.AND P1, PT, R28, R13, PT ;  /* 0x0000000d1c00720c */ /* 0x000fe20003f24070 */
[----:B--2---:R-:W2:-:S12]  /*2080*/  MUFU.RCP R19, R19 ;  /* 0x0000001300137308 */ /* 0x004e980000001000 */
[----:B------:R-:W-:Y:S01]  /*2090*/  @!P1 IMAD.IADD R13, R13, 0x1, -R28 ;  /* 0x000000010d0d9824 */ /* 0x000fe200078e0a1c */
[----:B--2---:R-:W-:Y:S02]  /*20a0*/  IADD3 R4, R19, 0xffffffe, RZ ;  /* 0x0ffffffe13047810 */ /* 0x004fe40007ffe0ff */
[----:B------:R-:W-:Y:S02]  /*20b0*/  IADD3 R19, RZ, -R25, RZ ;  /* 0x80000019ff137210 */ /* 0x000fe40007ffe0ff */
[----:B------:R2:W3:Y:S02]  /*20c0*/  F2I.FTZ.U32.TRUNC.NTZ R5, R4 ;  /* 0x0000000400057305 */ /* 0x0004e4000021f000 */
[----:B--2---:R-:W-:Y:S02]  /*20d0*/  IMAD.MOV.U32 R4, RZ, RZ, RZ ;  /* 0x000000ffff047224 */ /* 0x004fe400078e00ff */
[----:B---3--:R-:W-:-:S04]  /*20e0*/  IMAD.MOV R23, RZ, RZ, -R5 ;  /* 0x000000ffff177224 */ /* 0x008fc800078e0a05 */
[----:B------:R-:W-:Y:S01]  /*20f0*/  IMAD R21, R23, R22, RZ ;  /* 0x0000001617157224 */ /* 0x000fe200078e02ff */
[----:B------:R-:W-:-:S03]  /*2100*/  IABS R23, R18 ;  /* 0x0000001200177213 */ /* 0x000fc60000000000 */
[----:B------:R-:W-:-:S04]  /*2110*/  IMAD.HI.U32 R24, R5, R21, R4 ;  /* 0x0000001505187227 */ /* 0x000fc800078e0004 */
[----:B------:R-:W-:-:S04]  /*2120*/  IMAD.MOV.U32 R5, RZ, RZ, R23 ;  /* 0x000000ffff057224 */ /* 0x000fc800078e0017 */
[----:B------:R-:W-:-:S04]  /*2130*/  IMAD.HI.U32 R4, R24, R5, RZ ;  /* 0x0000000518047227 */ /* 0x000fc800078e00ff */
[----:B------:R-:W-:-:S05]  /*2140*/  IMAD R5, R4, R19, R5 ;  /* 0x0000001304057224 */ /* 0x000fca00078e0205 */
[----:B------:R-:W-:-:S13]  /*2150*/  ISETP.GT.U32.AND P1, PT, R22, R5, PT ;  /* 0x000000051600720c */ /* 0x000fda0003f24070 */
[----:B------:R-:W-:Y:S02]  /*2160*/  @!P1 IADD3 R5, R5, -R22, RZ ;  /* 0x8000001605059210 */ /* 0x000fe40007ffe0ff */
[----:B------:R-:W-:-:S13]  /*2170*/  ISETP.GT.U32.AND P1, PT, R28, R13, PT ;  /* 0x0000000d1c00720c */ /* 0x000fda0003f24070 */
[----:B------:R-:W-:Y:S01]  /*2180*/  @!P1 IMAD.IADD R13, R13, 0x1, -R28 ;  /* 0x000000010d0d9824 */ /* 0x000fe200078e0a1c */
[----:B------:R-:W-:-:S03]  /*2190*/  ISETP.GT.U32.AND P1, PT, R22, R5, PT ;  /* 0x000000051600720c */ /* 0x000fc60003f24070 */
[----:B------:R-:W-:-:S10]  /*21a0*/  IMAD.MOV.U32 R4, RZ, RZ, R13 ;  /* 0x000000ffff047224 */ /* 0x000fd400078e000d */
[----:B------:R-:W-:Y:S02]  /*21b0*/  @!P1 IADD3 R5, R5, -R22, RZ ;  /* 0x8000001605059210 */ /* 0x000fe40007ffe0ff */
[----:B------:R-:W-:-:S13]  /*21c0*/  ISETP.GE.AND P1, PT, R17, RZ, PT ;  /* 0x000000ff1100720c */ /* 0x000fda0003f26270 */
[----:B------:R-:W-:Y:S02]  /*21d0*/  @!P1 IADD3 R4, -R4, RZ, RZ ;  /* 0x000000ff04049210 */ /* 0x000fe40007ffe1ff */
[----:B------:R-:W-:-:S13]  /*21e0*/  ISETP.GE.AND P1, PT, R18, RZ, PT ;  /* 0x000000ff1200720c */ /* 0x000fda0003f26270 */
[----:B------:R-:W-:Y:S01]  /*21f0*/  @!P1 IMAD.MOV R5, RZ, RZ, -R5 ;  /* 0x000000ffff059224 */ /* 0x000fe200078e0a05 */
[----:B------:R-:W-:-:S13]  /*2200*/  ISETP.NE.AND P1, PT, RZ, UR7, PT ;  /* 0x00000007ff007c0c */ /* 0x000fda000bf25270 */
[----:B------:R-:W-:Y:S02]  /*2210*/  @!P1 LOP3.LUT R4, RZ, UR7, RZ, 0x33, !PT ;  /* 0x00000007ff049c12 */ /* 0x000fe4000f8e33ff */
[----:B------:R-:W-:Y:S02]  /*2220*/  ISETP.NE.AND P1, PT, RZ, UR8, PT ;  /* 0x00000008ff007c0c */ /* 0x000fe4000bf25270 */
[----:B------:R-:W-:-:S11]  /*2230*/  IADD3 R4, -R4, R17, RZ ;  /* 0x0000001104047210 */ /* 0x000fd60007ffe1ff */
[----:B------:R-:W-:Y:S02]  /*2240*/  @!P1 LOP3.LUT R5, RZ, UR8, RZ, 0x33, !PT ;  /* 0x00000008ff059c12 */ /* 0x000fe4000f8e33ff */
[----:B------:R-:W-:-:S03]  /*2250*/  PLOP3.LUT P1, PT, PT, PT, UP3, 0x80, 0x0 ;  /* 0x000000000000781c */ /* 0x000fc60003f2f038 */
[----:B------:R-:W-:-:S04]  /*2260*/  IMAD.IADD R5, R18, 0x1, -R5 ;  /* 0x0000000112057824 */ /* 0x000fc800078e0a05 */
[CC--:B------:R-:W-:Y:S01]  /*2270*/  IMAD R32, R4.reuse, R5.reuse, RZ ;  /* 0x0000000504207224 */ /* 0x0c0fe200078e02ff */
[----:B------:R-:W-:-:S04]  /*2280*/  SEL R13, R4, R5, !P1 ;  /* 0x00000005040d7207 */ /* 0x000fc80004800000 */
[----:B------:R-:W-:Y:S02]  /*2290*/  SHF.R.S32.HI R5, RZ, 0x1f, R13 ;  /* 0x0000001fff057819 */ /* 0x000fe4000001140d */
[----:B------:R-:W-:Y:S02]  /*22a0*/  SHF.R.S32.HI R34, RZ, 0x1f, R32 ;  /* 0x0000001fff227819 */ /* 0x000fe40000011420 */
[----:B------:R-:W-:-:S07]  /*22b0*/  MOV R4, R13 ;  /* 0x0000000d00047202 */ /* 0x000fce0000000f00 */
.L_x_13:
[----:B------:R-:W-:Y:S05]  /*22c0*/  BSYNC B0 ;  /* 0x0000000000007941 */ /* 0x000fea0003800000 */
.L_x_12:
[----:B------:R-:W2:Y:S04]  /*22d0*/  SHFL.UP PT, R17, R32, 0x1, RZ ;  /* 0x0420000020117989 */ /* 0x000ea800000e00ff */
[----:B------:R-:W3:Y:S01]  /*22e0*/  SHFL.UP PT, R13, R34, 0x1, RZ ;  /* 0x04200000220d7989 */ /* 0x000ee200000e00ff */
[----:B--2---:R-:W-:Y:S02]  /*22f0*/  SEL R17, R17, RZ, P2 ;  /* 0x000000ff11117207 */ /* 0x004fe40001000000 */
[----:B---3--:R-:W-:Y:S02]  /*2300*/  SEL R13, R13, RZ, P2 ;  /* 0x000000ff0d0d7207 */ /* 0x008fe40001000000 */
[----:B------:R-:W-:-:S05]  /*2310*/  IADD3 R24, P1, R17, R32, RZ ;  /* 0x0000002011187210 */ /* 0x000fca0007f3e0ff */
[----:B------:R-:W-:Y:S01]  /*2320*/  IMAD.X R26, R13, 0x1, R34, P1 ;  /* 0x000000010d1a7824 */ /* 0x000fe200008e0622 */
[----:B------:R-:W2:Y:S04]  /*2330*/  SHFL.UP PT, R17, R24, 0x2, RZ ;  /* 0x0440000018117989 */ /* 0x000ea800000e00ff */
[----:B------:R-:W3:Y:S01]  /*2340*/  SHFL.UP PT, R13, R26, 0x2, RZ ;  /* 0x044000001a0d7989 */ /* 0x000ee200000e00ff */
[----:B--2---:R-:W-:Y:S02]  /*2350*/  SEL R17, R17, RZ, P3 ;  /* 0x000000ff11117207 */ /* 0x004fe40001800000 */
[----:B---3--:R-:W-:Y:S02]  /*2360*/  SEL R13, R13, RZ, P3 ;  /* 0x000000ff0d0d7207 */ /* 0x008fe40001800000 */
[----:B------:R-:W-:-:S04]  /*2370*/  IADD3 R18, P1, R17, R24, RZ ;  /* 0x0000001811127210 */ /* 0x000fc80007f3e0ff */
[----:B------:R-:W-:Y:S01]  /*2380*/  IADD3.X R30, R13, R26, RZ, P1, !PT ;  /* 0x0000001a0d1e7210 */ /* 0x000fe20000ffe4ff */
        /* <DEDUP_REMOVED lines=18> */
[----:B------:R-:W-:-:S04]  /*24b0*/  IADD3 R21, P1, R18, R11, RZ ;  /* 0x0000000b12157210 */ /* 0x000fc80007f3e0ff */
[----:B-1----:R-:W-:Y:S02]  /*24c0*/  IADD3.X R23, R22, R7, RZ, P1, !PT ;  /* 0x0000000716177210 */ /* 0x002fe40000ffe4ff */
[----:B------:R-:W-:-:S04]  /*24d0*/  ISETP.GT.U32.AND P1, PT, R21, UR10, PT ;  /* 0x0000000a15007c0c */ /* 0x000fc8000bf24070 */
[----:B------:R-:W-:-:S13]  /*24e0*/  ISETP.GT.U32.AND.EX P1, PT, R23, UR9, PT, P1 ;  /* 0x0000000917007c0c */ /* 0x000fda000bf24110 */
[----:B------:R-:W-:-:S04]  /*24f0*/  VOTE.ANY R17, PT, P1 ;  /* 0x0000000000117806 */ /* 0x000fc800008e0100 */
[----:B------:R-:W-:-:S13]  /*2500*/  ISETP.NE.AND P1, PT, R17, RZ, PT ;  /* 0x000000ff1100720c */ /* 0x000fda0003f25270 */
[----:B------:R-:W-:Y:S05]  /*2510*/  @!P1 BRA `(.L_x_16) ;  /* 0xfffffff400b89947 */ /* 0x000fea000383ffff */
.L_x_11:
[----:B------:R-:W1:Y:S08]  /*2520*/  BREV R17, R17 ;  /* 0x0000001100117301 */ /* 0x000e700000000000 */
[----:B-1----:R-:W1:Y:S02]  /*2530*/  FLO.U32.SH R19, R17 ;  /* 0x0000001100137300 */ /* 0x002e6400000e0400 */
[----:B-1----:R-:W1:Y:S02]  /*2540*/  SHFL.IDX PT, R6, R6, R19, 0x1f ;  /* 0x00001f1306067589 */ /* 0x002e6400000e0000 */
[----:B-1----:R-:W-:-:S13]  /*2550*/  R2UR UR6, R6 ;  /* 0x00000000060672ca */ /* 0x002fda00000e0000 */
[----:B------:R-:W-:-:S05]  /*2560*/  VIADD R21, R20, UR6 ;  /* 0x0000000614157c36 */ /* 0x000fca0008000000 */
[----:B------:R-:W-:-:S13]  /*2570*/  ISETP.GE.AND P1, PT, R21, R3, PT ;  /* 0x000000031500720c */ /* 0x000fda0003f26270 */
[----:B------:R-:W1:Y:S02]  /*2580*/  @!P1 LDC.64 R12, c[0x0][0x918] ;  /* 0x00024600ff0c9b82 */ /* 0x000e640000000a00 */
[----:B-1----:R-:W-:-:S05]  /*2590*/  @!P1 IMAD.WIDE R12, R21, 0xc, R12 ;  /* 0x0000000c150c9825 */ /* 0x002fca00078e020c */
[----:B-----5:R1:W5:Y:S04]  /*25a0*/  @!P1 LDG.E R8, desc[UR56][R12.64] ;  /* 0x000000380c089981 */ /* 0x020368000c1e1900 */
[----:B------:R1:W5:Y:S01]  /*25b0*/  @!P1 LDG.E R0, desc[UR56][R12.64+0x4] ;  /* 0x000004380c009981 */ /* 0x000362000c1e1900 */
[----:B------:R-:W-:-:S03]  /*25c0*/  IADD3 R18, P1, P2, R18, R11, -R32 ;  /* 0x0000000b12127210 */ /* 0x000fc60007a3e820 */
[----:B------:R-:W-:Y:S01]  /*25d0*/  SHFL.IDX PT, R6, R32, R19, 0x1f ;  /* 0x00001f1320067589 */ /* 0x000fe200000e0000 */
[----:B------:R-:W-:-:S03]  /*25e0*/  IADD3.X R22, R22, R7, ~R34, P1, P2 ;  /* 0x0000000716167210 */ /* 0x000fc60000fe4c22 */
[----:B------:R-:W2:Y:S04]  /*25f0*/  SHFL.IDX PT, R18, R18, R19, 0x1f ;  /* 0x00001f1312127589 */ /* 0x000ea800000e0000 */
[----:B------:R-:W3:Y:S04]  /*2600*/  SHFL.IDX PT, R22, R22, R19, 0x1f ;  /* 0x00001f1316167589 */ /* 0x000ee800000e0000 */
[----:B------:R1:W4:Y:S04]  /*2610*/  SHFL.IDX PT, R7, R34, R19, 0x1f ;  /* 0x00001f1322077589 */ /* 0x00032800000e0000 */
[----:B------:R1:W1:Y:S04]  /*2620*/  SHFL.IDX PT, R5, R5, R19, 0x1f ;  /* 0x00001f1305057589 */ /* 0x00026800000e0000 */
[----:B------:R1:W1:Y:S01]  /*2630*/  SHFL.IDX PT, R4, R4, R19, 0x1f ;  /* 0x00001f1304047589 */ /* 0x00026200000e0000 */
[----:B--2---:R-:W-:-:S02]  /*2640*/  R2UR UR5, R18 ;  /* 0x00000000120572ca */ /* 0x004fc400000e0000 */
[----:B---3--:R-:W-:-:S15]  /*2650*/  R2UR UR4, R22 ;  /* 0x00000000160472ca */ /* 0x008fde00000e0000 */
.L_x_6:
[----:B------:R-:W-:Y:S01]  /*2660*/  ISETP.LE.AND P1, PT, R3, UR6, PT ;  /* 0x0000000603007c0c */ /* 0x000fe2000bf23270 */
[----:B------:R-:W-:Y:S01]  /*2670*/  IMAD.MOV.U32 R18, RZ, RZ, -0x1 ;  /* 0xffffffffff127424 */ /* 0x000fe200078e00ff */
[----:B------:R-:W-:-:S11]  /*2680*/  MOV R17, 0xffffffff ;  /* 0xffffffff00117802 */ /* 0x000fd60000000f00 */
[----:B------:R-:W-:Y:S05]  /*2690*/  @P1 BRA `(.L_x_5) ;  /* 0x0000000400041947 */ /* 0x000fea0003800000 */
[----:B------:R-:W-:Y:S01]  /*26a0*/  UIADD3 UR15, UP2, -UR5, UR10, URZ ;  /* 0x0000000a050f7290 */ /* 0x000fe2000ff5e13f */
[----:B------:R-:W2:Y:S01]  /*26b0*/  S2UR UR18, SR_CTAID.Y ;  /* 0x00000000001279c3 */ /* 0x000ea20000002600 */
[----:B------:R-:W-:Y:S01]  /*26c0*/  ULDC UR17, c[0x0][0x8c0] ;  /* 0x0002300000117ab9 */ /* 0x000fe20000000800 */
[----:B------:R-:W-:Y:S01]  /*26d0*/  ULDC UR20, c[0x0][0x8b0] ;  /* 0x00022c0000147ab9 */ /* 0x000fe20000000800 */
[----:B------:R-:W-:Y:S01]  /*26e0*/  UIADD3.X UR11, ~UR4, UR9, URZ, UP2, !UPT ;  /* 0x00000009040b7290 */ /* 0x000fe200097fe53f */
[--C-:B-1----:R-:W-:Y:S01]  /*26f0*/  SHF.R.U32.HI R23, RZ, UR20, R5.reuse ;  /* 0x00000014ff177c19 */ /* 0x102fe20008011605 */
[----:B------:R-:W-:Y:S01]  /*2700*/  ULDC UR19, c[0x0][0x904] ;  /* 0x0002410000137ab9 */ /* 0x000fe20000000800 */
[----:B------:R-:W-:Y:S01]  /*2710*/  ULDC UR13, c[0x0][0x8a8] ;  /* 0x00022a00000d7ab9 */ /* 0x000fe20000000800 */
[----:B------:R-:W-:Y:S01]  /*2720*/  USHF.R.U32.HI UR16, URZ, UR17, UR11 ;  /* 0x000000113f107299 */ /* 0x000fe2000801160b */
[----:B------:R-:W-:Y:S01]  /*2730*/  SHF.R.U64 R24, R4, UR20, R5 ;  /* 0x0000001404187c19 */ /* 0x000fe20008001205 */
[----:B------:R-:W-:-:S02]  /*2740*/  USHF.R.U64 UR15, UR15, UR17, UR11 ;  /* 0x000000110f0f7299 */ /* 0x000fc4000800120b */
[----:B------:R-:W-:Y:S02]  /*2750*/  USHF.R.U32.HI UR14, URZ, UR20, UR16 ;  /* 0x000000143f0e7299 */ /* 0x000fe40008011610 */
[----:B------:R-:W-:Y:S02]  /*2760*/  UIADD3 UR13, UR13, -0x1, URZ ;  /* 0xffffffff0d0d7890 */ /* 0x000fe4000fffe03f */
[----:B------:R-:W-:Y:S02]  /*2770*/  USHF.R.U32.HI UR21, URZ, UR19, UR14 ;  /* 0x000000133f157299 */ /* 0x000fe4000801160e */
[----:B------:R-:W-:Y:S02]  /*2780*/  USHF.R.U64 UR16, UR15, UR20, UR16 ;  /* 0x000000140f107299 */ /* 0x000fe40008001210 */
[----:B------:R-:W-:Y:S02]  /*2790*/  ULOP3.LUT UR15, UR15, UR13, URZ, 0xc0, !UPT ;  /* 0x0000000d0f0f7292 */ /* 0x000fe4000f8ec03f */
[----:B------:R-:W-:Y:S01]  /*27a0*/  LOP3.LUT R3, R23, UR21, RZ, 0xfc, !PT ;  /* 0x0000001517037c12 */ /* 0x000fe2000f8efcff */
[----:B------:R-:W-:-:S02]  /*27b0*/  USHF.R.U64 UR14, UR16, UR19, UR14 ;  /* 0x00000013100e7299 */ /* 0x000fc4000800120e */
[----:B--2---:R-:W-:Y:S01]  /*27c0*/  USEL UR11, UR40, UR18, !UP3 ;  /* 0x00000012280b7287 */ /* 0x004fe2000d800000 */
[----:B------:R-:W-:-:S13]  /*27d0*/  ISETP.NE.U32.AND P1, PT, R3, RZ, PT ;  /* 0x000000ff0300720c */ /* 0x000fda0003f25070 */
[----:B------:R-:W-:Y:S05]  /*27e0*/  @!P1 BRA `(.L_x_17) ;  /* 0x0000000000149947 */ /* 0x000fea0003800000 */
[----:B------:R-:W-:-:S07]  /*27f0*/  MOV R12, 0x2810 ;  /* 0x00002810000c7802 */ /* 0x000fce0000000f00 */
[----:B----45:R-:W-:Y:S05]  /*2800*/  CALL.REL.NOINC `($__internal_0_$__cuda_sm20_div_u64) ;  /* 0x0000019000607944 */ /* 0x030fea0003c00000 */
[----:B------:R-:W-:-:S05]  /*2810*/  IADD3 R13, -R3, RZ, RZ ;  /* 0x000000ff030d7210 */ /* 0x000fca0007ffe1ff */
[----:B------:R-:W-:Y:S01]  /*2820*/  IMAD R13, R24, R13, UR14 ;  /* 0x0000000e180d7e24 */ /* 0x000fe2000f8e020d */
[----:B------:R-:W-:Y:S06]  /*2830*/  BRA `(.L_x_18) ;  /* 0x0000000000507947 */ /* 0x000fec0003800000 */
.L_x_17:
[----:B------:R-:W1:Y:S01]  /*2840*/  I2F.U32.RP R3, R24 ;  /* 0x0000001800037306 */ /* 0x000e620000209000 */
[----:B------:R-:W-:-:S07]  /*2850*/  ISETP.NE.U32.AND P3, PT, R24, RZ, PT ;  /* 0x000000ff1800720c */ /* 0x000fce0003f65070 */
[----:B-1----:R-:W1:Y:S02]  /*2860*/  MUFU.RCP R3, R3 ;  /* 0x0000000300037308 */ /* 0x002e640000001000 */
[----:B-1----:R-:W-:-:S06]  /*2870*/  VIADD R12, R3, 0xffffffe ;  /* 0x0ffffffe030c7836 */ /* 0x002fcc0000000000 */
[----:B------:R1:W2:Y:S02]  /*2880*/  F2I.FTZ.U32.TRUNC.NTZ R13, R12 ;  /* 0x0000000c000d7305 */ /* 0x0002a4000021f000 */
[----:B-1----:R-:W-:Y:S01]  /*2890*/  IMAD.MOV.U32 R12, RZ, RZ, RZ ;  /* 0x000000ffff0c7224 */ /* 0x002fe200078e00ff */
[----:B--2---:R-:W-:-:S05]  /*28a0*/  IADD3 R11, RZ, -R13, RZ ;  /* 0x8000000dff0b7210 */ /* 0x004fca0007ffe0ff */
[----:B------:R-:W-:-:S04]  /*28b0*/  IMAD R11, R11, R24, RZ ;  /* 0x000000180b0b7224 */ /* 0x000fc800078e02ff */
[----:B------:R-:W-:-:S06]  /*28c0*/  IMAD.HI.U32 R13, R13, R11, R12 ;  /* 0x0000000b0d0d7227 */ /* 0x000fcc00078e000c */
[----:B------:R-:W-:-:S05]  /*28d0*/  IMAD.HI.U32 R3, R13, UR14, RZ ;  /* 0x0000000e0d037c27 */ /* 0x000fca000f8e00ff */
[----:B------:R-:W-:-:S05]  /*28e0*/  IADD3 R11, -R3, RZ, RZ ;  /* 0x000000ff030b7210 */ /* 0x000fca0007ffe1ff */
[----:B------:R-:W-:-:S05]  /*28f0*/  IMAD R11, R24, R11, UR14 ;  /* 0x0000000e180b7e24 */ /* 0x000fca000f8e020b */
[----:B------:R-:W-:-:S13]  /*2900*/  ISETP.GE.U32.AND P1, PT, R11, R24, PT ;  /* 0x000000180b00720c */ /* 0x000fda0003f26070 */
[----:B------:R-:W-:Y:S01]  /*2910*/  @P1 IMAD.IADD R11, R11, 0x1, -R24 ;  /* 0x000000010b0b1824 */ /* 0x000fe200078e0a18 */
[----:B------:R-:W-:-:S04]  /*2920*/  @P1 IADD3 R3, R3, 0x1, RZ ;  /* 0x0000000103031810 */ /* 0x000fc80007ffe0ff */
[----:B------:R-:W-:-:S13]  /*2930*/  ISETP.GE.U32.AND P2, PT, R11, R24, PT ;  /* 0x000000180b00720c */ /* 0x000fda0003f46070 */
[----:B------:R-:W-:Y:S01]  /*2940*/  @P2 VIADD R3, R3, 0x1 ;  /* 0x0000000103032836 */ /* 0x000fe20000000000 */
[----:B------:R-:W-:-:S04]  /*2950*/  @!P3 LOP3.LUT R3, RZ, R24, RZ, 0x33, !PT ;  /* 0x00000018ff03b212 */ /* 0x000fc800078e33ff */
[----:B------:R-:W-:-:S05]  /*2960*/  IADD3 R13, -R3, RZ, RZ ;  /* 0x000000ff030d7210 */ /* 0x000fca0007ffe1ff */
[----:B------:R-:W-:-:S07]  /*2970*/  IMAD R13, R24, R13, UR14 ;  /* 0x0000000e180d7e24 */ /* 0x000fce000f8e020d */
.L_x_18:
[----:B------:R-:W1:Y:S01]  /*2980*/  LDC R18, c[0x0][0x8a8] ;  /* 0x00022a00ff127b82 */ /* 0x000e620000000800 */
[----:B------:R-:W-:Y:S01]  /*2990*/  ULDC UR14, c[0x0][0x904] ;  /* 0x00024100000e7ab9 */ /* 0x000fe20000000800 */
[----:B------:R-:W-:Y:S01]  /*29a0*/  UMOV UR13, 0xffffffff ;  /* 0xffffffff000d7882 */ /* 0x000fe20000000000 */
[----:B------:R-:W-:Y:S01]  /*29b0*/  PLOP3.LUT P1, PT, PT, PT, UP3, 0x80, 0x0 ;  /* 0x000000000000781c */ /* 0x000fe20003f2f038 */
[----:B------:R-:W-:-:S04]  /*29c0*/  USHF.L.U32 UR13, UR13, UR14, URZ ;  /* 0x0000000e0d0d7299 */ /* 0x000fc8000800063f */
[----:B------:R-:W2:Y:S02]  /*29d0*/  LDC R16, c[0x0][0x8b8] ;  /* 0x00022e00ff107b82 */ /* 0x000ea40000000800 */
[----:B------:R-:W-:Y:S01]  /*29e0*/  LOP3.LUT R11, RZ, UR13, RZ, 0x33, !PT ;  /* 0x0000000dff0b7c12 */ /* 0x000fe2000f8e33ff */
[----:B------:R-:W-:Y:S02]  /*29f0*/  UMOV UR13, 0x1 ;  /* 0x00000001000d7882 */ /* 0x000fe40000000000 */
[----:B------:R-:W-:Y:S01]  /*2a00*/  USHF.L.U32 UR13, UR13, UR14, URZ ;  /* 0x0000000e0d0d7299 */ /* 0x000fe2000800063f */
[----:B------:R-:W-:-:S05]  /*2a10*/  LOP3.LUT R12, R11, UR16, RZ, 0xc0, !PT ;  /* 0x000000100b0c7c12 */ /* 0x000fca000f8ec0ff */
[----:B------:R-:W-:Y:S02]  /*2a20*/  IMAD R3, R3, UR13, R12 ;  /* 0x0000000d03037c24 */ /* 0x000fe4000f8e020c */
[----:B-1----:R-:W-:Y:S02]  /*2a30*/  IMAD R13, R13, R18, UR15 ;  /* 0x0000000f0d0d7e24 */ /* 0x002fe4000f8e0212 */
[----:B------:R-:W-:Y:S02]  /*2a40*/  @P1 IMAD.U32 R18, RZ, RZ, UR6 ;  /* 0x00000006ff121e24 */ /* 0x000fe4000f8e00ff */
[----:B------:R-:W-:Y:S02]  /*2a50*/  @!P1 IMAD.U32 R18, RZ, RZ, UR6 ;  /* 0x00000006ff129e24 */ /* 0x000fe4000f8e00ff */
[----:B--2---:R-:W-:Y:S01]  /*2a60*/  IMAD R17, R3, R16, UR11 ;  /* 0x0000000b03117e24 */ /* 0x004fe2000f8e0210 */
[----:B------:R-:W-:Y:S01]  /*2a70*/  @P1 MOV R16, R13 ;  /* 0x0000000d00101202 */ /* 0x000fe20000000f00 */
[----:B------:R-:W-:-:S03]  /*2a80*/  UMOV UR11, 0x1 ;  /* 0x00000001000b7882 */ /* 0x000fc60000000000 */
[----:B------:R-:W-:Y:S01]  /*2a90*/  @!P1 MOV R16, R17 ;  /* 0x0000001100109202 */ /* 0x000fe20000000f00 */
[----:B------:R-:W-:-:S07]  /*2aa0*/  @!P1 IMAD.MOV.U32 R17, RZ, RZ, R13 ;  /* 0x000000ffff119224 */ /* 0x000fce00078e000d */
.L_x_5:
[----:B------:R-:W-:-:S13]  /*2ab0*/  ISETP.NE.AND P1, PT, RZ, UR11, PT ;  /* 0x0000000bff007c0c */ /* 0x000fda000bf25270 */
[----:B------:R-:W-:Y:S05]  /*2ac0*/  @!P1 EXIT ;  /* 0x000000000000994d */ /* 0x000fea0003800000 */
[----:B------:R-:W2:Y:S02]  /*2ad0*/  LDC.64 R22, c[0x0][0x290] ;  /* 0x0000a400ff167b82 */ /* 0x000ea40000000a00 */
[----:B--2---:R-:W-:-:S05]  /*2ae0*/  IMAD.WIDE R22, R18, 0xc, R22 ;  /* 0x0000000c12167825 */ /* 0x004fca00078e0216 */
[----:B-1----:R1:W5:Y:S04]  /*2af0*/  LDG.E R13, desc[UR56][R22.64] ;  /* 0x00000038160d7981 */ /* 0x002368000c1e1900 */
[----:B------:R1:W5:Y:S04]  /*2b00*/  LDG.E R12, desc[UR56][R22.64+0x4] ;  /* 0x00000438160c7981 */ /* 0x000368000c1e1900 */
[----:B------:R1:W5:Y:S01]  /*2b10*/  LDG.E R11, desc[UR56][R22.64+0x8] ;  /* 0x00000838160b7981 */ /* 0x000362000c1e1900 */
[----:B------:R-:W-:Y:S01]  /*2b20*/  PLOP3.LUT P1, PT, PT, PT, UP1, 0x80, 0x0 ;  /* 0x000000000000781c */ /* 0x000fe20003f2f018 */
[----:B------:R-:W2:Y:S01]  /*2b30*/  S2UR UR41, SR_CgaCtaId ;  /* 0x00000000002979c3 */ /* 0x000ea20000008800 */
[----:B------:R-:W-:-:S11]  /*2b40*/  SHF.R.S32.HI R19, RZ, 0x1f, R18 ;  /* 0x0000001fff137819 */ /* 0x000fd60000011412 */
[----:B-1----:R-:W-:Y:S05]  /*2b50*/  @!P1 BRA `(.L_x_19) ;  /* 0x0000010c00989947 */ /* 0x002fea0003800000 */
[----:B------:R-:W-:-:S06]  /*2b60*/  UISETP.GT.U32.AND UP0, UPT, UR33, 0x1, UPT ;  /* 0x000000012100788c */ /* 0x000fcc000bf04070 */
[----:B------:R-:W-:-:S13]  /*2b70*/  PLOP3.LUT P0, PT, PT, PT, UP0, 0x80, 0x0 ;  /* 0x000000000000781c */ /* 0x000fda0003f0f008 */
[----:B--2---:R-:W-:Y:S05]  /*2b80*/  @P0 EXIT ;  /* 0x000000000000094d */ /* 0x004fea0003800000 */
.L_x_20:
[----:B------:R-:W-:-:S08]  /*2b90*/  NOP ;  /* 0x0000000000007918 */ /* 0x000fd00000000000 */
[----:B------:R-:W1:Y:S02]  /*2ba0*/  USETMAXREG.TRY_ALLOC.CTAPOOL UP0, 0xe8 ;  /* 0x000000e8000079c8 */ /* 0x000e640008000600 */
[----:B-1----:R-:W-:-:S13]  /*2bb0*/  PLOP3.LUT P0, PT, PT, PT, UP0, 0x80, 0x0 ;  /* 0x000000000000781c */ /* 0x002fda0003f0f008 */
[----:B------:R-:W-:Y:S05]  /*2bc0*/  @!P0 BRA `(.L_x_20) ;  /* 0xfffffffc00f08947 */ /* 0x000fea000383ffff */
[----:B------:R-:W1:Y:S01]  /*2bd0*/  SHFL.IDX PT, R2, R2, RZ, 0x1f ;  /* 0x00001fff02027589 */ /* 0x000e6200000e0000 */
[----:B------:R-:W2:Y:S01]  /*2be0*/  S2UR UR4, SR_CTAID.Y ;  /* 0x00000000000479c3 */ /* 0x000ea20000002600 */
[----:B------:R-:W-:Y:S01]  /*2bf0*/  UMOV UR58, URZ ;  /* 0x0000003f003a7c82 */ /* 0x000fe20008000000 */
[----:B------:R-:W-:Y:S01]  /*2c00*/  UMOV UR59, URZ ;  /* 0x0000003f003b7c82 */ /* 0x000fe20008000000 */
[----:B-1----:R-:W-:Y:S01]  /*2c10*/  LOP3.LUT P0, RZ, R2, 0x3, RZ, 0xc0, !PT ;  /* 0x0000000302ff7812 */ /* 0x002fe2000780c0ff */
[----:B--2---:R-:W-:-:S12]  /*2c20*/  UIMAD UR4, UR4, UR39, UR40 ;  /* 0x00000027040472a4 */ /* 0x004fd8000f8e0228 */
[----:B------:R-:W-:Y:S05]  /*2c30*/  @P0 BRA `(.L_x_21) ;  /* 0x0000000000a40947 */ /* 0x000fea0003800000 */
[----:B------:R-:W-:Y:S01]  /*2c40*/  ELECT P0, URZ, PT ;  /* 0x00000000003f782f */ /* 0x000fe20003800000 */
[----:B------:R-:W-:-:S12]  /*2c50*/  BSSY B0, `(.L_x_22) ;  /* 0x0000020000007945 */ /* 0x000fd80003800000 */
[----:B------:R-:W-:Y:S05]  /*2c60*/  @!P0 BRA `(.L_x_23) ;  /* 0x0000000000788947 */ /* 0x000fea0003800000 */
[----:B------:R-:W1:Y:S01]  /*2c70*/  S2UR UR6, SR_CgaCtaId ;  /* 0x00000000000679c3 */ /* 0x000e620000008800 */
[----:B------:R-:W-:Y:S01]  /*2c80*/  UISETP.NE.AND UP0, UPT, UR12, 0x1, UPT ;  /* 0x000000010c00788c */ /* 0x000fe2000bf05270 */
[----:B------:R-:W-:-:S06]  /*2c90*/  UMOV UR5, 0x400 ;  /* 0x0000040000057882 */ /* 0x000fcc0000000000 */
[----:B------:R-:W2:Y:S08]  /*2ca0*/  LDC.64 R4, c[0x0][0x700] ;  /* 0x0001c000ff047b82 */ /* 0x000eb00000000a00 */
[----:B----4-:R-:W2:Y:S08]  /*2cb0*/  LDC.64 R6, c[0x0][0x708] ;  /* 0x0001c200ff067b82 */ /* 0x010eb00000000a00 */
[----:B-----5:R-:W3:Y:S01]  /*2cc0*/  LDC.64 R8, c[0x0][0x710] ;  /* 0x0001c400ff087b82 */ /* 0x020ee20000000a00 */
[----:B-1----:R-:W-:-:S04]  /*2cd0*/  ULEA UR5, UR6, UR5, 0x18 ;  /* 0x0000000506057291 */ /* 0x002fc8000f8ec03f */
[----:B------:R-:W-:Y:S02]  /*2ce0*/  UIADD3 UR6, UR5, 0x80, URZ ;  /* 0x0000008005067890 */ /* 0x000fe4000fffe03f */
[----:B------:R-:W-:Y:S01]  /*2cf0*/  @!UP0 UIADD3 UR6, UR5, URZ, URZ ;  /* 0x0000003f05068290 */ /* 0x000fe2000fffe03f */
[----:B------:R-:W3:Y:S08]  /*2d00*/  LDC.64 R10, c[0x0][0x718] ;  /* 0x0001c600ff0a7b82 */ /* 0x000ef00000000a00 */
[----:B------:R-:W1:Y:S01]  /*2d10*/  LDC.64 R20, c[0x0][0x720] ;  /* 0x0001c800ff147b82 */ /* 0x000e620000000a00 */
[----:B--2---:R2:W-:Y:S07]  /*2d20*/  STS.128 [UR6+0x38700], R4 ;  /* 0x03870004ff007988 */ /* 0x0045ee0008000c06 */
[----:B------:R-:W1:Y:S08]  /*2d30*/  LDC.64 R22, c[0x0][0x728] ;  /* 0x0001ca00ff167b82 */ /* 0x000e700000000a00 */
[----:B------:R-:W4:Y:S01]  /*2d40*/  LDC.64 R24, c[0x0][0x730] ;  /* 0x0001cc00ff187b82 */ /* 0x000f220000000a00 */
[----:B---3--:R2:W-:Y:S07]  /*2d50*/  STS.128 [UR6+0x38710], R8 ;  /* 0x03871008ff007988 */ /* 0x0085ee0008000c06 */
[----:B------:R-:W4:Y:S08]  /*2d60*/  LDC.64 R26, c[0x0][0x738] ;  /* 0x0001ce00ff1a7b82 */ /* 0x000f300000000a00 */
[----:B------:R-:W3:Y:S01]  /*2d70*/  LDC.64 R28, c[0x0][0x740] ;  /* 0x0001d000ff1c7b82 */ /* 0x000ee20000000a00 */
[----:B-1----:R2:W-:Y:S07]  /*2d80*/  STS.128 [UR6+0x38720], R20 ;  /* 0x03872014ff007988 */ /* 0x0025ee0008000c06 */
[----:B------:R-:W3:Y:S08]  /*2d90*/  LDC.64 R30, c[0x0][0x748] ;  /* 0x0001d200ff1e7b82 */ /* 0x000ef00000000a00 */
[----:B------:R-:W1:Y:S01]  /*2da0*/  LDC.64 R32, c[0x0][0x750] ;  /* 0x0001d400ff207b82 */ /* 0x000e620000000a00 */
[----:B----4-:R2:W-:Y:S07]  /*2db0*/  STS.128 [UR6+0x38730], R24 ;  /* 0x03873018ff007988 */ /* 0x0105ee0008000c06 */
[----:B------:R-:W1:Y:S08]  /*2dc0*/  LDC.64 R34, c[0x0][0x758] ;  /* 0x0001d600ff227b82 */ /* 0x000e700000000a00 */
[----:B------:R-:W4:Y:S01]  /*2dd0*/  LDC.64 R36, c[0x0][0x760] ;  /* 0x0001d800ff247b82 */ /* 0x000f220000000a00 */
[----:B---3--:R2:W-:Y:S07]  /*2de0*/  STS.128 [UR6+0x38740], R28 ;  /* 0x0387401cff007988 */ /* 0x0085ee0008000c06 */
[----:B------:R-:W4:Y:S08]  /*2df0*/  LDC.64 R38, c[0x0][0x768] ;  /* 0x0001da00ff267b82 */ /* 0x000f300000000a00 */
[----:B------:R-:W3:Y:S01]  /*2e00*/  LDC.64 R40, c[0x0][0x770] ;  /* 0x0001dc00ff287b82 */ /* 0x000ee20000000a00 */
[----:B-1----:R2:W-:Y:S07]  /*2e10*/  STS.128 [UR6+0x38750], R32 ;  /* 0x03875020ff007988 */ /* 0x0025ee0008000c06 */
[----:B------:R-:W3:Y:S01]  /*2e20*/  LDC.64 R42, c[0x0][0x778] ;  /* 0x0001de00ff2a7b82 */ /* 0x000ee20000000a00 */
[----:B----4-:R2:W-:Y:S04]  /*2e30*/  STS.128 [UR6+0x38760], R36 ;  /* 0x03876024ff007988 */ /* 0x0105e80008000c06 */
[----:B---3--:R2:W-:Y:S02]  /*2e40*/  STS.128 [UR6+0x38770], R40 ;  /* 0x03877028ff007988 */ /* 0x0085e40008000c06 */
.L_x_23:
[----:B------:R-:W-:Y:S05]  /*2e50*/  BSYNC B0 ;  /* 0x0000000000007941 */ /* 0x000fea0003800000 */
.L_x_22:
[----:B------:R-:W-:Y:S01]  /*2e60*/  UISETP.NE.AND UP0, UPT, UR12, 0x1, UPT ;  /* 0x000000010c00788c */ /* 0x000fe2000bf05270 */
[----:B------:R-:W-:Y:S01]  /*2e70*/  NOP ;  /* 0x0000000000007918 */ /* 0x000fe20000000000 */
[----:B------:R-:W-:Y:S01]  /*2e80*/  ULDC UR5, c[0x0][0x884] ;  /* 0x0002210000057ab9 */ /* 0x000fe20000000800 */
[----:B------:R-:W-:Y:S01]  /*2e90*/  ULDC.64 UR58, c[0x0][0x800] ;  /* 0x00020000003a7ab9 */ /* 0x000fe20000000a00 */
[----:B------:R-:W-:-:S04]  /*2ea0*/  USEL UR5, UR5, URZ, UP0 ;  /* 0x0000003f05057287 */ /* 0x000fc80008000000 */
[----:B------:R-:W-:-:S04]  /*2eb0*/  UIADD3 UR5, UR4, UR5, URZ ;  /* 0x0000000504057290 */ /* 0x000fc8000fffe03f */
[----:B------:R-:W-:-:S12]  /*2ec0*/  UIMAD.WIDE UR58, UR5, 0x80, UR58 ;  /* 0x00000080053a78a5 */ /* 0x000fd8000f8e023a */
.L_x_21:
[----:B------:R-:W-:-:S13]  /*2ed0*/  ISETP.NE.AND P0, PT, RZ, UR54, PT ;  /* 0x00000036ff007c0c */ /* 0x000fda000bf05270 */
[----:B------:R-:W-:Y:S05]  /*2ee0*/  @P0 BRA `(.L_x_24) ;  /* 0x00000004001c0947 */ /* 0x000fea0003800000 */
[----:B------:R-:W-:Y:S01]  /*2ef0*/  ELECT P0, URZ, PT ;  /* 0x00000000003f782f */ /* 0x000fe20003800000 */
[----:B------:R-:W-:-:S12]  /*2f00*/  BSSY B0, `(.L_x_25) ;  /* 0x0000030000007945 */ /* 0x000fd80003800000 */
[----:B------:R-:W-:Y:S05]  /*2f10*/  @!P0 BRA `(.L_x_26) ;  /* 0x0000000000b88947 */ /* 0x000fea0003800000 */
[C---:B------:R-:W-:Y:S01]  /*2f20*/  SHF.L.U32 R2, R18.reuse, 0x3, RZ ;  /* 0x0000000312027819 */ /* 0x040fe200000006ff */
[----:B------:R-:W-:Y:S01]  /*2f30*/  ULDC.64 UR4, c[0x0][0x820] ;  /* 0x0002080000047ab9 */ /* 0x000fe20000000a00 */
[----:B------:R-:W-:Y:S02]  /*2f40*/  SHF.L.U64.HI R19, R18, 0x3, R19 ;  /* 0x0000000312137819 */ /* 0x000fe40000010213 */
[----:B--2---:R-:W-:-:S04]  /*2f50*/  IADD3 R4, P0, R2, UR4, RZ ;  /* 0x0000000402047c10 */ /* 0x004fc8000ff1e0ff */
[----:B------:R-:W-:Y:S01]  /*2f60*/  IADD3.X R5, R19, UR5, RZ, P0, !PT ;  /* 0x0000000513057c10 */ /* 0x000fe200087fe4ff */
[----:B------:R-:W-:-:S05]  /*2f70*/  ULDC.64 UR4, c[0x0][0x818] ;  /* 0x0002060000047ab9 */ /* 0x000fca0000000a00 */
[----:B------:R-:W2:Y:S01]  /*2f80*/  LDG.E.64 R4, desc[UR56][R4.64] ;  /* 0x0000003804047981 */ /* 0x000ea2000c1e1b00 */
[----:B------:R-:W-:-:S04]  /*2f90*/  IADD3 R2, P0, R2, UR4, RZ ;  /* 0x0000000402027c10 */ /* 0x000fc8000ff1e0ff */
[----:B------:R-:W-:-:S06]  /*2fa0*/  IADD3.X R3, R19, UR5, RZ, P0, !PT ;  /* 0x0000000513037c10 */ /* 0x000fcc00087fe4ff */
[----:B------:R-:W3:Y:S01]  /*2fb0*/  LDG.E.64 R2, desc[UR56][R2.64] ;  /* 0x0000003802027981 */ /* 0x000ee2000c1e1b00 */
[----:B------:R-:W1:Y:S01]  /*2fc0*/  S2UR UR5, SR_CgaCtaId ;  /* 0x00000000000579c3 */ /* 0x000e620000008800 */
[----:B------:R-:W-:Y:S01]  /*2fd0*/  UISETP.NE.AND UP0, UPT, UR12, 0x1, UPT ;  /* 0x000000010c00788c */ /* 0x000fe2000bf05270 */
[----:B------:R-:W-:Y:S02]  /*2fe0*/  UMOV UR4, 0x400 ;  /* 0x0000040000047882 */ /* 0x000fe40000000000 */
[----:B-1----:R-:W-:-:S04]  /*2ff0*/  ULEA UR4, UR5, UR4, 0x18 ;  /* 0x0000000405047291 */ /* 0x002fc8000f8ec03f */
[----:B------:R-:W-:-:S04]  /*3000*/  UIADD3 UR5, UR4, 0x80, URZ ;  /* 0x0000008004057890 */ /* 0x000fc8000fffe03f */
[----:B------:R-:W-:-:S04]  /*3010*/  @!UP0 UIADD3 UR5, UR4, URZ, URZ ;  /* 0x0000003f04058290 */ /* 0x000fc8000fffe03f */
[----:B------:R-:W-:-:S05]  /*3020*/  UIADD3 UR4, UR5, 0x38700, URZ ;  /* 0x0003870005047890 */ /* 0x000fca000fffe03f */
[----:B-----5:R-:W1:Y:S01]  /*3030*/  LDS R0, [UR5+0x3871c] ;  /* 0x03871c05ff007984 */ /* 0x020e620008000800 */
[----:B------:R-:W-:-:S03]  /*3040*/  IMAD.U32 R10, RZ, RZ, UR4 ;  /* 0x00000004ff0a7e24 */ /* 0x000fc6000f8e00ff */
[----:B------:R-:W-:Y:S02]  /*3050*/  STS [UR5+0x38730], RZ ;  /* 0x038730ffff007988 */ /* 0x000fe40008000805 */
[----:B------:R-:W-:-:S05]  /*3060*/  SHF.R.U64 R10, R10, 0x4, RZ ;  /* 0x000000040a0a7819 */ /* 0x000fca00000012ff */
[----:B------:R-:W-:Y:S04]  /*3070*/  STS [UR5+0x38710], R10 ;  /* 0x0387100aff007988 */ /* 0x000fe80008000805 */
[----:B------:R-:W-:Y:S01]  /*3080*/  STS [UR5+0x38714], R10 ;  /* 0x0387140aff007988 */ /* 0x000fe20008000805 */
[----:B--2---:R-:W-:-:S04]  /*3090*/  SHF.L.U64.HI R9, R4, 0x1, R5 ;  /* 0x0000000104097819 */ /* 0x004fc80000010205 */
[----:B------:R-:W-:-:S04]  /*30a0*/  LOP3.LUT R9, R9, 0x1fffffff, RZ, 0xc0, !PT ;  /* 0x1fffffff09097812 */ /* 0x000fc800078ec0ff */
[----:B------:R-:W-:Y:S01]  /*30b0*/  SHF.R.U32.HI R5, RZ, 0x4, R9 ;  /* 0x00000004ff057819 */ /* 0x000fe20000011609 */
[----:B---3--:R-:W-:Y:S03]  /*30c0*/  STS.64 [UR5+0x38700], R2 ;  /* 0x03870002ff007988 */ /* 0x008fe60008000a05 */
[----:B-1----:R-:W-:-:S05]  /*30d0*/  LOP3.LUT R0, R0, 0xf, R5, 0xb8, !PT ;  /* 0x0000000f00007812 */ /* 0x002fca00078eb805 */
[----:B------:R1:W-:Y:S04]  /*30e0*/  STS [UR5+0x3871c], R0 ;  /* 0x03871c00ff007988 */ /* 0x0003e80008000805 */
[----:B------:R-:W2:Y:S01]  /*30f0*/  LDS R5, [UR5+0x3871c] ;  /* 0x03871c05ff057984 */ /* 0x000ea20008000800 */
[----:B-1----:R-:W-:Y:S01]  /*3100*/  SHF.L.U32 R0, R4, 0x1, RZ ;  /* 0x0000000104007819 */ /* 0x002fe200000006ff */
[----:B------:R-:W-:-:S03]  /*3110*/  VIADD R4, R13, 0xffffffff ;  /* 0xffffffff0d047836 */ /* 0x000fc60000000000 */
[----:B------:R-:W-:-:S04]  /*3120*/  LOP3.LUT R0, R0, 0xfffffffe, RZ, 0xc0, !PT ;  /* 0xfffffffe00007812 */ /* 0x000fc800078ec0ff */
[----:B------:R-:W-:-:S05]  /*3130*/  SHF.R.U64 R0, R0, 0x4, R9 ;  /* 0x0000000400007819 */ /* 0x000fca0000001209 */
[----:B------:R-:W-:Y:S01]  /*3140*/  STS [UR5+0x3870c], R0 ;  /* 0x03870c00ff007988 */ /* 0x000fe20008000805 */
[----:B--2---:R-:W-:-:S05]  /*3150*/  LOP3.LUT R6, R5, 0xf0, RZ, 0xb8, !PT ;  /* 0x000000f005067812 */ /* 0x004fca00078eb8ff */
[----:B------:R4:W-:Y:S04]  /*3160*/  STS [UR5+0x3871c], R6 ;  /* 0x03871c06ff007988 */ /* 0x0009e80008000805 */
[----:B------:R-:W1:Y:S01]  /*3170*/  LDS R5, [UR5+0x3871c] ;  /* 0x03871c05ff057984 */ /* 0x000e620008000800 */
[----:B----4-:R-:W-:Y:S02]  /*3180*/  CS2R R6, SRZ ;  /* 0x0000000000067805 */ /* 0x010fe4000001ff00 */
[----:B-1----:R-:W-:Y:S02]  /*3190*/  LOP3.LUT R11, R5, 0xf00, RZ, 0xb8, !PT ;  /* 0x00000f00050b7812 */ /* 0x002fe400078eb8ff */
[----:B------:R-:W-:-:S03]  /*31a0*/  IADD3 R5, R12, -0x1, RZ ;  /* 0xffffffff0c057810 */ /* 0x000fc60007ffe0ff */
[----:B------:R-:W-:Y:S04]  /*31b0*/  STS.64 [UR5+0x38718], R10 ;  /* 0x0387180aff007988 */ /* 0x000fe80008000a05 */
[----:B------:R-:W1:Y:S04]  /*31c0*/  LDS R8, [UR5+0x3871c] ;  /* 0x03871c05ff087984 */ /* 0x000e680008000800 */
[----:B------:R3:W-:Y:S01]  /*31d0*/  STS.128 [UR5+0x38720], R4 ;  /* 0x03872004ff007988 */ /* 0x0007e20008000c05 */
[----:B-1----:R-:W-:-:S05]  /*31e0*/  LOP3.LUT R8, R8, 0xf000, RZ, 0xb8, !PT ;  /* 0x0000f00008087812 */ /* 0x002fca00078eb8ff */
[----:B------:R3:W-:Y:S02]  /*31f0*/  STS [UR5+0x3871c], R8 ;  /* 0x03871c08ff007988 */ /* 0x0007e40008000805 */
.L_x_26:
[----:B------:R-:W-:Y:S05]  /*3200*/  BSYNC B0 ;  /* 0x0000000000007941 */ /* 0x000fea0003800000 */
.L_x_25:
[----:B------:R-:W-:Y:S01]  /*3210*/  ELECT P0, URZ, PT ;  /* 0x00000000003f782f */ /* 0x000fe20003800000 */
[----:B------:R-:W-:Y:S01]  /*3220*/  NOP ;  /* 0x0000000000007918 */ /* 0x000fe20000000000 */
[----:B------:R-:W-:Y:S11]  /*3230*/  BSSY B0, `(.L_x_27) ;  /* 0x0000004000007945 */ /* 0x000ff60003800000 */
[----:B------:R-:W-:Y:S05]  /*3240*/  @!P0 BRA `(.L_x_28) ;  /* 0x0000000000088947 */ /* 0x000fea0003800000 */
[----:B------:R0:W-:Y:S01]  /*3250*/  UTMACMDFLUSH ;  /* 0x00000000000079b7 */ /* 0x0001e20000000000 */
[----:B------:R-:W-:-:S04]  /*3260*/  DEPBAR.LE SB0, 0x0 ;  /* 0x000080000000791a */ /* 0x000fc80000000000 */
.L_x_28:
[----:B------:R-:W-:Y:S05]  /*3270*/  BSYNC B0 ;  /* 0x0000000000007941 */ /* 0x000fea0003800000 */
.L_x_27:
[----:B------:R-:W1:Y:S01]  /*3280*/  S2UR UR5, SR_CgaCtaId ;  /* 0x00000000000579c3 */ /* 0x000e620000008800 */
[----:B-----5:R-:W2:Y:S01]  /*3290*/  S2R R0, SR_LANEID ;  /* 0x0000000000007919 */ /* 0x020ea20000000000 */
[----:B------:R-:W-:Y:S01]  /*32a0*/  UISETP.NE.AND UP0, UPT, UR12, 0x1, UPT ;  /* 0x000000010c00788c */ /* 0x000fe2000bf05270 */
[----:B------:R-:W-:Y:S02]  /*32b0*/  UMOV UR4, 0x400 ;  /* 0x0000040000047882 */ /* 0x000fe40000000000 */
[----:B-1----:R-:W-:-:S04]  /*32c0*/  ULEA UR4, UR5, UR4, 0x18 ;  /* 0x0000000405047291 */ /* 0x002fc8000f8ec03f */
[----:B------:R-:W-:-:S04]  /*32d0*/  UIADD3 UR5, UR4, 0x80, URZ ;  /* 0x0000008004057890 */ /* 0x000fc8000fffe03f */
[----:B------:R-:W-:Y:S01]  /*32e0*/  @!UP0 UIADD3 UR5, UR4, URZ, URZ ;  /* 0x0000003f04058290 */ /* 0x000fe2000fffe03f */
[----:B--2---:R-:W-:-:S05]  /*32f0*/  IMAD.SHL.U32 R0, R0, 0x4, RZ ;  /* 0x0000000400007824 */ /* 0x004fca00078e00ff */
[----:B------:R-:W-:Y:S02]  /*3300*/  MOV R3, UR5 ;  /* 0x0000000500037c02 */ /* 0x000fe40008000f00 */
[C---:B------:R-:W-:Y:S02]  /*3310*/  IADD3 R2, P0, R0.reuse, UR58, RZ ;  /* 0x0000003a00027c10 */ /* 0x040fe4000ff1e0ff */
[----:B---3--:R-:W-:-:S03]  /*3320*/  IADD3 R4, R0, 0x38700, R3 ;  /* 0x0003870000047810 */ /* 0x008fc60007ffe003 */
[----:B------:R-:W-:Y:S02]  /*3330*/  IMAD.X R3, RZ, RZ, UR59, P0 ;  /* 0x0000003bff037e24 */ /* 0x000fe400080e06ff */
[----:B------:R-:W1:Y:S04]  /*3340*/  LDS R5, [R4] ;  /* 0x0000000004057984 */ /* 0x000e680000000800 */
[----:B-1----:R1:W5:Y:S02]  /*3350*/  ATOMG.E.EXCH.STRONG.GPU PT, RZ, [R2], R5 ;  /* 0x0000000502ff73a8 */ /* 0x00236400041ee100 */
.L_x_24:
[----:B-1----:R-:W-:Y:S01]  /*3360*/  SHF.R.S32.HI R3, RZ, 0x1f, R14 ;  /* 0x0000001fff037819 */ /* 0x002fe2000001140e */
[----:B------:R-:W1:Y:S01]  /*3370*/  S2UR UR42, SR_CgaCtaId ;  /* 0x00000000002a79c3 */ /* 0x000e620000008800 */
[----:B------:R-:W-:Y:S01]  /*3380*/  UISETP.NE.AND UP0, UPT, UR12, 0x1, UPT ;  /* 0x000000010c00788c */ /* 0x000fe2000bf05270 */
[----:B--2---:R-:W-:Y:S01]  /*3390*/  MOV R23, RZ ;  /* 0x000000ff00177202 */ /* 0x004fe20000000f00 */
[----:B------:R-:W-:Y:S01]  /*33a0*/  UMOV UR43, 0x400 ;  /* 0x00000400002b7882 */ /* 0x000fe20000000000 */
[----:B------:R-:W-:Y:S01]  /*33b0*/  LEA.HI R3, R3, R14, RZ, 0x8 ;  /* 0x0000000e03037211 */ /* 0x000fe200078f40ff */
[----:B------:R-:W-:Y:S02]  /*33c0*/  ULOP3.LUT UR50, UR52, 0x1, URZ, 0xfc, !UPT ;  /* 0x0000000134327892 */ /* 0x000fe4000f8efc3f */
[----:B------:R-:W-:Y:S01]  /*33d0*/  ULOP3.LUT UR47, UR53, 0x1, URZ, 0xfc, !UPT ;  /* 0x00000001352f7892 */ /* 0x000fe2000f8efc3f */
[----:B------:R-:W-:Y:S01]  /*33e0*/  LOP3.LUT R3, R3, 0xffffff00, RZ, 0xc0, !PT ;  /* 0xffffff0003037812 */ /* 0x000fe200078ec0ff */
[----:B------:R-:W-:Y:S01]  /*33f0*/  ULOP3.LUT UR48, UR51, 0x1, URZ, 0xfc, !UPT ;  /* 0x0000000133307892 */ /* 0x000fe2000f8efc3f */
[----:B------:R-:W-:-:S02]  /*3400*/  UMOV UR36, URZ ;  /* 0x0000003f00247c82 */ /* 0x000fc40008000000 */
[----:B------:R-:W-:Y:S01]  /*3410*/  IADD3 R3, -R3, R14, RZ ;  /* 0x0000000e03037210 */ /* 0x000fe20007ffe1ff */
[----:B------:R-:W-:Y:S01]  /*3420*/  UMOV UR60, URZ ;  /* 0x0000003f003c7c82 */ /* 0x000fe20008000000 */
[----:B------:R-:W-:Y:S01]  /*3430*/  UMOV UR55, URZ ;  /* 0x0000003f00377c82 */ /* 0x000fe20008000000 */
[----:B------:R-:W-:Y:S01]  /*3440*/  UMOV UR37, URZ ;  /* 0x0000003f00257c82 */ /* 0x000fe20008000000 */
[----:B------:R-:W-:Y:S01]  /*3450*/  SHF.R.S32.HI R2, RZ, 0x1f, R3 ;  /* 0x0000001fff027819 */ /* 0x000fe20000011403 */
[C---:B------:R-:W-:Y:S01]  /*3460*/  IMAD.SHL.U32 R5, R3.reuse, 0x40, RZ ;  /* 0x0000004003057824 */ /* 0x040fe200078e00ff */
[CC--:B-----5:R-:W-:Y:S01]  /*3470*/  LEA.HI R0, R3.reuse, R3.reuse, RZ, 0x1 ;  /* 0x0000000303007211 */ /* 0x0e0fe200078f08ff */
[----:B------:R-:W-:Y:S01]  /*3480*/  VIADD R155, R3, 0x1f ;  /* 0x0000001f039b7836 */ /* 0x000fe20000000000 */
[CC--:B------:R-:W-:Y:S01]  /*3490*/  LEA.HI R4, R2.reuse, R3.reuse, RZ, 0x5 ;  /* 0x0000000302047211 */ /* 0x0c0fe200078f28ff */
[----:B------:R-:W-:Y:S01]  /*34a0*/  UMOV UR38, URZ ;  /* 0x0000003f00267c82 */ /* 0x000fe20008000000 */
[----:B----4-:R-:W-:-:S02]  /*34b0*/  LEA.HI R7, R2, R3, RZ, 0x4 ;  /* 0x0000000302077211 */ /* 0x010fc400078f20ff */
[----:B------:R-:W-:Y:S01]  /*34c0*/  SHF.R.S32.HI R4, RZ, 0x5, R4 ;  /* 0x00000005ff047819 */ /* 0x000fe20000011404 */
[----:B-1----:R-:W-:Y:S01]  /*34d0*/  ULEA UR43, UR42, UR43, 0x18 ;  /* 0x0000002b2a2b7291 */ /* 0x002fe2000f8ec03f */
[----:B------:R-:W-:Y:S02]  /*34e0*/  SHF.R.S32.HI R0, RZ, 0x1, R0 ;  /* 0x00000001ff007819 */ /* 0x000fe40000011400 */
[----:B------:R-:W-:Y:S01]  /*34f0*/  SHF.R.S32.HI R8, RZ, 0x4, R7 ;  /* 0x00000004ff087819 */ /* 0x000fe20000011407 */
[----:B------:R-:W-:Y:S01]  /*3500*/  UIADD3 UR49, UR43, 0x80, URZ ;  /* 0x000000802b317890 */ /* 0x000fe2000fffe03f */
[----:B------:R-:W-:Y:S01]  /*3510*/  SHF.L.U32 R6, R4, 0x4, RZ ;  /* 0x0000000404067819 */ /* 0x000fe200000006ff */
[----:B------:R-:W-:Y:S01]  /*3520*/  IMAD.SHL.U32 R4, R0, 0x80, RZ ;  /* 0x0000008000047824 */ /* 0x000fe200078e00ff */
[----:B------:R-:W-:Y:S01]  /*3530*/  LEA.HI R9, R7, R8, RZ, 0x1 ;  /* 0x0000000807097211 */ /* 0x000fe200078f08ff */
[----:B------:R-:W-:Y:S01]  /*3540*/  @!UP0 UIADD3 UR49, UR43, URZ, URZ ;  /* 0x0000003f2b318290 */ /* 0x000fe2000fffe03f */
[----:B------:R-:W-:-:S02]  /*3550*/  LOP3.LUT R5, R5, 0x40, RZ, 0xc0, !PT ;  /* 0x0000004005057812 */ /* 0x000fc400078ec0ff */
[----:B------:R-:W-:Y:S01]  /*3560*/  LOP3.LUT R4, R4, 0x180, RZ, 0xc0, !PT ;  /* 0x0000018004047812 */ /* 0x000fe200078ec0ff */
[----:B------:R-:W-:Y:S01]  /*3570*/  UIADD3 UR49, UR49, 0x38700, URZ ;  /* 0x0003870031317890 */ /* 0x000fe2000fffe03f */
[----:B------:R-:W-:Y:S02]  /*3580*/  LOP3.LUT R9, R9, 0x7ffffe, RZ, 0xc0, !PT ;  /* 0x007ffffe09097812 */ /* 0x000fe400078ec0ff */
[CC--:B------:R-:W-:Y:S02]  /*3590*/  LEA.HI R156, R2.reuse, R3.reuse, RZ, 0x7 ;  /* 0x00000003029c7211 */ /* 0x0c0fe400078f38ff */
[----:B------:R-:W-:Y:S01]  /*35a0*/  LOP3.LUT R7, R5, 0x30, R6, 0xf8, !PT ;  /* 0x0000003005077812 */ /* 0x000fe200078ef806 */
[----:B------:R-:W-:Y:S01]  /*35b0*/  IMAD.MOV.U32 R6, RZ, RZ, 0x1 ;  /* 0x00000001ff067424 */ /* 0x000fe200078e00ff */
[----:B------:R-:W-:Y:S02]  /*35c0*/  LEA.HI R0, R2, R3, RZ, 0x3 ;  /* 0x0000000302007211 */ /* 0x000fe400078f18ff */
[----:B------:R-:W-:-:S02]  /*35d0*/  LOP3.LUT R5, R4, R5, RZ, 0xfc, !PT ;  /* 0x0000000504057212 */ /* 0x000fc400078efcff */
[----:B------:R-:W-:Y:S02]  /*35e0*/  IADD3 R9, R8, -R9, RZ ;  /* 0x8000000908097210 */ /* 0x000fe40007ffe0ff */
[----:B------:R-:W-:Y:S02]  /*35f0*/  SHF.R.S32.HI R156, RZ, 0x7, R156 ;  /* 0x00000007ff9c7819 */ /* 0x000fe4000001149c */
[----:B------:R-:W-:Y:S02]  /*3600*/  LOP3.LUT R7, R7, 0x8, R0, 0xf8, !PT ;  /* 0x0000000807077812 */ /* 0x000fe400078ef800 */
[----:B------:R-:W-:Y:S01]  /*3610*/  SHF.R.U32.HI R5, RZ, 0x3, R5 ;  /* 0x00000003ff057819 */ /* 0x000fe20000011605 */
[----:B------:R-:W-:-:S03]  /*3620*/  IMAD R154, R156, 0x4, R9 ;  /* 0x000000049c9a7824 */ /* 0x000fc600078e0209 */
[----:B------:R-:W-:-:S04]  /*3630*/  LOP3.LUT R5, R5, R7, R4, 0x1e, !PT ;  /* 0x0000000705057212 */ /* 0x000fc800078e1e04 */
[----:B------:R-:W-:-:S07]  /*3640*/  LEA R154, R154, R5, 0x9 ;  /* 0x000000059a9a7211 */ /* 0x000fce00078e48ff */
.L_x_149:
[----:B--2---:R-:W1:Y:S02]  /*3650*/  LDC.64 R2, c[0x0][0x290] ;  /* 0x0000a400ff027b82 */ /* 0x004e640000000a00 */
[----:B-1----:R-:W-:-:S05]  /*3660*/  IMAD.WIDE R2, R18, 0xc, R2 ;  /* 0x0000000c12027825 */ /* 0x002fca00078e0202 */
[----:B------:R-:W2:Y:S01]  /*3670*/  LDG.E R4, desc[UR56][R2.64+0x8] ;  /* 0x0000083802047981 */ /* 0x000ea2000c1e1900 */
[----:B------:R-:W-:Y:S01]  /*3680*/  UMOV UR9, URZ ;  /* 0x0000003f00097c82 */ /* 0x000fe20008000000 */
[----:B------:R-:W-:Y:S01]  /*3690*/  UMOV UR10, UR55 ;  /* 0x00000037000a7c82 */ /* 0x000fe20008000000 */
[--C-:B------:R-:W-:Y:S01]  /*36a0*/  IMAD.MOV.U32 R152, RZ, RZ, R18.reuse ;  /* 0x000000ffff987224 */ /* 0x100fe200078e0012 */
[----:B------:R-:W-:Y:S01]  /*36b0*/  STL [R1], RZ ;  /* 0x000000ff01007387 */ /* 0x000fe20000100800 */
[----:B------:R-:W-:Y:S02]  /*36c0*/  SHF.R.S32.HI R19, RZ, 0x1f, R18 ;  /* 0x0000001fff137819 */ /* 0x000fe40000011412 */
[----:B------:R-:W-:Y:S02]  /*36d0*/  CS2R R150, SRZ ;  /* 0x0000000000967805 */ /* 0x000fe4000001ff00 */
[----:B------:R-:W-:Y:S01]  /*36e0*/  CS2R R24, SRZ ;  /* 0x0000000000187805 */ /* 0x000fe2000001ff00 */
[----:B------:R-:W-:Y:S01]  /*36f0*/  STL [R1+0x4], RZ ;  /* 0x000004ff01007387 */ /* 0x000fe20000100800 */
[----:B------:R-:W-:-:S02]  /*3700*/  CS2R R26, SRZ ;  /* 0x00000000001a7805 */ /* 0x000fc4000001ff00 */
[----:B------:R-:W-:Y:S02]  /*3710*/  CS2R R28, SRZ ;  /* 0x00000000001c7805 */ /* 0x000fe4000001ff00 */
[----:B------:R-:W-:Y:S01]  /*3720*/  CS2R R30, SRZ ;  /* 0x00000000001e7805 */ /* 0x000fe2000001ff00 */
[----:B------:R-:W-:Y:S01]  /*3730*/  STL [R1+0x8], RZ ;  /* 0x000008ff01007387 */ /* 0x000fe20000100800 */
[----:B------:R-:W-:Y:S02]  /*3740*/  CS2R R32, SRZ ;  /* 0x0000000000207805 */ /* 0x000fe4000001ff00 */
        /* <DEDUP_REMOVED lines=76> */
[----:B------:R-:W-:Y:S01]  /*3c10*/  CS2R R148, SRZ ;  /* 0x0000000000947805 */ /* 0x000fe2000001ff00 */
[----:B------:R-:W-:Y:S04]  /*3c20*/  STL [R1+0x58], RZ ;  /* 0x000058ff01007387 */ /* 0x000fe80000100800 */
        /* <DEDUP_REMOVED lines=51> */
[----:B------:R-:W-:Y:S01]  /*3f60*/  STL [R1+0x128], RZ ;  /* 0x000128ff01007387 */ /* 0x000fe20000100800 */
[----:B--2---:R-:W-:-:S02]  /*3f70*/  ISETP.GE.AND P0, PT, R4, 0x1, PT ;  /* 0x000000010400780c */ /* 0x004fc40003f06270 */
[----:B------:R-:W-:Y:S01]  /*3f80*/  IADD3 R5, R4, 0x3f, RZ ;  /* 0x0000003f04057810 */ /* 0x000fe20007ffe0ff */
[----:B------:R-:W-:Y:S03]  /*3f90*/  STL [R1+0x12c], RZ ;  /* 0x00012cff01007387 */ /* 0x000fe60000100800 */
[----:B------:R-:W-:Y:S01]  /*3fa0*/  SHF.R.S32.HI R0, RZ, 0x1f, R5 ;  /* 0x0000001fff007819 */ /* 0x000fe20000011405 */
[----:B------:R-:W-:Y:S03]  /*3fb0*/  STL [R1+0x130], RZ ;  /* 0x000130ff01007387 */ /* 0x000fe60000100800 */
[----:B------:R-:W-:Y:S01]  /*3fc0*/  LEA.HI R5, R0, R5, RZ, 0x6 ;  /* 0x0000000500057211 */ /* 0x000fe200078f30ff */
[----:B------:R-:W-:Y:S01]  /*3fd0*/  STL [R1+0x134], RZ ;  /* 0x000134ff01007387 */ /* 0x000fe20000100800 */
[----:B------:R-:W-:-:S02]  /*3fe0*/  MOV R0, UR37 ;  /* 0x0000002500007c02 */ /* 0x000fc40008000f00 */
[----:B------:R-:W-:Y:S01]  /*3ff0*/  SHF.R.S32.HI R5, RZ, 0x6, R5 ;  /* 0x00000006ff057819 */ /* 0x000fe20000011405 */
        /* <DEDUP_REMOVED lines=9> */
[----:B-----5:R-:W1:Y:S04]  /*4090*/  SHFL.IDX PT, R7, R156, RZ, 0x1f ;  /* 0x00001fff9c077589 */ /* 0x020e6800000e0000 */
[----:B------:R2:W-:Y:S04]  /*40a0*/  STL [R1+0x15c], RZ ;  /* 0x00015cff01007387 */ /* 0x0005e80000100800 */
[----:B------:R2:W-:Y:S04]  /*40b0*/  STL [R1+0x160], RZ ;  /* 0x000160ff01007387 */ /* 0x0005e80000100800 */
[----:B------:R2:W-:Y:S04]  /*40c0*/  STL [R1+0x164], RZ ;  /* 0x000164ff01007387 */ /* 0x0005e80000100800 */
[----:B------:R2:W-:Y:S04]  /*40d0*/  STL [R1+0x168], RZ ;  /* 0x000168ff01007387 */ /* 0x0005e80000100800 */
[----:B------:R2:W-:Y:S04]  /*40e0*/  STL [R1+0x16c], RZ ;  /* 0x00016cff01007387 */ /* 0x0005e80000100800 */
[----:B------:R2:W-:Y:S01]  /*40f0*/  STL [R1+0x170], RZ ;  /* 0x000170ff01007387 */ /* 0x0005e20000100800 */
[----:B-1----:R-:W-:-:S03]  /*4100*/  R2UR UR4, R7 ;  /* 0x00000000070472ca */ /* 0x002fc600000e0000 */
[----:B------:R2:W-:Y:S04]  /*4110*/  STL [R1+0x174], RZ ;  /* 0x000174ff01007387 */ /* 0x0005e80000100800 */
[----:B------:R2:W-:Y:S04]  /*4120*/  STL [R1+0x178], RZ ;  /* 0x000178ff01007387 */ /* 0x0005e80000100800 */
[----:B------:R2:W-:Y:S02]  /*4130*/  STL [R1+0x17c], RZ ;  /* 0x00017cff01007387 */ /* 0x0005e40000100800 */
[----:B------:R-:W-:-:S02]  /*4140*/  ULEA.HI UR5, UR4, UR4, URZ, 0x1 ;  /* 0x0000000404057291 */ /* 0x000fc4000f8f083f */
[----:B------:R2:W-:Y:S02]  /*4150*/  STL [R1+0x180], RZ ;  /* 0x000180ff01007387 */ /* 0x0005e40000100800 */
[----:B------:R-:W-:Y:S02]  /*4160*/  ULOP3.LUT UR5, UR5, 0x1e, URZ, 0xc0, !UPT ;  /* 0x0000001e05057892 */ /* 0x000fe4000f8ec03f */
[----:B------:R2:W-:Y:S02]  /*4170*/  STL [R1+0x184], RZ ;  /* 0x000184ff01007387 */ /* 0x0005e40000100800 */
[----:B------:R-:W-:Y:S02]  /*4180*/  UIADD3 UR5, UR4, -UR5, URZ ;  /* 0x8000000504057290 */ /* 0x000fe4000fffe03f */
[----:B------:R2:W-:Y:S02]  /*4190*/  STL [R1+0x188], RZ ;  /* 0x000188ff01007387 */ /* 0x0005e40000100800 */
[----:B------:R-:W-:-:S02]  /*41a0*/  ULEA UR5, UR5, UR43, 0xd ;  /* 0x0000002b05057291 */ /* 0x000fc4000f8e683f */
[----:B------:R2:W-:Y:S02]  /*41b0*/  STL [R1+0x18c], RZ ;  /* 0x00018cff01007387 */ /* 0x0005e40000100800 */
[----:B------:R-:W-:Y:S02]  /*41c0*/  USHF.R.U32.HI UR5, URZ, 0x4, UR5 ;  /* 0x000000043f057899 */ /* 0x000fe40008011605 */
[----:B------:R2:W-:Y:S02]  /*41d0*/  STL [R1+0x190], RZ ;  /* 0x000190ff01007387 */ /* 0x0005e40000100800 */
[----:B------:R-:W-:Y:S02]  /*41e0*/  ULOP3.LUT UR8, UR5, 0x3fff, URZ, 0xc0, !UPT ;  /* 0x00003fff05087892 */ /* 0x000fe4000f8ec03f */
[----:B------:R2:W-:Y:S04]  /*41f0*/  STL [R1+0x194], RZ ;  /* 0x000194ff01007387 */ /* 0x0005e80000100800 */
        /* <DEDUP_REMOVED lines=25> */
[----:B------:R2:W-:Y:S01]  /*4390*/  STL [R1+0x1fc], RZ ;  /* 0x0001fcff01007387 */ /* 0x0005e20000100800 */
[----:B------:R-:W-:Y:S05]  /*43a0*/  @!P0 BRA `(.L_x_29) ;  /* 0x0000003800148947 */ /* 0x000fea0003800000 */
[----:B------:R-:W-:-:S06]  /*43b0*/  UISETP.NE.AND UP0, UPT, UR50, 0x3, UPT ;  /* 0x000000033200788c */ /* 0x000fcc000bf05270 */
[----:B------:R-:W-:-:S13]  /*43c0*/  PLOP3.LUT P1, PT, PT, PT, UP0, 0x80, 0x0 ;  /* 0x000000000000781c */ /* 0x000fda0003f2f008 */
[----:B------:R-:W-:Y:S05]  /*43d0*/  @!P1 BRA `(.L_x_30) ;  /* 0x0000000000049947 */ /* 0x000fea0003800000 */
[----:B------:R-:W-:Y:S01]  /*43e0*/  BPT.TRAP 0x1 ;  /* 0x000000040000795c */ /* 0x000fe20000300000 */
.L_x_30:
[----:B------:R-:W-:Y:S01]  /*43f0*/  ULEA UR4, UR55, UR43, 0x3 ;  /* 0x0000002b37047291 */ /* 0x000fe2000f8e183f */
[----:B------:R-:W-:-:S05]  /*4400*/  IMAD.U32 R0, RZ, RZ, UR37 ;  /* 0x00000025ff007e24 */ /* 0x000fca000f8e00ff */
[----:B------:R-:W-:-:S04]  /*4410*/  SHF.L.U32 R0, R0, 0x1f, RZ ;  /* 0x0000001f00007819 */ /* 0x000fc800000006ff */
[----:B------:R1:W3:Y:S01]  /*4420*/  SYNCS.PHASECHK.TRANS64.TRYWAIT P0, [UR4+0x38480], R0 ;  /* 0x03848000ff0075a7 */ /* 0x0002e20008000144 */
[----:B------:R-:W-:Y:S05]  /*4430*/  @!P1 BRA `(.L_x_31) ;  /* 0x0000000000049947 */ /* 0x000fea0003800000 */
[----:B------:R-:W-:Y:S01]  /*4440*/  BPT.TRAP 0x1 ;  /* 0x000000040000795c */ /* 0x000fe20000300000 */
.L_x_31:
[----:B---3--:R-:W-:Y:S05]  /*4450*/  @P0 BRA `(.L_x_32) ;  /* 0x0000000000080947 */ /* 0x008fea0003800000 */
[----:B------:R-:W3:Y:S02]  /*4460*/  SYNCS.PHASECHK.TRANS64.TRYWAIT P0, [UR4+0x38480], R0 ;  /* 0x03848000ff0075a7 */ /* 0x000ee40008000144 */
[----:B---3--:R-:W-:Y:S05]  /*4470*/  @!P0 BRA `(.L_x_33) ;  /* 0x0000015c00ec8947 */ /* 0x008fea0003800000 */
.L_x_32:
[----:B------:R-:W-:Y:S01]  /*4480*/  UIADD3 UR4, UR43, 0x18000, URZ ;  /* 0x000180002b047890 */ /* 0x000fe2000fffe03f */
[----:B------:R-:W-:Y:S01]  /*4490*/  WARPGROUP.ARRIVE ;  /* 0x00000000000079c5 */ /* 0x000fe20000000000 */
[----:B------:R-:W-:Y:S01]  /*44a0*/  ULOP3.LUT UR9, UR8, 0x10000, URZ, 0xfc, !UPT ;  /* 0x0001000008097892 */ /* 0x000fe2000f8efc3f */
[----:B------:R4:W-:Y:S01]  /*44b0*/  STL [R1+0x300], R23 ;  /* 0x0003001701007387 */ /* 0x0009e20000100800 */
[----:B------:R-:W-:Y:S02]  /*44c0*/  USHF.R.U32.HI UR4, URZ, 0x4, UR4 ;  /* 0x000000043f047899 */ /* 0x000fe40008011604 */
[----:B------:R-:W-:Y:S01]  /*44d0*/  ULEA UR9, UR55, UR9, 0xb ;  /* 0x0000000937097291 */ /* 0x000fe2000f8e583f */
[----:B------:R1:W-:Y:S01]  /*44e0*/  STL [R1+0x2fc], R19 ;  /* 0x0002fc1301007387 */ /* 0x0003e20000100800 */
[----:B------:R-:W-:Y:S01]  /*44f0*/  ULOP3.LUT UR4, UR4, 0x3fff, URZ, 0xc0, !UPT ;  /* 0x00003fff04047892 */ /* 0x000fe2000f8ec03f */
[----:B------:R-:W-:Y:S01]  /*4500*/  UMOV UR5, 0x40000040 ;  /* 0x4000004000057882 */ /* 0x000fe20000000000 */
[----:B------:R-:W-:-:S02]  /*4510*/  UMOV UR7, 0x40000040 ;  /* 0x4000004000077882 */ /* 0x000fc40000000000 */
[----:B------:R-:W-:Y:S01]  /*4520*/  ULOP3.LUT UR4, UR4, 0x10000, URZ, 0xfc, !UPT ;  /* 0x0001000004047892 */ /* 0x000fe2000f8efc3f */
[----:B------:R2:W-:Y:S03]  /*4530*/  STL [R1+0x2f8], R18 ;  /* 0x0002f81201007387 */ /* 0x0005e60000100800 */
[----:B------:R-:W-:Y:S01]  /*4540*/  ULEA UR10, UR55, UR4, 0xb ;  /* 0x00000004370a7291 */ /* 0x000fe2000f8e583f */
[----:B------:R3:W-:Y:S02]  /*4550*/  STL [R1+0x2f4], R17 ;  /* 0x0002f41101007387 */ /* 0x0007e40000100800 */
[----:B------:R-:W-:Y:S02]  /*4560*/  UMOV UR4, UR9 ;  /* 0x0000000900047c82 */ /* 0x000fe40008000000 */
[----:B------:R3:W-:Y:S02]  /*4570*/  STL [R1+0x2f0], R16 ;  /* 0x0002f01001007387 */ /* 0x0007e40000100800 */
[----:B------:R-:W-:-:S02]  /*4580*/  UMOV UR6, UR10 ;  /* 0x0000000a00067c82 */ /* 0x000fc40008000000 */
[----:B------:R-:W-:Y:S01]  /*4590*/  HGMMA.64x256x16.F32.BF16 R24, gdesc[UR4], RZ, !UPT, gsb0 ;  /* 0x03e00000041879f0 */ /* 0x000fe2000c0018ff */
[----:B------:R3:W-:Y:S01]  /*45a0*/  STL [R1+0x2ec], R6 ;  /* 0x0002ec0601007387 */ /* 0x0007e20000100800 */
[----:B------:R-:W-:Y:S01]  /*45b0*/  UIADD3 UR4, UR9, 0x400, URZ ;  /* 0x0000040009047890 */ /* 0x000fe2000fffe03f */
[----:B------:R-:W-:Y:S02]  /*45c0*/  UMOV UR5, 0x40000040 ;  /* 0x4000004000057882 */ /* 0x000fe40000000000 */
[----:B------:R3:W-:Y:S04]  /*45d0*/  STL [R1+0x2e8], R5 ;  /* 0x0002e80501007387 */ /* 0x0007e80000100800 */
[----:B------:R3:W-:Y:S01]  /*45e0*/  STL [R1+0x2e4], R4 ;  /* 0x0002e40401007387 */ /* 0x0007e20000100800 */
[----:B------:R-:W-:-:S03]  /*45f0*/  WARPGROUP.DEPBAR.LE gsb0, 0x0 ;  /* 0x00008000000079c5 */ /* 0x000fc60000010000 */
[----:B------:R-:W-:Y:S01]  /*4600*/  STL.64 [R1], R24 ;  /* 0x0000001801007387 */ /* 0x000fe20000100a00 */
[----:B------:R-:W-:Y:S01]  /*4610*/  MOV R227, R57 ;  /* 0x0000003900e37202 */ /* 0x000fe20000000f00 */
[----:B------:R-:W-:Y:S01]  /*4620*/  IMAD.MOV.U32 R226, RZ, RZ, R58 ;  /* 0x000000ffffe27224 */ /* 0x000fe200078e003a */
[----:B------:R-:W-:Y:S01]  /*4630*/  MOV R225, R59 ;  /* 0x0000003b00e17202 */ /* 0x000fe20000000f00 */
[----:B------:R-:W-:Y:S01]  /*4640*/  STL.64 [R1+0x8], R26 ;  /* 0x0000081a01007387 */ /* 0x000fe20000100a00 */
[----:B------:R-:W-:Y:S01]  /*4650*/  IMAD.MOV.U32 R224, RZ, RZ, R60 ;  /* 0x000000ffffe07224 */ /* 0x000fe200078e003c */
[----:B------:R-:W-:Y:S01]  /*4660*/  MOV R223, R61 ;  /* 0x0000003d00df7202 */ /* 0x000fe20000000f00 */
[----:B------:R-:W-:Y:S01]  /*4670*/  IMAD.MOV.U32 R222, RZ, RZ, R62 ;  /* 0x000000ffffde7224 */ /* 0x000fe200078e003e */
[----:B------:R-:W-:Y:S01]  /*4680*/  STL.64 [R1+0x10], R28 ;  /* 0x0000101c01007387 */ /* 0x000fe20000100a00 */
        /* <DEDUP_REMOVED lines=79> */
[----:B----4-:R-:W-:Y:S01]  /*4b80*/  MOV R23, R129 ;  /* 0x0000008100177202 */ /* 0x010fe20000000f00 */
[----:B------:R-:W-:Y:S01]  /*4b90*/  IMAD.MOV.U32 R22, RZ, RZ, R130 ;  /* 0x000000ffff167224 */ /* 0x000fe200078e0082 */
[----:B------:R-:W-:Y:S01]  /*4ba0*/  MOV R21, R131 ;  /* 0x0000008300157202 */ /* 0x000fe20000000f00 */
[----:B------:R-:W-:Y:S01]  /*4bb0*/  IMAD.MOV.U32 R20, RZ, RZ, R132 ;  /* 0x000000ffff147224 */ /* 0x000fe200078e0084 */
[----:B-1----:R-:W-:Y:S01]  /*4bc0*/  MOV R19, R133 ;  /* 0x0000008500137202 */ /* 0x002fe20000000f00 */
[----:B--2---:R-:W-:Y:S01]  /*4bd0*/  IMAD.MOV.U32 R18, RZ, RZ, R134 ;  /* 0x000000ffff127224 */ /* 0x004fe200078e0086 */
[----:B---3--:R-:W-:Y:S01]  /*4be0*/  MOV R17, R135 ;  /* 0x0000008700117202 */ /* 0x008fe20000000f00 */
        /* <DEDUP_REMOVED lines=15> */
[----:B------:R1:W-:Y:S01]  /*4ce0*/  STL [R1+0x80], R56 ;  /* 0x0000803801007387 */ /* 0x0003e20000100800 */
[----:B------:R-:W-:-:S03]  /*4cf0*/  MOV R0, R151 ;  /* 0x0000009700007202 */ /* 0x000fc60000000f00 */
[----:B------:R-:W-:Y:S04]  /*4d00*/  STL [R1+0x5e8], R156 ;  /* 0x0005e89c01007387 */ /* 0x000fe80000100800 */
[----:B------:R-:W-:Y:S01]  /*4d10*/  STL.64 [R1+0x5e0], R154 ;  /* 0x0005e09a01007387 */ /* 0x000fe20000100a00 */
[----:B-1----:R-:W-:-:S03]  /*4d20*/  WARPGROUP.ARRIVE ;  /* 0x00000000000079c5 */ /* 0x002fc60000000000 */
[----:B------:R-:W-:Y:S03]  /*4d30*/  STL [R1+0x5d8], R152 ;  /* 0x0005d89801007387 */ /* 0x000fe60000100800 */
[----:B------:R-:W-:Y:S03]  /*4d40*/  HGMMA.64x256x16.F32.BF16 R24, gdesc[UR4], RZ, !UPT, gsb0 ;  /* 0x03e00000041879f0 */ /* 0x000fe6000c0018ff */
[----:B------:R-:W-:Y:S02]  /*4d50*/  WARPGROUP.DEPBAR.LE gsb0, 0x0 ;  /* 0x00008000000079c5 */ /* 0x000fe40000010000 */
[----:B------:R-:W-:Y:S04]  /*4d60*/  STL.64 [R1+0x5d0], R150 ;  /* 0x0005d09601007387 */ /* 0x000fe80000100a00 */
        /* <DEDUP_REMOVED lines=24> */
[----:B------:R1:W-:Y:S04]  /*4ef0*/  STL.64 [R1+0x508], R100 ;  /* 0x0005086401007387 */ /* 0x0003e80000100a00 */
[----:B-1----:R-:W2:Y:S04]  /*4f00*/  LDL.LU R100, [R1] ;  /* 0x0000000001647983 */ /* 0x002ea80000300800 */
[----:B------:R-:W2:Y:S04]  /*4f10*/  LDL.LU R101, [R1+0x4] ;  /* 0x0000040001657983 */ /* 0x000ea80000300800 */
        /* <DEDUP_REMOVED lines=30> */
[----:B------:R-:W2:Y:S01]  /*5100*/  LDL.LU R132, [R1+0x80] ;  /* 0x0000800001847983 */ /* 0x000ea20000300800 */
        /* <DEDUP_REMOVED lines=46> */
[----:B------:R-:W-:-:S02]  /*53f0*/  UIADD3 UR4, UR9, 0x2, URZ ;  /* 0x0000000209047890 */ /* 0x000fc4000fffe03f */
[----:B------:R-:W-:Y:S01]  /*5400*/  UIADD3 UR6, UR10, 0x2, URZ ;  /* 0x000000020a067890 */ /* 0x000fe2000fffe03f */
[----:B------:R-:W-:Y:S01]  /*5410*/  UMOV UR5, 0x40000040 ;  /* 0x4000004000057882 */ /* 0x000fe20000000000 */
[----:B------:R-:W-:Y:S01]  /*5420*/  UMOV UR7, 0x40000040 ;  /* 0x4000004000077882 */ /* 0x000fe20000000000 */
[----:B--2---:R-:W-:-:S06]  /*5430*/  WARPGROUP.ARRIVE ;  /* 0x00000000000079c5 */ /* 0x004fcc0000000000 */
[----:B------:R-:W-:Y:S03]  /*5440*/  HGMMA.64x256x16.F32.BF16 R100, gdesc[UR4], R100, gsb0 ;  /* 0x03e00000046479f0 */ /* 0x000fe60008001864 */
[----:B------:R-:W-:Y:S02]  /*5450*/  WARPGROUP.DEPBAR.LE gsb0, 0x0 ;  /* 0x00008000000079c5 */ /* 0x000fe40000010000 */
[----:B------:R-:W-:Y:S04]  /*5460*/  STL.64 [R1], R100 ;  /* 0x0000006401007387 */ /* 0x000fe80000100a00 */
        /* <DEDUP_REMOVED lines=63> */
[----:B-1----:R-:W2:Y:S04]  /*5860*/  LDL.LU R156, [R1+0x5e8] ;  /* 0x0005e800019c7983 */ /* 0x002ea80000300800 */
[----:B------:R-:W3:Y:S04]  /*5870*/  LDL.LU.64 R154, [R1+0x5e0] ;  /* 0x0005e000019a7983 */ /* 0x000ee80000300a00 */
[----:B------:R-:W4:Y:S04]  /*5880*/  LDL.LU R152, [R1+0x5d8] ;  /* 0x0005d80001987983 */ /* 0x000f280000300800 */
[----:B------:R-:W2:Y:S04]  /*5890*/  LDL.LU.64 R150, [R1+0x5d0] ;  /* 0x0005d00001967983 */ /* 0x000ea80000300a00 */
        /* <DEDUP_REMOVED lines=24> */
[----:B------:R-:W2:Y:S01]  /*5a20*/  LDL.LU.64 R100, [R1+0x508] ;  /* 0x0005080001647983 */ /* 0x000ea20000300a00 */
[----:B------:R-:W-:Y:S01]  /*5a30*/  UIADD3 UR4, UR9, 0x402, URZ ;  /* 0x0000040209047890 */ /* 0x000fe2000fffe03f */
[----:B------:R-:W-:Y:S01]  /*5a40*/  UMOV UR5, 0x40000040 ;  /* 0x4000004000057882 */ /* 0x000fe20000000000 */
[----:B--2---:R-:W-:-:S07]  /*5a50*/  WARPGROUP.ARRIVE ;  /* 0x00000000000079c5 */ /* 0x004fce0000000000 */
[----:B------:R-:W-:Y:S03]  /*5a60*/  HGMMA.64x256x16.F32.BF16 R24, gdesc[UR4], R24, gsb0 ;  /* 0x03e00000041879f0 */ /* 0x000fe60008001818 */
        /* <DEDUP_REMOVED lines=65> */
[----:B-1----:R-:W2:Y:S04]  /*5e80*/  LDL.LU.64 R24, [R1] ;  /* 0x0000000001187983 */ /* 0x002ea80000300a00 */
        /* <DEDUP_REMOVED lines=63> */
[----:B------:R-:W-:-:S02]  /*6280*/  UIADD3 UR4, UR9, 0x4, URZ ;  /* 0x0000000409047890 */ /* 0x000fc4000fffe03f */
[----:B------:R-:W-:Y:S01]  /*6290*/  UIADD3 UR6, UR10, 0x4, URZ ;  /* 0x000000040a067890 */ /* 0x000fe2000fffe03f */
[----:B------:R-:W-:Y:S01]  /*62a0*/  UMOV UR5, 0x40000040 ;  /* 0x4000004000057882 */ /* 0x000fe20000000000 */
[----:B------:R-:W-:Y:S01]  /*62b0*/  UMOV UR7, 0x40000040 ;  /* 0x4000004000077882 */ /* 0x000fe20000000000 */
[----:B--2---:R-:W-:-:S06]  /*62c0*/  WARPGROUP.ARRIVE ;  /* 0x00000000000079c5 */ /* 0x004fcc0000000000 */
[----:B------:R-:W-:Y:S03]  /*62d0*/  HGMMA.64x256x16.F32.BF16 R24, gdesc[UR4], R24, gsb0 ;  /* 0x03e00000041879f0 */ /* 0x000fe60008001818 */
[----:B------:R-:W-:Y:S02]  /*62e0*/  WARPGROUP.DEPBAR.LE gsb0, 0x0 ;  /* 0x00008000000079c5 */ /* 0x000fe40000010000 */
        /* <DEDUP_REMOVED lines=64> */
[----:B------:R1:W-:Y:S01]  /*66f0*/  STL [R1+0x80], R56 ;  /* 0x0000803801007387 */ /* 0x0003e20000100800 */
[----:B------:R-:W-:Y:S01]  /*6700*/  MOV R178, R102 ;  /* 0x0000006600b27202 */ /* 0x000fe20000000f00 */
[----:B------:R-:W-:Y:S01]  /*6710*/  IMAD.MOV.U32 R179, RZ, RZ, R103 ;  /* 0x000000ffffb37224 */ /* 0x000fe200078e0067 */
[----:B------:R-:W-:Y:S01]  /*6720*/  MOV R176, R100 ;  /* 0x0000006400b07202 */ /* 0x000fe20000000f00 */
[----:B------:R-:W2:Y:S01]  /*6730*/  LDL.LU.64 R150, [R1+0x500] ;  /* 0x0005000001967983 */ /* 0x000ea20000300a00 */
[----:B------:R-:W-:Y:S01]  /*6740*/  IMAD.MOV.U32 R177, RZ, RZ, R101 ;  /* 0x000000ffffb17224 */ /* 0x000fe200078e0065 */
[----:B------:R-:W-:Y:S01]  /*6750*/  MOV R174, R98 ;  /* 0x0000006200ae7202 */ /* 0x000fe20000000f00 */
[----:B------:R-:W-:Y:S01]  /*6760*/  IMAD.MOV.U32 R175, RZ, RZ, R99 ;  /* 0x000000ffffaf7224 */ /* 0x000fe200078e0063 */
[----:B------:R-:W2:Y:S01]  /*6770*/  LDL.LU.64 R148, [R1+0x4f8] ;  /* 0x0004f80001947983 */ /* 0x000ea20000300a00 */
        /* <DEDUP_REMOVED lines=52> */
[----:B------:R-:W-:-:S02]  /*6ac0*/  IMAD.MOV.U32 R18, RZ, RZ, R59 ;  /* 0x000000ffff127224 */ /* 0x000fc400078e003b */
[----:B------:R-:W-:Y:S01]  /*6ad0*/  IMAD.MOV.U32 R23, RZ, RZ, R57 ;  /* 0x000000ffff177224 */ /* 0x000fe200078e0039 */
        /* <DEDUP_REMOVED lines=32> */
[----:B-1----:R-:W2:Y:S04]  /*6ce0*/  LDL.LU.64 R56, [R1+0x388] ;  /* 0x0003880001387983 */ /* 0x002ea80000300a00 */
        /* <DEDUP_REMOVED lines=17> */
[----:B------:R-:W-:-:S02]  /*6e00*/  UMOV UR5, 0x40000040 ;  /* 0x4000004000057882 */ /* 0x000fc40000000000 */
[----:B------:R-:W-:Y:S04]  /*6e10*/  STL [R1+0x2e0], R156 ;  /* 0x0002e09c01007387 */ /* 0x000fe80000100800 */
[----:B---3--:R-:W-:Y:S04]  /*6e20*/  STL.64 [R1+0x2d8], R154 ;  /* 0x0002d89a01007387 */ /* 0x008fe80000100a00 */
[----:B----4-:R-:W-:Y:S01]  /*6e30*/  STL [R1+0x2d0], R152 ;  /* 0x0002d09801007387 */ /* 0x010fe20000100800 */
[----:B--2---:R-:W-:-:S06]  /*6e40*/  WARPGROUP.ARRIVE ;  /* 0x00000000000079c5 */ /* 0x004fcc0000000000 */
        /* <DEDUP_REMOVED lines=99> */
[----:B------:R-:W-:Y:S01]  /*7480*/  UIADD3 UR4, UR9, 0x6, URZ ;  /* 0x0000000609047890 */ /* 0x000fe2000fffe03f */
[----:B------:R1:W5:Y:S01]  /*7490*/  LDL.LU R23, [R1+0x300] ;  /* 0x0003000001177983 */ /* 0x0003620000300800 */
[----:B------:R-:W-:Y:S01]  /*74a0*/  UIADD3 UR6, UR10, 0x6, URZ ;  /* 0x000000060a067890 */ /* 0x000fe2000fffe03f */
[----:B------:R-:W-:Y:S01]  /*74b0*/  UMOV UR5, 0x40000040 ;  /* 0x4000004000057882 */ /* 0x000fe20000000000 */
[----:B------:R-:W-:Y:S01]  /*74c0*/  UMOV UR7, 0x40000040 ;  /* 0x4000004000077882 */ /* 0x000fe20000000000 */
[----:B------:R1:W5:Y:S04]  /*74d0*/  LDL.LU R19, [R1+0x2fc] ;  /* 0x0002fc0001137983 */ /* 0x0003680000300800 */
[----:B------:R1:W5:Y:S04]  /*74e0*/  LDL.LU R18, [R1+0x2f8] ;  /* 0x0002f80001127983 */ /* 0x0003680000300800 */
[----:B------:R1:W5:Y:S04]  /*74f0*/  LDL.LU R17, [R1+0x2f4] ;  /* 0x0002f40001117983 */ /* 0x0003680000300800 */
[----:B------:R1:W5:Y:S04]  /*7500*/  LDL.LU R16, [R1+0x2f0] ;  /* 0x0002f00001107983 */ /* 0x0003680000300800 */
[----:B------:R1:W5:Y:S04]  /*7510*/  LDL.LU R6, [R1+0x2ec] ;  /* 0x0002ec0001067983 */ /* 0x0003680000300800 */
[----:B------:R1:W5:Y:S04]  /*7520*/  LDL.LU R5, [R1+0x2e8] ;  /* 0x0002e80001057983 */ /* 0x0003680000300800 */
[----:B------:R1:W5:Y:S01]  /*7530*/  LDL.LU R4, [R1+0x2e4] ;  /* 0x0002e40001047983 */ /* 0x0003620000300800 */
        /* <DEDUP_REMOVED lines=67> */
[----:B--2---:R1:W5:Y:S04]  /*7970*/  LDL.LU R156, [R1+0x2e0] ;  /* 0x0002e000019c7983 */ /* 0x0043680000300800 */
[----:B------:R1:W5:Y:S04]  /*7980*/  LDL.LU.64 R154, [R1+0x2d8] ;  /* 0x0002d800019a7983 */ /* 0x0003680000300a00 */
[----:B------:R1:W5:Y:S04]  /*7990*/  LDL.LU R152, [R1+0x2d0] ;  /* 0x0002d00001987983 */ /* 0x0003680000300800 */
        /* <DEDUP_REMOVED lines=28> */
[----:B------:R-:W-:-:S04]  /*7b60*/  UIADD3 UR10, UR55, 0x1, URZ ;  /* 0x00000001370a7890 */ /* 0x000fc8000fffe03f */
[----:B------:R-:W-:Y:S01]  /*7b70*/  UISETP.NE.AND UP0, UPT, UR10, 0x3, UPT ;  /* 0x000000030a00788c */ /* 0x000fe2000bf05270 */
[----:B------:R-:W-:-:S03]  /*7b80*/  UMOV UR9, 0x1 ;  /* 0x0000000100097882 */ /* 0x000fc60000000000 */
[----:B------:R-:W-:Y:S01]  /*7b90*/  USEL UR10, UR10, URZ, UP0 ;  /* 0x0000003f0a0a7287 */ /* 0x000fe20008000000 */
[----:B--2---:R-:W-:-:S06]  /*7ba0*/  WARPGROUP.ARRIVE ;  /* 0x00000000000079c5 */ /* 0x004fcc0000000000 */
[----:B------:R-:W-:Y:S01]  /*7bb0*/  HGMMA.64x256x16.F32.BF16 R24, gdesc[UR4], R24, gsb0 ;  /* 0x03e00000041879f0 */ /* 0x000fe20008001818 */
[----:B------:R-:W-:-:S04]  /*7bc0*/  USEL UR4, URZ, 0x1, UP0 ;  /* 0x000000013f047887 */ /* 0x000fc80008000000 */
[----:B------:R-:W-:-:S06]  /*7bd0*/  ULOP3.LUT UR4, UR37, UR4, URZ, 0x3c, !UPT ;  /* 0x0000000425047292 */ /* 0x000fcc000f8e3c3f */
[----:B-1----:R-:W-:Y:S01]  /*7be0*/  MOV R0, UR4 ;  /* 0x0000000400007c02 */ /* 0x002fe20008000f00 */
[----:B------:R-:W-:-:S06]  /*7bf0*/  WARPGROUP.DEPBAR.LE gsb0, 0x0 ;  /* 0x00008000000079c5 */ /* 0x000fcc0000010000 */
.L_x_29:
[----:B-----5:R-:W-:-:S05]  /*7c00*/  VIMNMX R2, R5, 0x1, PT ;  /* 0x0000000105027848 */ /* 0x020fca0003fe0100 */
[----:B------:R-:W-:-:S05]  /*7c10*/  IMAD.IADD R5, R5, 0x1, -R2 ;  /* 0x0000000105057824 */ /* 0x000fca00078e0a02 */
[----:B------:R-:W-:-:S13]  /*7c20*/  ISETP.GE.AND P0, PT, R5, 0x1, PT ;  /* 0x000000010500780c */ /* 0x000fda0003f06270 */
[----:B------:R-:W-:Y:S05]  /*7c30*/  @!P0 BRA `(.L_x_34) ;  /* 0x00000044005c8947 */ /* 0x000fea0003800000 */
[----:B------:R-:W-:Y:S01]  /*7c40*/  MOV R2, R5 ;  /* 0x0000000500027202 */ /* 0x000fe20000000f00 */
[----:B------:R-:W-:-:S06]  /*7c50*/  UMOV UR11, UR55 ;  /* 0x00000037000b7c82 */ /* 0x000fcc0008000000 */
.L_x_41:
[----:B------:R-:W-:-:S06]  /*7c60*/  UISETP.NE.AND UP0, UPT, UR50, 0x3, UPT ;  /* 0x000000033200788c */ /* 0x000fcc000bf05270 */
[----:B------:R-:W-:-:S13]  /*7c70*/  PLOP3.LUT P1, PT, PT, PT, UP0, 0x80, 0x0 ;  /* 0x000000000000781c */ /* 0x000fda0003f2f008 */
[----:B------:R-:W-:Y:S05]  /*7c80*/  @!P1 BRA `(.L_x_35) ;  /* 0x0000000000049947 */ /* 0x000fea0003800000 */
[----:B------:R-:W-:Y:S01]  /*7c90*/  BPT.TRAP 0x1 ;  /* 0x000000040000795c */ /* 0x000fe20000300000 */
.L_x_35:
[----:B------:R-:W-:Y:S01]  /*7ca0*/  ULEA UR4, UR10, UR43, 0x3 ;  /* 0x0000002b0a047291 */ /* 0x000fe2000f8e183f */
[----:B------:R-:W-:-:S08]  /*7cb0*/  SHF.L.U32 R3, R0, 0x1f, RZ ;  /* 0x0000001f00037819 */ /* 0x000fd000000006ff */
[----:B------:R1:W3:Y:S01]  /*7cc0*/  SYNCS.PHASECHK.TRANS64.TRYWAIT P0, [UR4+0x38480], R3 ;  /* 0x03848003ff0075a7 */ /* 0x0002e20008000144 */
[----:B------:R-:W-:Y:S05]  /*7cd0*/  @!P1 BRA `(.L_x_36) ;  /* 0x0000000000049947 */ /* 0x000fea0003800000 */
[----:B------:R-:W-:Y:S01]  /*7ce0*/  BPT.TRAP 0x1 ;  /* 0x000000040000795c */ /* 0x000fe20000300000 */
.L_x_36:
[----:B---3--:R-:W-:Y:S05]  /*7cf0*/  @P0 BRA `(.L_x_37) ;  /* 0x0000000000080947 */ /* 0x008fea0003800000 */
[----:B------:R-:W3:Y:S02]  /*7d00*/  SYNCS.PHASECHK.TRANS64.TRYWAIT P0, [UR4+0x38480], R3 ;  /* 0x03848003ff0075a7 */ /* 0x000ee40008000144 */
[----:B---3--:R-:W-:Y:S05]  /*7d10*/  @!P0 BRA `(.L_x_38) ;  /* 0x0000012400dc8947 */ /* 0x008fea0003800000 */
.L_x_37:
        /* <DEDUP_REMOVED lines=64> */
[----:B----4-:R-:W4:Y:S04]  /*8120*/  LDL.LU.64 R24, [R1] ;  /* 0x0000000001187983 */ /* 0x010f280000300a00 */
[----:B------:R-:W4:Y:S04]  /*8130*/  LDL.LU.64 R26, [R1+0x8] ;  /* 0x00000800011a7983 */ /* 0x000f280000300a00 */
        /* <DEDUP_REMOVED lines=61> */
[----:B------:R-:W4:Y:S01]  /*8510*/  LDL.LU.64 R150, [R1+0x1f8] ;  /* 0x0001f80001967983 */ /* 0x000f220000300a00 */
[----:B------:R-:W-:-:S02]  /*8520*/  UIADD3 UR4, UR43, 0x18000, URZ ;  /* 0x000180002b047890 */ /* 0x000fc4000fffe03f */
[----:B------:R-:W-:Y:S01]  /*8530*/  ULOP3.LUT UR12, UR8, 0x10000, URZ, 0xfc, !UPT ;  /* 0x00010000080c7892 */ /* 0x000fe2000f8efc3f */
[----:B------:R-:W-:Y:S01]  /*8540*/  STL [R1+0x308], R23 ;  /* 0x0003081701007387 */ /* 0x000fe20000100800 */
[----:B------:R-:W-:Y:S02]  /*8550*/  USHF.R.U32.HI UR4, URZ, 0x4, UR4 ;  /* 0x000000043f047899 */ /* 0x000fe40008011604 */
[----:B------:R-:W-:Y:S01]  /*8560*/  UISETP.NE.U32.AND UP0, UPT, UR9, URZ, UPT ;  /* 0x0000003f0900728c */ /* 0x000fe2000bf05070 */
[----:B------:R-:W-:Y:S01]  /*8570*/  STL [R1+0x304], R19 ;  /* 0x0003041301007387 */ /* 0x000fe20000100800 */
[----:B------:R-:W-:Y:S02]  /*8580*/  ULOP3.LUT UR4, UR4, 0x3fff, URZ, 0xc0, !UPT ;  /* 0x00003fff04047892 */ /* 0x000fe4000f8ec03f */
[----:B------:R-:W-:Y:S01]  /*8590*/  ULEA UR12, UR10, UR12, 0xb ;  /* 0x0000000c0a0c7291 */ /* 0x000fe2000f8e583f */
[----:B------:R-:W-:Y:S01]  /*85a0*/  STL [R1+0x300], R18 ;  /* 0x0003001201007387 */ /* 0x000fe20000100800 */
[----:B------:R-:W-:Y:S01]  /*85b0*/  ULOP3.LUT UR4, UR4, 0x10000, URZ, 0xfc, !UPT ;  /* 0x0001000004047892 */ /* 0x000fe2000f8efc3f */
[----:B------:R-:W-:Y:S01]  /*85c0*/  UMOV UR5, 0x40000040 ;  /* 0x4000004000057882 */ /* 0x000fe20000000000 */
[----:B------:R-:W-:-:S02]  /*85d0*/  UMOV UR7, 0x40000040 ;  /* 0x4000004000077882 */ /* 0x000fc40000000000 */
[----:B------:R-:W-:Y:S01]  /*85e0*/  ULEA UR13, UR10, UR4, 0xb ;  /* 0x000000040a0d7291 */ /* 0x000fe2000f8e583f */
[----:B------:R-:W-:Y:S02]  /*85f0*/  STL [R1+0x2fc], R17 ;  /* 0x0002fc1101007387 */ /* 0x000fe40000100800 */
[----:B------:R-:W-:Y:S02]  /*8600*/  UMOV UR4, UR12 ;  /* 0x0000000c00047c82 */ /* 0x000fe40008000000 */
[----:B------:R-:W-:Y:S02]  /*8610*/  STL [R1+0x2f8], R16 ;  /* 0x0002f81001007387 */ /* 0x000fe40000100800 */
[----:B------:R-:W-:Y:S02]  /*8620*/  UMOV UR6, UR13 ;  /* 0x0000000d00067c82 */ /* 0x000fe40008000000 */
[----:B------:R-:W-:Y:S04]  /*8630*/  STL [R1+0x2f4], R6 ;  /* 0x0002f40601007387 */ /* 0x000fe80000100800 */
[----:B------:R-:W-:Y:S04]  /*8640*/  STL [R1+0x2f0], R5 ;  /* 0x0002f00501007387 */ /* 0x000fe80000100800 */
[----:B------:R-:W-:Y:S04]  /*8650*/  STL [R1+0x2ec], R4 ;  /* 0x0002ec0401007387 */ /* 0x000fe80000100800 */
[----:B------:R1:W-:Y:S04]  /*8660*/  STL [R1+0x2e8], R2 ;  /* 0x0002e80201007387 */ /* 0x0003e80000100800 */
[----:B------:R2:W-:Y:S01]  /*8670*/  STL [R1+0x2e4], R0 ;  /* 0x0002e40001007387 */ /* 0x0005e20000100800 */
[----:B----4-:R-:W-:-:S06]  /*8680*/  WARPGROUP.ARRIVE ;  /* 0x00000000000079c5 */ /* 0x010fcc0000000000 */
[----:B------:R-:W-:Y:S03]  /*8690*/  HGMMA.64x256x16.F32.BF16 R24, gdesc[UR4], R24, UP0, gsb0 ;  /* 0x03e00000041879f0 */ /* 0x000fe6000b801818 */
[----:B------:R-:W-:Y:S02]  /*86a0*/  WARPGROUP.DEPBAR.LE gsb0, 0x0 ;  /* 0x00008000000079c5 */ /* 0x000fe40000010000 */
[----:B------:R-:W-:Y:S01]  /*86b0*/  STL.64 [R1], R24 ;  /* 0x0000001801007387 */ /* 0x000fe20000100a00 */
[----:B-1----:R-:W-:Y:S01]  /*86c0*/  MOV R2, R150 ;  /* 0x0000009600027202 */ /* 0x002fe20000000f00 */
[----:B--2---:R-:W-:Y:S01]  /*86d0*/  IMAD.MOV.U32 R0, RZ, RZ, R151 ;  /* 0x000000ffff007224 */ /* 0x004fe200078e0097 */
[----:B------:R-:W-:Y:S01]  /*86e0*/  MOV R4, R148 ;  /* 0x0000009400047202 */ /* 0x000fe20000000f00 */
[----:B------:R-:W-:Y:S01]  /*86f0*/  STL.64 [R1+0x8], R26 ;  /* 0x0000081a01007387 */ /* 0x000fe20000100a00 */
[----:B---3--:R-:W-:Y:S01]  /*8700*/  IMAD.MOV.U32 R3, RZ, RZ, R149 ;  /* 0x000000ffff037224 */ /* 0x008fe200078e0095 */
        /* <DEDUP_REMOVED lines=173> */
[----:B------:R-:W-:Y:S04]  /*91e0*/  STL.64 [R1+0x5e8], R154 ;  /* 0x0005e89a01007387 */ /* 0x000fe80000100a00 */
[----:B------:R-:W-:Y:S01]  /*91f0*/  STL [R1+0x5e0], R152 ;  /* 0x0005e09801007387 */ /* 0x000fe20000100800 */
[----:B--2---:R-:W-:-:S06]  /*9200*/  WARPGROUP.ARRIVE ;  /* 0x00000000000079c5 */ /* 0x004fcc0000000000 */
[----:B------:R-:W-:Y:S03]  /*9210*/  HGMMA.64x256x16.F32.BF16 R24, gdesc[UR4], R24, UP0, gsb0 ;  /* 0x03e00000041879f0 */ /* 0x000fe6000b801818 */
        /* <DEDUP_REMOVED lines=106> */
[----:B------:R-:W-:-:S02]  /*98c0*/  UIADD3 UR4, UR12, 0x2, URZ ;  /* 0x000000020c047890 */ /* 0x000fc4000fffe03f */
[----:B------:R-:W-:Y:S01]  /*98d0*/  UIADD3 UR6, UR13, 0x2, URZ ;  /* 0x000000020d067890 */ /* 0x000fe2000fffe03f */
[----:B------:R-:W-:Y:S01]  /*98e0*/  UMOV UR5, 0x40000040 ;  /* 0x4000004000057882 */ /* 0x000fe20000000000 */
[----:B------:R-:W-:Y:S01]  /*98f0*/  UMOV UR7, 0x40000040 ;  /* 0x4000004000077882 */ /* 0x000fe20000000000 */
[----:B--2---:R-:W-:-:S06]  /*9900*/  WARPGROUP.ARRIVE ;  /* 0x00000000000079c5 */ /* 0x004fcc0000000000 */
[----:B------:R-:W-:Y:S03]  /*9910*/  HGMMA.64x256x16.F32.BF16 R100, gdesc[UR4], R100, UP0, gsb0 ;  /* 0x03e00000046479f0 */ /* 0x000fe6000b801864 */
        /* <DEDUP_REMOVED lines=246> */
[----:B------:R-:W-:Y:S01]  /*a880*/  STL.64 [R1+0x60], R48 ;  /* 0x0000603001007387 */ /* 0x000fe20000100a00 */
[----:B------:R-:W-:-:S03]  /*a890*/  IMAD.MOV.U32 R7, RZ, RZ, R150 ;  /* 0x000000ffff077224 */ /* 0x000fc600078e0096 */
[----:B------:R-:W-:Y:S01]  /*a8a0*/  STL.64 [R1+0x68], R50 ;  /* 0x0000683201007387 */ /* 0x000fe20000100a00 */
[----:B------:R-:W-:-:S03]  /*a8b0*/  MOV R3, R151 ;  /* 0x0000009700037202 */ /* 0x000fc60000000f00 */
[----:B------:R-:W-:Y:S01]  /*a8c0*/  STL.64 [R1+0x70], R52 ;  /* 0x0000703401007387 */ /* 0x000fe20000100a00 */
[----:B------:R-:W-:Y:S01]  /*a8d0*/  IMAD.MOV.U32 R9, RZ, RZ, R148 ;  /* 0x000000ffff097224 */ /* 0x000fe200078e0094 */
[----:B------:R-:W-:Y:S02]  /*a8e0*/  MOV R8, R149 ;  /* 0x0000009500087202 */ /* 0x000fe40000000f00 */
[----:B------:R-:W-:Y:S01]  /*a8f0*/  STL.64 [R1+0x78], R54 ;  /* 0x0000783601007387 */ /* 0x000fe20000100a00 */
[----:B------:R-:W-:Y:S01]  /*a900*/  IMAD.MOV.U32 R11, RZ, RZ, R146 ;  /* 0x000000ffff0b7224 */ /* 0x000fe200078e0092 */
[----:B------:R-:W-:Y:S02]  /*a910*/  MOV R10, R147 ;  /* 0x00000093000a7202 */ /* 0x000fe40000000f00 */
[----:B------:R1:W-:Y:S01]  /*a920*/  STL [R1+0x80], R56 ;  /* 0x0000803801007387 */ /* 0x0003e20000100800 */
[----:B------:R-:W-:Y:S01]  /*a930*/  IMAD.MOV.U32 R13, RZ, RZ, R144 ;  /* 0x000000ffff0d7224 */ /* 0x000fe200078e0090 */
[----:B------:R-:W-:-:S02]  /*a940*/  MOV R12, R145 ;  /* 0x00000091000c7202 */ /* 0x000fc40000000f00 */
[----:B------:R-:W2:Y:S01]  /*a950*/  LDL.LU.64 R150, [R1+0x508] ;  /* 0x0005080001967983 */ /* 0x000ea20000300a00 */
[----:B------:R-:W-:Y:S01]  /*a960*/  IMAD.MOV.U32 R15, RZ, RZ, R142 ;  /* 0x000000ffff0f7224 */ /* 0x000fe200078e008e */
[----:B------:R-:W-:Y:S02]  /*a970*/  MOV R14, R143 ;  /* 0x0000008f000e7202 */ /* 0x000fe40000000f00 */
[----:B------:R-:W2:Y:S01]  /*a980*/  LDL.LU.64 R148, [R1+0x500] ;  /* 0x0005000001947983 */ /* 0x000ea20000300a00 */
[----:B------:R-:W-:Y:S01]  /*a990*/  IMAD.MOV.U32 R21, RZ, RZ, R140 ;  /* 0x000000ffff157224 */ /* 0x000fe200078e008c */
[----:B------:R-:W-:Y:S02]  /*a9a0*/  MOV R20, R141 ;  /* 0x0000008d00147202 */ /* 0x000fe40000000f00 */
[----:B------:R-:W2:Y:S01]  /*a9b0*/  LDL.LU.64 R146, [R1+0x4f8] ;  /* 0x0004f80001927983 */ /* 0x000ea20000300a00 */
        /* <DEDUP_REMOVED lines=123> */
[----:B------:R-:W-:-:S03]  /*b170*/  MOV R23, R57 ;  /* 0x0000003900177202 */ /* 0x000fc60000000f00 */
        /* <DEDUP_REMOVED lines=238> */
[----:B-1----:R-:W-:Y:S05]  /*c060*/  @!P1 BRA `(.L_x_39) ;  /* 0x0000000000049947 */ /* 0x002fea0003800000 */
[----:B------:R-:W-:Y:S01]  /*c070*/  BPT.TRAP 0x1 ;  /* 0x000000040000795c */ /* 0x000fe20000300000 */
.L_x_39:
[----:B------:R-:W-:Y:S02]  /*c080*/  UISETP.GT.U32.AND UP0, UPT, UR52, 0x1, UPT ;  /* 0x000000013400788c */ /* 0x000fe4000bf04070 */
[----:B------:R-:W-:-:S04]  /*c090*/  ULEA UR4, UR11, UR43, 0x3 ;  /* 0x0000002b0b047291 */ /* 0x000fc8000f8e183f */
[----:B------:R-:W-:Y:S01]  /*c0a0*/  UIADD3 UR4, UR4, 0x38498, URZ ;  /* 0x0003849804047890 */ /* 0x000fe2000fffe03f */
[----:B------:R-:W-:-:S03]  /*c0b0*/  PLOP3.LUT P0, PT, PT, PT, UP0, 0x80, 0x0 ;  /* 0x000000000000781c */ /* 0x000fc60003f0f008 */
[----:B------:R-:W-:-:S09]  /*c0c0*/  UPRMT UR4, URZ, 0x654, UR4 ;  /* 0x000006543f047896 */ /* 0x000fd20008000004 */
[----:B------:R-:W-:Y:S01]  /*c0d0*/  SYNCS.ARRIVE.TRANS64.RED.A1T0 RZ, [UR4], RZ ;  /* 0x000000ffffff79a7 */ /* 0x000fe20008100404 */
[----:B------:R-:W-:Y:S05]  /*c0e0*/  @P0 BRA `(.L_x_40) ;  /* 0x0000000000040947 */ /* 0x000fea0003800000 */
[----:B------:R-:W-:Y:S01]  /*c0f0*/  BPT.TRAP 0x1 ;  /* 0x000000040000795c */ /* 0x000fe20000300000 */
.L_x_40:
[----:B------:R-:W-:Y:S01]  /*c100*/  UIADD3 UR10, UR10, 0x1, URZ ;  /* 0x000000010a0a7890 */ /* 0x000fe2000fffe03f */
[C---:B-----5:R-:W-:Y:S01]  /*c110*/  ISETP.GT.AND P0, PT, R2.reuse, 0x1, PT ;  /* 0x000000010200780c */ /* 0x060fe20003f04270 */
[----:B------:R-:W-:Y:S01]  /*c120*/  UIADD3 UR11, UR11, 0x1, URZ ;  /* 0x000000010b0b7890 */ /* 0x000fe2000fffe03f */
[----:B------:R-:W-:Y:S01]  /*c130*/  VIADD R2, R2, 0xffffffff ;  /* 0xffffffff02027836 */ /* 0x000fe20000000000 */
[----:B------:R-:W-:Y:S02]  /*c140*/  UISETP.NE.AND UP0, UPT, UR10, 0x3, UPT ;  /* 0x000000030a00788c */ /* 0x000fe4000bf05270 */
[----:B------:R-:W-:Y:S02]  /*c150*/  UISETP.NE.AND UP1, UPT, UR11, 0x3, UPT ;  /* 0x000000030b00788c */ /* 0x000fe4000bf25270 */
[----:B------:R-:W-:Y:S02]  /*c160*/  USEL UR4, URZ, 0x1, UP0 ;  /* 0x000000013f047887 */ /* 0x000fe40008000000 */
[----:B------:R-:W-:-:S02]  /*c170*/  USEL UR10, UR10, URZ, UP0 ;  /* 0x0000003f0a0a7287 */ /* 0x000fc40008000000 */
[----:B------:R-:W-:Y:S02]  /*c180*/  USEL UR11, UR11, URZ, UP1 ;  /* 0x0000003f0b0b7287 */ /* 0x000fe40008800000 */
[----:B------:R-:W-:Y:S01]  /*c190*/  LOP3.LUT R0, R0, UR4, RZ, 0x3c, !PT ;  /* 0x0000000400007c12 */ /* 0x000fe2000f8e3cff */
[----:B------:R-:W-:Y:S09]  /*c1a0*/  @P0 BRA `(.L_x_41) ;  /* 0xffffffb800ac0947 */ /* 0x000ff2000383ffff */
.L_x_34:
[----:B------:R-:W-:-:S13]  /*c1b0*/  ISETP.GE.AND P0, PT, R4, 0x1, PT ;  /* 0x000000010400780c */ /* 0x000fda0003f06270 */
[----:B------:R-:W-:Y:S05]  /*c1c0*/  @!P0 BRA `(.L_x_42) ;  /* 0x0000000000408947 */ /* 0x000fea0003800000 */
[----:B------:R-:W-:-:S06]  /*c1d0*/  UISETP.NE.AND UP0, UPT, UR50, 0x3, UPT ;  /* 0x000000033200788c */ /* 0x000fcc000bf05270 */
[----:B------:R-:W-:-:S13]  /*c1e0*/  PLOP3.LUT P0, PT, PT, PT, UP0, 0x80, 0x0 ;  /* 0x000000000000781c */ /* 0x000fda0003f0f008 */
[----:B------:R-:W-:Y:S05]  /*c1f0*/  @!P0 BRA `(.L_x_43) ;  /* 0x0000000000048947 */ /* 0x000fea0003800000 */
[----:B------:R-:W-:Y:S01]  /*c200*/  BPT.TRAP 0x1 ;  /* 0x000000040000795c */ /* 0x000fe20000300000 */
.L_x_43:
[----:B------:R-:W-:Y:S01]  /*c210*/  IADD3 R5, R5, UR55, RZ ;  /* 0x0000003705057c10 */ /* 0x000fe2000fffe0ff */
[----:B------:R-:W-:-:S04]  /*c220*/  UISETP.GT.U32.AND UP0, UPT, UR52, 0x1, UPT ;  /* 0x000000013400788c */ /* 0x000fc8000bf04070 */
[----:B------:R-:W-:Y:S02]  /*c230*/  IMAD.WIDE.U32 R2, R5, -0x55555555, RZ ;  /* 0xaaaaaaab05027825 */ /* 0x000fe400078e00ff */
[----:B------:R-:W-:-:S03]  /*c240*/  PLOP3.LUT P0, PT, PT, PT, UP0, 0x80, 0x0 ;  /* 0x000000000000781c */ /* 0x000fc60003f0f008 */
[----:B------:R-:W-:-:S05]  /*c250*/  SHF.R.U32.HI R0, RZ, 0x1, R3 ;  /* 0x00000001ff007819 */ /* 0x000fca0000011603 */
[----:B------:R-:W-:-:S05]  /*c260*/  IMAD R0, R0, -0x3, R5 ;  /* 0xfffffffd00007824 */ /* 0x000fca00078e0205 */
[----:B------:R-:W-:-:S05]  /*c270*/  LEA R0, R0, UR43, 0x3 ;  /* 0x0000002b00007c11 */ /* 0x000fca000f8e18ff */
[----:B------:R-:W-:-:S05]  /*c280*/  VIADD R0, R0, 0x38498 ;  /* 0x0003849800007836 */ /* 0x000fca0000000000 */
[----:B------:R-:W-:-:S04]  /*c290*/  PRMT R0, RZ, 0x654, R0 ;  /* 0x00000654ff007816 */ /* 0x000fc80000000000 */
[----:B------:R1:W-:Y:S01]  /*c2a0*/  SYNCS.ARRIVE.TRANS64.RED.A1T0 RZ, [R0+URZ], RZ ;  /* 0x000000ff00ff79a7 */ /* 0x0003e2000810043f */
[----:B------:R-:W-:Y:S05]  /*c2b0*/  @P0 BRA `(.L_x_42) ;  /* 0x0000000000040947 */ /* 0x000fea0003800000 */
[----:B------:R-:W-:Y:S01]  /*c2c0*/  BPT.TRAP 0x1 ;  /* 0x000000040000795c */ /* 0x000fe20000300000 */
.L_x_42:
[----:B------:R-:W-:Y:S02]  /*c2d0*/  R2UR UR4, R4 ;  /* 0x00000000040472ca */ /* 0x000fe400000e0000 */
[----:B------:R-:W-:Y:S02]  /*c2e0*/  R2UR UR45, R16 ;  /* 0x00000000102d72ca */ /* 0x000fe400000e0000 */
[----:B------:R-:W-:Y:S02]  /*c2f0*/  R2UR UR46, R17 ;  /* 0x00000000112e72ca */ /* 0x000fe400000e0000 */
[----:B------:R-:W-:-:S07]  /*c300*/  LOP3.LUT P0, RZ, R6, 0xff, RZ, 0xc0, !PT ;  /* 0x000000ff06ff7812 */ /* 0x000fce000780c0ff */
[----:B------:R-:W-:Y:S02]  /*c310*/  UIADD3 UR4, UR4, 0x3f, URZ ;  /* 0x0000003f04047890 */ /* 0x000fe4000fffe03f */
[----:B------:R-:W-:Y:S02]  /*c320*/  USHF.L.U32 UR45, UR45, 0x8, URZ ;  /* 0x000000082d2d7899 */ /* 0x000fe4000800063f */
[----:B------:R-:W-:Y:S02]  /*c330*/  USHF.R.S32.HI UR5, URZ, 0x1f, UR4 ;  /* 0x0000001f3f057899 */ /* 0x000fe40008011404 */
[----:B------:R-:W-:Y:S02]  /*c340*/  USHF.L.U32 UR46, UR46, 0x8, URZ ;  /* 0x000000082e2e7899 */ /* 0x000fe4000800063f */
[----:B------:R-:W-:Y:S02]  /*c350*/  ULEA.HI UR5, UR5, UR4, URZ, 0x6 ;  /* 0x0000000405057291 */ /* 0x000fe4000f8f303f */
[----:B------:R-:W-:-:S02]  /*c360*/  UIADD3 UR4, UR43, 0x30000, URZ ;  /* 0x000300002b047890 */ /* 0x000fc4000fffe03f */
[----:B------:R-:W-:Y:S02]  /*c370*/  USHF.R.S32.HI UR5, URZ, 0x6, UR5 ;  /* 0x000000063f057899 */ /* 0x000fe40008011405 */
[----:B------:R-:W-:Y:S02]  /*c380*/  ULOP3.LUT UP2, URZ, UR4, 0x3ff, URZ, 0xc0, !UPT ;  /* 0x000003ff043f7892 */ /* 0x000fe4000f84c03f */
[----:B------:R-:W-:Y:S02]  /*c390*/  UIADD3 UR55, UR55, UR5, URZ ;  /* 0x0000000537377290 */ /* 0x000fe4000fffe03f */
[----:B------:R-:W-:Y:S02]  /*c3a0*/  UISETP.GE.U32.AND UP1, UPT, UR5, 0x3, UPT ;  /* 0x000000030500788c */ /* 0x000fe4000bf26070 */
[----:B------:R-:W-:Y:S01]  /*c3b0*/  UISETP.GT.U32.AND UP0, UPT, UR55, 0x2, UPT ;  /* 0x000000023700788c */ /* 0x000fe2000bf04070 */
[----:B------:R-:W-:-:S03]  /*c3c0*/  PLOP3.LUT P1, PT, PT, PT, UP2, 0x80, 0x0 ;  /* 0x000000000000781c */ /* 0x000fc60003f2f028 */
[----:B------:R-:W-:-:S04]  /*c3d0*/  UISETP.LT.U32.AND UP0, UPT, UR5, 0x3, UP0 ;  /* 0x000000030500788c */ /* 0x000fc80008701070 */
[----:B------:R-:W-:Y:S02]  /*c3e0*/  USEL UR6, URZ, 0x1, !UP0 ;  /* 0x000000013f067887 */ /* 0x000fe4000c000000 */
[----:B------:R-:W-:Y:S02]  /*c3f0*/  @UP1 UIMAD.WIDE.U32 UR4, UR55, -0x55555555, URZ ;  /* 0xaaaaaaab370418a5 */ /* 0x000fe4000f8e003f */
[----:B------:R-:W-:Y:S02]  /*c400*/  ULOP3.LUT UR37, UR37, UR6, URZ, 0x3c, !UPT ;  /* 0x0000000625257292 */ /* 0x000fe4000f8e3c3f */
[----:B------:R-:W-:-:S04]  /*c410*/  @UP1 USHF.R.U32.HI UR4, URZ, 0x1, UR5 ;  /* 0x000000013f041899 */ /* 0x000fc80008011605 */
[----:B------:R-:W-:Y:S01]  /*c420*/  @UP1 ULOP3.LUT UR37, UR37, 0x1, UR4, 0x78, !UPT ;  /* 0x0000000125251892 */ /* 0x000fe2000f8e7804 */
[----:B------:R-:W-:Y:S11]  /*c430*/  @!P0 BRA `(.L_x_44) ;  /* 0x00000000000c8947 */ /* 0x000ff60003800000 */
[----:B------:R-:W-:-:S04]  /*c440*/  DEPBAR {5,4,3,2,1,0} ;  /* 0x0000003f0000791a */ /* 0x000fc80000000000 */
[----:B------:R3:W-:Y:S02]  /*c450*/  UTMACCTL.IV [UR58] ;  /* 0x000000003a0079b9 */ /* 0x0007e40008000000 */
[----:B---3--:R-:W-:Y:S01]  /*c460*/  NOP ;  /* 0x0000000000007918 */ /* 0x008fe20000000000 */
.L_x_44:
[----:B------:R-:W-:Y:S05]  /*c470*/  @!P1 BRA `(.L_x_45) ;  /* 0x00000000007c9947 */ /* 0x000fea0003800000 */
[----:B------:R-:W-:Y:S01]  /*c480*/  MOV R16, 0x0 ;  /* 0x0000000000107802 */ /* 0x000fe20000000f00 */
[----:B------:R-:W-:Y:S01]  /*c490*/  ULDC.64 UR4, c[0x4][0x68] ;  /* 0x01001a0000047ab9 */ /* 0x000fe20000000a00 */
[----:B------:R-:W-:Y:S01]  /*c4a0*/  ULDC.64 UR6, c[0x4][0x70] ;  /* 0x01001c0000067ab9 */ /* 0x000fe20000000a00 */
[----:B------:R-:W-:Y:S01]  /*c4b0*/  ULDC.64 UR8, c[0x4][0x8] ;  /* 0x0100020000087ab9 */ /* 0x000fe20000000a00 */
[----:B------:R3:W4:Y:S01]  /*c4c0*/  LDC.64 R2, c[0x4][R16] ;  /* 0x0100000010027b82 */ /* 0x0007220000000a00 */
[----:B------:R-:W-:Y:S01]  /*c4d0*/  MOV R4, UR4 ;  /* 0x0000000400047c02 */ /* 0x000fe20008000f00 */
[----:B------:R-:W-:Y:S01]  /*c4e0*/  IMAD.U32 R5, RZ, RZ, UR5 ;  /* 0x00000005ff057e24 */ /* 0x000fe2000f8e00ff */
[----:B------:R-:W-:Y:S01]  /*c4f0*/  MOV R6, UR6 ;  /* 0x0000000600067c02 */ /* 0x000fe20008000f00 */
[----:B------:R-:W-:Y:S01]  /*c500*/  IMAD.U32 R7, RZ, RZ, UR7 ;  /* 0x00000007ff077e24 */ /* 0x000fe2000f8e00ff */
[----:B------:R-:W-:Y:S01]  /*c510*/  MOV R10, UR8 ;  /* 0x00000008000a7c02 */ /* 0x000fe20008000f00 */
[----:B------:R-:W-:Y:S01]  /*c520*/  IMAD.U32 R11, RZ, RZ, UR9 ;  /* 0x00000009ff0b7e24 */ /* 0x000fe2000f8e00ff */
[----:B------:R-:W-:Y:S01]  /*c530*/  MOV R8, 0x70 ;  /* 0x0000007000087802 */ /* 0x000fe20000000f00 */
[----:B------:R-:W-:Y:S01]  /*c540*/  IMAD.MOV.U32 R12, RZ, RZ, 0x1 ;  /* 0x00000001ff0c7424 */ /* 0x000fe200078e00ff */
[----:B---3--:R-:W-:-:S07]  /*c550*/  MOV R13, RZ ;  /* 0x000000ff000d7202 */ /* 0x008fce0000000f00 */
[----:B------:R-:W-:-:S07]  /*c560*/  LEPC R20, `(.L_x_46) ;  /* 0x000000001014794e */ /* 0x000fce0000000000 */
[----:B-12-4-:R-:W-:Y:S05]  /*c570*/  CALL.ABS.NOINC R2 ;  /* 0x0000000002007343 */ /* 0x016fea0003c00000 */
.L_x_46:
[----:B------:R1:W2:Y:S01]  /*c580*/  LDC.64 R2, c[0x4][R16] ;  /* 0x0100000010027b82 */ /* 0x0002a20000000a00 */
[----:B------:R-:W-:Y:S01]  /*c590*/  ULDC.64 UR4, c[0x4][0x68] ;  /* 0x01001a0000047ab9 */ /* 0x000fe20000000a00 */
[----:B------:R-:W-:Y:S01]  /*c5a0*/  ULDC.64 UR6, c[0x4][0x70] ;  /* 0x01001c0000067ab9 */ /* 0x000fe20000000a00 */
[----:B------:R-:W-:Y:S01]  /*c5b0*/  ULDC.64 UR8, c[0x4][0x8] ;  /* 0x0100020000087ab9 */ /* 0x000fe20000000a00 */
[----:B------:R-:W-:Y:S01]  /*c5c0*/  IMAD.U32 R4, RZ, RZ, UR4 ;  /* 0x00000004ff047e24 */ /* 0x000fe2000f8e00ff */
[----:B------:R-:W-:Y:S01]  /*c5d0*/  MOV R5, UR5 ;  /* 0x0000000500057c02 */ /* 0x000fe20008000f00 */
[----:B------:R-:W-:Y:S01]  /*c5e0*/  IMAD.U32 R6, RZ, RZ, UR6 ;  /* 0x00000006ff067e24 */ /* 0x000fe2000f8e00ff */
[----:B------:R-:W-:Y:S01]  /*c5f0*/  MOV R7, UR7 ;  /* 0x0000000700077c02 */ /* 0x000fe20008000f00 */
[----:B------:R-:W-:Y:S01]  /*c600*/  IMAD.U32 R10, RZ, RZ, UR8 ;  /* 0x00000008ff0a7e24 */ /* 0x000fe2000f8e00ff */
[----:B------:R-:W-:Y:S01]  /*c610*/  MOV R11, UR9 ;  /* 0x00000009000b7c02 */ /* 0x000fe20008000f00 */
[----:B------:R-:W-:Y:S01]  /*c620*/  IMAD.MOV.U32 R8, RZ, RZ, 0x70 ;  /* 0x00000070ff087424 */ /* 0x000fe200078e00ff */
[----:B------:R-:W-:Y:S01]  /*c630*/  MOV R12, 0x1 ;  /* 0x00000001000c7802 */ /* 0x000fe20000000f00 */
[----:B-1----:R-:W-:-:S07]  /*c640*/  IMAD.MOV.U32 R13, RZ, RZ, RZ ;  /* 0x000000ffff0d7224 */ /* 0x002fce00078e00ff */
[----:B------:R-:W-:-:S07]  /*c650*/  LEPC R20, `(.L_x_45) ;  /* 0x000000001014794e */ /* 0x000fce0000000000 */
[----:B--2---:R-:W-:Y:S05]  /*c660*/  CALL.ABS.NOINC R2 ;  /* 0x0000000002007343 */ /* 0x004fea0003c00000 */
.L_x_45:
[----:B------:R-:W-:Y:S02]  /*c670*/  ULDC.64 UR4, c[0x0][0x590] ;  /* 0x0001640000047ab9 */ /* 0x000fe40000000a00 */
[----:B------:R-:W-:-:S04]  /*c680*/  ISETP.NE.U32.AND P0, PT, RZ, UR4, PT ;  /* 0x00000004ff007c0c */ /* 0x000fc8000bf05070 */
[----:B------:R-:W-:-:S13]  /*c690*/  ISETP.NE.AND.EX P0, PT, RZ, UR5, PT, P0 ;  /* 0x00000005ff007c0c */ /* 0x000fda000bf05300 */
[----:B------:R-:W-:Y:S05]  /*c6a0*/  @!P0 BRA `(.L_x_47) ;  /* 0x0000000000148947 */ /* 0x000fea0003800000 */
[----:B------:R-:W-:-:S04]  /*c6b0*/  LEA R2, P0, R18, UR4, 0x3 ;  /* 0x0000000412027c11 */ /* 0x000fc8000f8018ff */
[----:B------:R-:W-:-:S06]  /*c6c0*/  LEA.HI.X R3, R18, UR5, R19, 0x3, P0 ;  /* 0x0000000512037c11 */ /* 0x000fcc00080f1c13 */
[----:B------:R-:W1:Y:S04]  /*c6d0*/  LDG.E.64 R2, desc[UR56][R2.64] ;  /* 0x0000003802027981 */ /* 0x000e68000c1e1b00 */
[----:B-1----:R1:W5:Y:S01]  /*c6e0*/  LD.E R0, desc[UR56][R2.64] ;  /* 0x0000003802007980 */ /* 0x002362000c101900 */
[----:B------:R-:W-:Y:S05]  /*c6f0*/  BRA `(.L_x_48) ;  /* 0x0000000000307947 */ /* 0x000fea0003800000 */
.L_x_47:
[----:B------:R-:W-:Y:S02]  /*c700*/  ULDC.64 UR4, c[0x0][0x588] ;  /* 0x0001620000047ab9 */ /* 0x000fe40000000a00 */
[----:B------:R-:W-:-:S04]  /*c710*/  ISETP.NE.U32.AND P0, PT, RZ, UR4, PT ;  /* 0x00000004ff007c0c */ /* 0x000fc8000bf05070 */
[----:B------:R-:W-:-:S13]  /*c720*/  ISETP.NE.AND.EX P0, PT, RZ, UR5, PT, P0 ;  /* 0x00000005ff007c0c */ /* 0x000fda000bf05300 */
[----:B------:R-:W-:Y:S05]  /*c730*/  @!P0 BRA `(.L_x_49) ;  /* 0x0000000000188947 */ /* 0x000fea0003800000 */
[----:B------:R-:W3:Y:S01]  /*c740*/  LDC.64 R4, c[0x0][0x588] ;  /* 0x00016200ff047b82 */ /* 0x000ee20000000a00 */
[----:B------:R-:W-:Y:S02]  /*c750*/  ULDC UR4, c[0x0][0x598] ;  /* 0x0001660000047ab9 */ /* 0x000fe40000000800 */
[----:B------:R-:W-:-:S04]  /*c760*/  IMAD R2, R18, UR4, RZ ;  /* 0x0000000412027c24 */ /* 0x000fc8000f8e02ff */
[----:B---3--:R-:W-:-:S05]  /*c770*/  IMAD.WIDE R2, R2, 0x4, R4 ;  /* 0x0000000402027825 */ /* 0x008fca00078e0204 */
[----:B-1----:R3:W5:Y:S01]  /*c780*/  LDG.E R0, desc[UR56][R2.64] ;  /* 0x0000003802007981 */ /* 0x002762000c1e1900 */
[----:B------:R-:W-:Y:S05]  /*c790*/  BRA `(.L_x_48) ;  /* 0x0000000000087947 */ /* 0x000fea0003800000 */
.L_x_49:
[----:B------:R-:W-:Y:S02]  /*c7a0*/  ULDC UR4, c[0x0][0x580] ;  /* 0x0001600000047ab9 */ /* 0x000fe40000000800 */
[----:B-1----:R-:W-:-:S07]  /*c7b0*/  MOV R0, UR4 ;  /* 0x0000000400007c02 */ /* 0x002fce0008000f00 */
.L_x_48:
[----:B------:R-:W-:Y:S02]  /*c7c0*/  ULDC.64 UR4, c[0x0][0x5b8] ;  /* 0x00016e0000047ab9 */ /* 0x000fe40000000a00 */
[----:B------:R-:W-:-:S04]  /*c7d0*/  ISETP.NE.U32.AND P0, PT, RZ, UR4, PT ;  /* 0x00000004ff007c0c */ /* 0x000fc8000bf05070 */
[----:B------:R-:W-:-:S13]  /*c7e0*/  ISETP.NE.AND.EX P0, PT, RZ, UR5, PT, P0 ;  /* 0x00000005ff007c0c */ /* 0x000fda000bf05300 */
[----:B------:R-:W-:Y:S05]  /*c7f0*/  @!P0 BRA `(.L_x_50) ;  /* 0x0000000000148947 */ /* 0x000fea0003800000 */
[----:B-1-3--:R-:W-:-:S04]  /*c800*/  LEA R2, P0, R18, UR4, 0x3 ;  /* 0x0000000412027c11 */ /* 0x00afc8000f8018ff */
[----:B------:R-:W-:-:S06]  /*c810*/  LEA.HI.X R3, R18, UR5, R19, 0x3, P0 ;  /* 0x0000000512037c11 */ /* 0x000fcc00080f1c13 */
[----:B------:R-:W3:Y:S04]  /*c820*/  LDG.E.64 R2, desc[UR56][R2.64] ;  /* 0x0000003802027981 */ /* 0x000ee8000c1e1b00 */
[----:B---3--:R1:W5:Y:S01]  /*c830*/  LD.E R2, desc[UR56][R2.64] ;  /* 0x0000003802027980 */ /* 0x008362000c101900 */
[----:B------:R-:W-:Y:S05]  /*c840*/  BRA `(.L_x_51) ;  /* 0x0000000000307947 */ /* 0x000fea0003800000 */
.L_x_50:
[----:B------:R-:W-:Y:S02]  /*c850*/  ULDC.64 UR4, c[0x0][0x5b0] ;  /* 0x00016c0000047ab9 */ /* 0x000fe40000000a00 */
[----:B------:R-:W-:-:S04]  /*c860*/  ISETP.NE.U32.AND P0, PT, RZ, UR4, PT ;  /* 0x00000004ff007c0c */ /* 0x000fc8000bf05070 */
[----:B------:R-:W-:-:S13]  /*c870*/  ISETP.NE.AND.EX P0, PT, RZ, UR5, PT, P0 ;  /* 0x00000005ff007c0c */ /* 0x000fda000bf05300 */
[----:B------:R-:W-:Y:S05]  /*c880*/  @!P0 BRA `(.L_x_52) ;  /* 0x0000000000188947 */ /* 0x000fea0003800000 */
[----:B------:R-:W4:Y:S01]  /*c890*/  LDC.64 R4, c[0x0][0x5b0] ;  /* 0x00016c00ff047b82 */ /* 0x000f220000000a00 */
[----:B------:R-:W-:Y:S02]  /*c8a0*/  ULDC UR4, c[0x0][0x5c0] ;  /* 0x0001700000047ab9 */ /* 0x000fe40000000800 */
[----:B-1-3--:R-:W-:-:S04]  /*c8b0*/  IMAD R2, R18, UR4, RZ ;  /* 0x0000000412027c24 */ /* 0x00afc8000f8e02ff */
[----:B----4-:R-:W-:-:S06]  /*c8c0*/  IMAD.WIDE R2, R2, 0x4, R4 ;  /* 0x0000000402027825 */ /* 0x010fcc00078e0204 */
[----:B------:R3:W5:Y:S01]  /*c8d0*/  LDG.E R2, desc[UR56][R2.64] ;  /* 0x0000003802027981 */ /* 0x000762000c1e1900 */
[----:B------:R-:W-:Y:S05]  /*c8e0*/  BRA `(.L_x_51) ;  /* 0x0000000000087947 */ /* 0x000fea0003800000 */
.L_x_52:
[----:B------:R-:W-:Y:S02]  /*c8f0*/  ULDC UR4, c[0x0][0x5a8] ;  /* 0x00016a0000047ab9 */ /* 0x000fe40000000800 */
[----:B-1-3--:R-:W-:-:S07]  /*c900*/  IMAD.U32 R2, RZ, RZ, UR4 ;  /* 0x00000004ff027e24 */ /* 0x00afce000f8e00ff */
.L_x_51:
[----:B------:R-:W-:Y:S01]  /*c910*/  ISETP.GT.U32.AND P0, PT, R155, 0x3e, PT ;  /* 0x0000003e9b00780c */ /* 0x000fe20003f04070 */
[----:B------:R-:W-:Y:S01]  /*c920*/  BSSY B0, `(.L_x_53) ;  /* 0x0000007000007945 */ /* 0x000fe20003800000 */
[----:B------:R-:W-:-:S11]  /*c930*/  PRMT R16, RZ, 0x7610, R16 ;  /* 0x00007610ff107816 */ /* 0x000fd60000000010 */
[----:B------:R-:W-:Y:S05]  /*c940*/  @P0 BRA `(.L_x_54) ;  /* 0x0000000000100947 */ /* 0x000fea0003800000 */
[----:B------:R-:W-:-:S03]  /*c950*/  UMOV UR4, 0xffffffff ;  /* 0xffffffff00047882 */ /* 0x000fc60000000000 */
[----:B------:R-:W-:Y:S05]  /*c960*/  BRA.DIV UR4, `(.L_x_55) ;  /* 0x000000da04e07947 */ /* 0x000fea000b800000 */
[----:B------:R-:W-:-:S13]  /*c970*/  ELECT P6, URZ, PT ;  /* 0x00000000003f782f */ /* 0x000fda00038c0000 */
.L_x_352:
[----:B------:R-:W-:-:S07]  /*c980*/  SEL R16, RZ, 0x1, !P6 ;  /* 0x00000001ff107807 */ /* 0x000fce0007000000 */
.L_x_54:
[----:B------:R-:W-:Y:S05]  /*c990*/  BSYNC B0 ;  /* 0x0000000000007941 */ /* 0x000fea0003800000 */
.L_x_53:
[----:B-1-3--:R-:W-:-:S04]  /*c9a0*/  MOV R3, UR48 ;  /* 0x0000003000037c02 */ /* 0x00afc80008000f00 */
[----:B------:R-:W-:-:S13]  /*c9b0*/  ISETP.NE.AND P1, PT, R3, 0x3, PT ;  /* 0x000000030300780c */ /* 0x000fda0003f25270 */
[----:B------:R-:W-:Y:S05]  /*c9c0*/  @!P1 BRA `(.L_x_56) ;  /* 0x0000000000049947 */ /* 0x000fea0003800000 */
[----:B------:R-:W-:Y:S01]  /*c9d0*/  BPT.TRAP 0x1 ;  /* 0x000000040000795c */ /* 0x000fe20000300000 */
.L_x_56:
[----:B------:R-:W-:Y:S02]  /*c9e0*/  SHF.L.U32 R157, RZ, 0x1f, RZ ;  /* 0x0000001fff9d7819 */ /* 0x000fe400000006ff */
[----:B-----5:R-:W-:Y:S02]  /*c9f0*/  FSETP.NEU.AND P0, PT, R0, RZ, PT ;  /* 0x000000ff0000720b */ /* 0x020fe40003f0d000 */
[----:B------:R-:W1:Y:S02]  /*ca00*/  SYNCS.PHASECHK.TRANS64.TRYWAIT P2, [UR43+0x384b0], R157 ;  /* 0x0384b09dff0075a7 */ /* 0x000e64000804016b */
[----:B-1----:R-:W-:Y:S09]  /*ca10*/  @!P2 BRA `(.L_x_57) ;  /* 0x000000d800cca947 */ /* 0x002ff20003800000 */
.L_x_353:
[----:B------:R-:W3:Y:S04]  /*ca20*/  LDL.LU R3, [R1] ;  /* 0x0000000001037983 */ /* 0x000ee80000300800 */
[----:B------:R-:W4:Y:S04]  /*ca30*/  LDL.LU R7, [R1+0x4] ;  /* 0x0000040001077983 */ /* 0x000f280000300800 */
[----:B------:R-:W5:Y:S01]  /*ca40*/  LDL.LU R6, [R1+0x8] ;  /* 0x0000080001067983 */ /* 0x000f620000300800 */
[----:B------:R-:W-:Y:S01]  /*ca50*/  IMAD.MOV.U32 R8, RZ, RZ, RZ ;  /* 0x000000ffff087224 */ /* 0x000fe200078e00ff */
[----:B-1----:R-:W-:Y:S01]  /*ca60*/  @P0 LEA R4, R154, UR43, 0x1 ;  /* 0x0000002b9a040c11 */ /* 0x002fe2000f8e08ff */
[----:B------:R-:W-:Y:S05]  /*ca70*/  @P0 WARPSYNC.ALL ;  /* 0x0000000000000948 */ /* 0x000fea0003800000 */
[----:B------:R-:W1:Y:S01]  /*ca80*/  @P0 LDSM.16.MT88.4 R8, [R4+0x30000] ;  /* 0x030000000408083b */ /* 0x000e620000004200 */
[----:B------:R-:W-:Y:S01]  /*ca90*/  BSSY B0, `(.L_x_58) ;  /* 0x000000f000007945 */ /* 0x000fe20003800000 */
[----:B-1----:R-:W-:-:S02]  /*caa0*/  HADD2.F32 R5, -RZ, R8.H0_H0 ;  /* 0x20000008ff057230 */ /* 0x002fc40000004100 */
[----:B---3--:R-:W-:-:S04]  /*cab0*/  FMUL R3, R3, R2 ;  /* 0x0000000203037220 */ /* 0x008fc80000400000 */
[----:B------:R-:W-:Y:S01]  /*cac0*/  FFMA R5, R5, R0, R3 ;  /* 0x0000000005057223 */ /* 0x000fe20000000003 */
[----:B------:R-:W-:Y:S02]  /*cad0*/  HADD2.F32 R3, -RZ, R8.H1_H1 ;  /* 0x30000008ff037230 */ /* 0x000fe40000004100 */
[-C--:B----4-:R-:W-:Y:S01]  /*cae0*/  FMUL R12, R7, R2.reuse ;  /* 0x00000002070c7220 */ /* 0x090fe20000400000 */
[----:B-----5:R-:W-:-:S03]  /*caf0*/  FMUL R13, R6, R2 ;  /* 0x00000002060d7220 */ /* 0x020fc60000400000 */
[----:B------:R-:W-:-:S05]  /*cb00*/  FFMA R12, R3, R0, R12 ;  /* 0x00000000030c7223 */ /* 0x000fca000000000c */
[----:B------:R-:W-:Y:S02]  /*cb10*/  F2FP.F16.F32.PACK_AB R12, R12, R5 ;  /* 0x000000050c0c723e */ /* 0x000fe400000000ff */
[----:B------:R-:W1:Y:S01]  /*cb20*/  @P0 LDSM.16.MT88.4 R4, [R4+0x30800] ;  /* 0x030800000404083b */ /* 0x000e620000004200 */
[----:B------:R-:W-:Y:S05]  /*cb30*/  @P0 BRA `(.L_x_59) ;  /* 0x0000000000100947 */ /* 0x000fea0003800000 */
[----:B------:R-:W-:Y:S02]  /*cb40*/  MOV R9, RZ ;  /* 0x000000ff00097202 */ /* 0x000fe40000000f00 */
[----:B------:R-:W-:Y:S02]  /*cb50*/  CS2R R10, SRZ ;  /* 0x00000000000a7805 */ /* 0x000fe4000001ff00 */
[----:B-1----:R-:W-:Y:S02]  /*cb60*/  CS2R R4, SRZ ;  /* 0x0000000000047805 */ /* 0x002fe4000001ff00 */
[----:B------:R-:W-:-:S07]  /*cb70*/  CS2R R6, SRZ ;  /* 0x0000000000067805 */ /* 0x000fce000001ff00 */
.L_x_59:
[----:B------:R-:W-:Y:S05]  /*cb80*/  BSYNC B0 ;  /* 0x0000000000007941 */ /* 0x000fea0003800000 */
.L_x_58:
[----:B------:R-:W3:Y:S04]  /*cb90*/  LDL.LU R162, [R1+0xc] ;  /* 0x00000c0001a27983 */ /* 0x000ee80000300800 */
[----:B------:R-:W4:Y:S04]  /*cba0*/  LDL.LU R18, [R1+0x10] ;  /* 0x0000100001127983 */ /* 0x000f280000300800 */
[----:B------:R-:W5:Y:S04]  /*cbb0*/  LDL.LU R17, [R1+0x14] ;  /* 0x0000140001117983 */ /* 0x000f680000300800 */
        /* <DEDUP_REMOVED lines=10> */
[--C-:B------:R-:W-:Y:S01]  /*cc60*/  HADD2.F32 R3, -RZ, R9.reuse.H0_H0 ;  /* 0x20000009ff037230 */ /* 0x100fe20000004100 */
[----:B------:R-:W-:Y:S05]  /*cc70*/  WARPSYNC.ALL ;  /* 0x0000000000007948 */ /* 0x000fea0003800000 */
[----:B------:R-:W-:Y:S01]  /*cc80*/  FFMA R14, R3, R0, R13 ;  /* 0x00000000030e7223 */ /* 0x000fe2000000000d */
[----:B------:R-:W-:Y:S01]  /*cc90*/  HADD2.F32 R3, -RZ, R9.H1_H1 ;  /* 0x30000009ff037230 */ /* 0x000fe20000004100 */
[----:B------:R-:W-:Y:S01]  /*cca0*/  PRMT R16, R16, 0x9910, RZ ;  /* 0x0000991010107816 */ /* 0x000fe200000000ff */
[----:B------:R-:W-:Y:S01]  /*ccb0*/  BSSY B0, `(.L_x_60) ;  /* 0x0000043000007945 */ /* 0x000fe20003800000 */
[----:B---3--:R-:W-:-:S04]  /*ccc0*/  FMUL R13, R162, R2 ;  /* 0x00000002a20d7220 */ /* 0x008fc80000400000 */
[----:B------:R-:W-:Y:S01]  /*ccd0*/  FFMA R13, R3, R0, R13 ;  /* 0x00000000030d7223 */ /* 0x000fe2000000000d */
[----:B----4-:R-:W-:-:S04]  /*cce0*/  FMUL R3, R18, R2 ;  /* 0x0000000212037220 */ /* 0x010fc80000400000 */
[----:B------:R-:W-:Y:S01]  /*ccf0*/  F2FP.F16.F32.PACK_AB R13, R13, R14 ;  /* 0x0000000e0d0d723e */ /* 0x000fe200000000ff */
[----:B------:R-:W-:-:S05]  /*cd00*/  HADD2.F32 R14, -RZ, R10.H0_H0 ;  /* 0x2000000aff0e7230 */ /* 0x000fca0000004100 */
[----:B------:R-:W-:Y:S01]  /*cd10*/  FFMA R18, R14, R0, R3 ;  /* 0x000000000e127223 */ /* 0x000fe20000000003 */
[----:B------:R-:W-:Y:S02]  /*cd20*/  HADD2.F32 R14, -RZ, R10.H1_H1 ;  /* 0x3000000aff0e7230 */ /* 0x000fe40000004100 */
[----:B-----5:R-:W-:-:S04]  /*cd30*/  FMUL R3, R17, R2 ;  /* 0x0000000211037220 */ /* 0x020fc80000400000 */
[----:B------:R-:W-:Y:S01]  /*cd40*/  FFMA R17, R14, R0, R3 ;  /* 0x000000000e117223 */ /* 0x000fe20000000003 */
[----:B------:R-:W-:Y:S02]  /*cd50*/  HADD2.F32 R14, -RZ, R11.H0_H0 ;  /* 0x2000000bff0e7230 */ /* 0x000fe40000004100 */
[----:B--2---:R-:W-:-:S04]  /*cd60*/  FMUL R3, R15, R2 ;  /* 0x000000020f037220 */ /* 0x004fc80000400000 */
[----:B------:R-:W-:Y:S01]  /*cd70*/  FFMA R15, R14, R0, R3 ;  /* 0x000000000e0f7223 */ /* 0x000fe20000000003 */
[----:B------:R-:W-:Y:S02]  /*cd80*/  HADD2.F32 R14, -RZ, R11.H1_H1 ;  /* 0x3000000bff0e7230 */ /* 0x000fe40000004100 */
[----:B------:R-:W-:-:S04]  /*cd90*/  FMUL R3, R161, R2 ;  /* 0x00000002a1037220 */ /* 0x000fc80000400000 */
[----:B------:R-:W-:Y:S01]  /*cda0*/  FFMA R3, R14, R0, R3 ;  /* 0x000000000e037223 */ /* 0x000fe20000000003 */
[----:B------:R-:W-:-:S04]  /*cdb0*/  F2FP.F16.F32.PACK_AB R14, R17, R18 ;  /* 0x00000012110e723e */ /* 0x000fc800000000ff */
[----:B------:R-:W-:Y:S02]  /*cdc0*/  F2FP.F16.F32.PACK_AB R15, R3, R15 ;  /* 0x0000000f030f723e */ /* 0x000fe400000000ff */
[----:B------:R-:W-:-:S05]  /*cdd0*/  LEA R3, R154, UR43, 0x1 ;  /* 0x0000002b9a037c11 */ /* 0x000fca000f8e08ff */
[----:B------:R1:W-:Y:S02]  /*cde0*/  STSM.16.MT88.4 [R3+0x30000], R12 ;  /* 0x0300000c03007844 */ /* 0x0003e40000004200 */
[--C-:B-1----:R-:W-:Y:S02]  /*cdf0*/  HADD2.F32 R13, -RZ, R4.reuse.H1_H1 ;  /* 0x30000004ff0d7230 */ /* 0x102fe40000004100 */
[-C--:B------:R-:W-:Y:S01]  /*ce00*/  FMUL R12, R21, R2.reuse ;  /* 0x00000002150c7220 */ /* 0x080fe20000400000 */
[----:B------:R-:W-:Y:S02]  /*ce10*/  HADD2.F32 R14, -RZ, R4.H0_H0 ;  /* 0x20000004ff0e7230 */ /* 0x000fe40000004100 */
[----:B------:R-:W-:Y:S01]  /*ce20*/  FMUL R15, R22, R2 ;  /* 0x00000002160f7220 */ /* 0x000fe20000400000 */
[-C--:B------:R-:W-:Y:S01]  /*ce30*/  FFMA R21, R13, R0.reuse, R12 ;  /* 0x000000000d157223 */ /* 0x080fe2000000000c */
[--C-:B------:R-:W-:Y:S02]  /*ce40*/  HADD2.F32 R13, -RZ, R5.reuse.H1_H1 ;  /* 0x30000005ff0d7230 */ /* 0x100fe40000004100 */
[----:B------:R-:W-:Y:S01]  /*ce50*/  FFMA R22, R14, R0, R15 ;  /* 0x000000000e167223 */ /* 0x000fe2000000000f */
[----:B------:R-:W-:Y:S01]  /*ce60*/  FMUL R12, R19, R2 ;  /* 0x00000002130c7220 */ /* 0x000fe20000400000 */
[----:B------:R-:W-:-:S02]  /*ce70*/  HADD2.F32 R14, -RZ, R5.H0_H0 ;  /* 0x20000005ff0e7230 */ /* 0x000fc40000004100 */
[----:B------:R-:W-:Y:S01]  /*ce80*/  FMUL R15, R20, R2 ;  /* 0x00000002140f7220 */ /* 0x000fe20000400000 */
[-C--:B------:R-:W-:Y:S01]  /*ce90*/  FFMA R19, R13, R0.reuse, R12 ;  /* 0x000000000d137223 */ /* 0x080fe2000000000c */
[--C-:B------:R-:W-:Y:S02]  /*cea0*/  HADD2.F32 R13, -RZ, R6.reuse.H1_H1 ;  /* 0x30000006ff0d7230 */ /* 0x100fe40000004100 */
[----:B------:R-:W-:Y:S01]  /*ceb0*/  FFMA R20, R14, R0, R15 ;  /* 0x000000000e147223 */ /* 0x000fe2000000000f */
[-C--:B------:R-:W-:Y:S01]  /*cec0*/  FMUL R12, R159, R2.reuse ;  /* 0x000000029f0c7220 */ /* 0x080fe20000400000 */
[----:B------:R-:W-:Y:S02]  /*ced0*/  HADD2.F32 R14, -RZ, R6.H0_H0 ;  /* 0x20000006ff0e7230 */ /* 0x000fe40000004100 */
[----:B------:R-:W-:Y:S01]  /*cee0*/  FMUL R15, R160, R2 ;  /* 0x00000002a00f7220 */ /* 0x000fe20000400000 */
[----:B------:R-:W-:Y:S01]  /*cef0*/  FFMA R17, R13, R0, R12 ;  /* 0x000000000d117223 */ /* 0x000fe2000000000c */
[----:B------:R-:W-:-:S02]  /*cf00*/  HADD2.F32 R13, -RZ, R7.H0_H0 ;  /* 0x20000007ff0d7230 */ /* 0x000fc40000004100 */
[----:B------:R-:W-:Y:S01]  /*cf10*/  FFMA R18, R14, R0, R15 ;  /* 0x000000000e127223 */ /* 0x000fe2000000000f */
[----:B------:R-:W-:Y:S02]  /*cf20*/  HADD2.F32 R12, -RZ, R7.H1_H1 ;  /* 0x30000007ff0c7230 */ /* 0x000fe40000004100 */
[-C--:B------:R-:W-:Y:S01]  /*cf30*/  FMUL R14, R158, R2.reuse ;  /* 0x000000029e0e7220 */ /* 0x080fe20000400000 */
[----:B------:R-:W-:Y:S01]  /*cf40*/  FMUL R15, R153, R2 ;  /* 0x00000002990f7220 */ /* 0x000fe20000400000 */
[----:B------:R-:W-:Y:S02]  /*cf50*/  IMAD.MOV.U32 R153, RZ, RZ, R16 ;  /* 0x000000ffff997224 */ /* 0x000fe400078e0010 */
[-C--:B------:R-:W-:Y:S01]  /*cf60*/  FFMA R16, R13, R0.reuse, R14 ;  /* 0x000000000d107223 */ /* 0x080fe2000000000e */
[----:B------:R-:W-:Y:S01]  /*cf70*/  FFMA R15, R12, R0, R15 ;  /* 0x000000000c0f7223 */ /* 0x000fe2000000000f */
[----:B------:R-:W-:Y:S02]  /*cf80*/  F2FP.F16.F32.PACK_AB R12, R21, R22 ;  /* 0x00000016150c723e */ /* 0x000fe400000000ff */
[----:B------:R-:W-:-:S02]  /*cf90*/  F2FP.F16.F32.PACK_AB R13, R19, R20 ;  /* 0x00000014130d723e */ /* 0x000fc400000000ff */
[----:B------:R-:W-:Y:S02]  /*cfa0*/  F2FP.F16.F32.PACK_AB R14, R17, R18 ;  /* 0x00000012110e723e */ /* 0x000fe400000000ff */
[----:B------:R-:W-:Y:S02]  /*cfb0*/  F2FP.F16.F32.PACK_AB R15, R15, R16 ;  /* 0x000000100f0f723e */ /* 0x000fe400000000ff */
[----:B------:R-:W-:-:S03]  /*cfc0*/  ISETP.NE.AND P2, PT, R153, RZ, PT ;  /* 0x000000ff9900720c */ /* 0x000fc60003f45270 */
[----:B------:R1:W-:Y:S01]  /*cfd0*/  STSM.16.MT88.4 [R3+0x30800], R12 ;  /* 0x0308000c03007844 */ /* 0x0003e20000004200 */
[----:B------:R-:W-:Y:S01]  /*cfe0*/  @!PT LDS RZ, [RZ] ;  /* 0x00000000fffff984 */ /* 0x000fe20000000800 */
[----:B------:R-:W-:Y:S01]  /*cff0*/  @!PT LDS RZ, [RZ] ;  /* 0x00000000fffff984 */ /* 0x000fe20000000800 */
[----:B------:R-:W-:Y:S01]  /*d000*/  @!PT LDS RZ, [RZ] ;  /* 0x00000000fffff984 */ /* 0x000fe20000000800 */
[----:B------:R-:W-:Y:S01]  /*d010*/  @!PT LDS RZ, [RZ] ;  /* 0x00000000fffff984 */ /* 0x000fe20000000800 */
[----:B------:R2:W-:Y:S06]  /*d020*/  MEMBAR.ALL.CTA ;  /* 0x0000000000007992 */ /* 0x0005ec0000008000 */
[----:B--2---:R-:W2:Y:S02]  /*d030*/  FENCE.VIEW.ASYNC.S ;  /* 0x00000000000073c6 */ /* 0x004ea40000000000 */
[----:B--2---:R-:W-:Y:S06]  /*d040*/  BAR.SYNC.DEFER_BLOCKING 0x1, 0x100 ;  /* 0x0044000000007b1d */ /* 0x004fec0000010000 */
[----:B------:R-:W-:Y:S05]  /*d050*/  @!P2 BRA `(.L_x_61) ;  /* 0x000000000020a947 */ /* 0x000fea0003800000 */
[----:B------:R-:W-:Y:S02]  /*d060*/  UIADD3 UR44, UR43, 0x30000, URZ ;  /* 0x000300002b2c7890 */ /* 0x000fe4000fffe03f */
[----:B------:R-:W-:Y:S02]  /*d070*/  UIADD3 UR5, UR45, 0x40, URZ ;  /* 0x000000402d057890 */ /* 0x000fe4000fffe03f */
[----:B------:R-:W-:Y:S01]  /*d080*/  UIADD3 UR4, UR43, 0x31000, URZ ;  /* 0x000310002b047890 */ /* 0x000fe2000fffe03f */
[----:B------:R-:W-:-:S04]  /*d090*/  UMOV UR6, UR46 ;  /* 0x0000002e00067c82 */ /* 0x000fc80008000000 */
[----:B------:R2:W-:Y:S04]  /*d0a0*/  UTMASTG.2D [UR44], [UR58] ;  /* 0x0000002c3a0073b5 */ /* 0x0005e80008008000 */
[----:B------:R2:W-:Y:S01]  /*d0b0*/  UTMASTG.2D [UR4], [UR58] ;  /* 0x000000043a0073b5 */ /* 0x0005e20008008000 */
[----:B------:R0:W-:Y:S01]  /*d0c0*/  UTMACMDFLUSH ;  /* 0x00000000000079b7 */ /* 0x0001e20000000000 */
[----:B--2---:R-:W-:-:S04]  /*d0d0*/  DEPBAR.LE SB0, 0x1 ;  /* 0x000080400000791a */ /* 0x004fc80000000000 */
.L_x_61:
[----:B------:R-:W-:Y:S05]  /*d0e0*/  BSYNC B0 ;  /* 0x0000000000007941 */ /* 0x000fea0003800000 */
.L_x_60:
[----:B------:R-:W-:Y:S01]  /*d0f0*/  BAR.SYNC.DEFER_BLOCKING 0x1, 0x100 ;  /* 0x0044000000007b1d */ /* 0x000fe20000010000 */
[----:B------:R-:W-:-:S13]  /*d100*/  ISETP.NE.AND P3, PT, RZ, UR36, PT ;  /* 0x00000024ff007c0c */ /* 0x000fda000bf65270 */
[----:B------:R-:W-:Y:S05]  /*d110*/  @!P3 BRA `(.L_x_62) ;  /* 0x000000000024b947 */ /* 0x000fea0003800000 */
[----:B------:R-:W-:Y:S05]  /*d120*/  @!P1 BRA `(.L_x_63) ;  /* 0x0000000000049947 */ /* 0x000fea0003800000 */
[----:B------:R-:W-:Y:S01]  /*d130*/  BPT.TRAP 0x1 ;  /* 0x000000040000795c */ /* 0x000fe20000300000 */
.L_x_63:
[----:B------:R-:W-:Y:S02]  /*d140*/  ULEA UR4, UR60, UR43, 0x3 ;  /* 0x0000002b3c047291 */ /* 0x000fe4000f8e183f */
[----:B------:R-:W-:Y:S02]  /*d150*/  UIADD3 UR60, UR60, 0x1, URZ ;  /* 0x000000013c3c7890 */ /* 0x000fe4000fffe03f */
[----:B------:R-:W-:Y:S02]  /*d160*/  UIADD3 UR4, UR4, 0x384d0, URZ ;  /* 0x000384d004047890 */ /* 0x000fe4000fffe03f */
[----:B------:R-:W-:Y:S02]  /*d170*/  UISETP.NE.AND UP0, UPT, UR60, 0x4, UPT ;  /* 0x000000043c00788c */ /* 0x000fe4000bf05270 */
[----:B------:R-:W-:Y:S02]  /*d180*/  UPRMT UR4, UR42, 0x654, UR4 ;  /* 0x000006542a047896 */ /* 0x000fe40008000004 */
[----:B------:R-:W-:-:S07]  /*d190*/  USEL UR60, UR60, URZ, UP0 ;  /* 0x0000003f3c3c7287 */ /* 0x000fce0008000000 */
[----:B------:R-:W-:Y:S05]  /*d1a0*/  SYNCS.ARRIVE.TRANS64.RED.A1T0 RZ, [UR4], RZ ;  /* 0x000000ffffff79a7 */ /* 0x000fea0008100404 */
.L_x_62:
[----:B------:R-:W-:Y:S05]  /*d1b0*/  @!P1 BRA `(.L_x_64) ;  /* 0x0000000000049947 */ /* 0x000fea0003800000 */
[----:B------:R-:W-:Y:S01]  /*d1c0*/  BPT.TRAP 0x1 ;  /* 0x000000040000795c */ /* 0x000fe20000300000 */
.L_x_64:
[----:B------:R-:W2:Y:S02]  /*d1d0*/  SYNCS.PHASECHK.TRANS64.TRYWAIT P3, [UR43+0x384b8], R157 ;  /* 0x0384b89dff0075a7 */ /* 0x000ea4000806016b */
[----:B--2---:R-:W-:Y:S05]  /*d1e0*/  @!P3 BRA `(.L_x_65) ;  /* 0x000000d000f0b947 */ /* 0x004fea0003800000 */
.L_x_354:
[----:B------:R-:W-:Y:S05]  /*d1f0*/  @P0 WARPSYNC.ALL ;  /* 0x0000000000000948 */ /* 0x000fea0003800000 */
[----:B------:R-:W2:Y:S01]  /*d200*/  @P0 LDSM.16.MT88.4 R8, [R3+0x32000] ;  /* 0x032000000308083b */ /* 0x000ea20000004200 */
[-C--:B------:R-:W-:Y:S01]  /*d210*/  FMUL R28, R28, R2.reuse ;  /* 0x000000021c1c7220 */ /* 0x080fe20000400000 */
[-C--:B------:R-:W-:Y:S01]  /*d220*/  FMUL R29, R29, R2.reuse ;  /* 0x000000021d1d7220 */ /* 0x080fe20000400000 */
[-C--:B------:R-:W-:Y:S01]  /*d230*/  FMUL R24, R24, R2.reuse ;  /* 0x0000000218187220 */ /* 0x080fe20000400000 */
[----:B------:R-:W3:Y:S01]  /*d240*/  @P0 LDSM.16.MT88.4 R4, [R3+0x32800] ;  /* 0x032800000304083b */ /* 0x000ee20000004200 */
[-C--:B------:R-:W-:Y:S01]  /*d250*/  FMUL R26, R26, R2.reuse ;  /* 0x000000021a1a7220 */ /* 0x080fe20000400000 */
[-C--:B------:R-:W-:Y:S01]  /*d260*/  FMUL R30, R30, R2.reuse ;  /* 0x000000021e1e7220 */ /* 0x080fe20000400000 */
[-C--:B------:R-:W-:Y:S01]  /*d270*/  FMUL R25, R25, R2.reuse ;  /* 0x0000000219197220 */ /* 0x080fe20000400000 */
[-C--:B------:R-:W-:Y:S01]  /*d280*/  FMUL R27, R27, R2.reuse ;  /* 0x000000021b1b7220 */ /* 0x080fe20000400000 */
[-C--:B-1----:R-:W-:Y:S01]  /*d290*/  FMUL R15, R31, R2.reuse ;  /* 0x000000021f0f7220 */ /* 0x082fe20000400000 */
[----:B------:R-:W-:Y:S05]  /*d2a0*/  WARPSYNC.ALL ;  /* 0x0000000000007948 */ /* 0x000fea0003800000 */
[-C--:B------:R-:W-:Y:S01]  /*d2b0*/  FMUL R32, R32, R2.reuse ;  /* 0x0000000220207220 */ /* 0x080fe20000400000 */
[-C--:B------:R-:W-:Y:S01]  /*d2c0*/  FMUL R33, R33, R2.reuse ;  /* 0x0000000221217220 */ /* 0x080fe20000400000 */
[-C--:B------:R-:W-:Y:S01]  /*d2d0*/  FMUL R34, R34, R2.reuse ;  /* 0x0000000222227220 */ /* 0x080fe20000400000 */
[-C--:B------:R-:W-:Y:S01]  /*d2e0*/  FMUL R35, R35, R2.reuse ;  /* 0x0000000223237220 */ /* 0x080fe20000400000 */
[-C--:B------:R-:W-:Y:S01]  /*d2f0*/  FMUL R36, R36, R2.reuse ;  /* 0x0000000224247220 */ /* 0x080fe20000400000 */
[-C--:B------:R-:W-:Y:S01]  /*d300*/  FMUL R37, R37, R2.reuse ;  /* 0x0000000225257220 */ /* 0x080fe20000400000 */
[-C--:B------:R-:W-:Y:S01]  /*d310*/  FMUL R38, R38, R2.reuse ;  /* 0x0000000226267220 */ /* 0x080fe20000400000 */
[----:B------:R-:W-:Y:S01]  /*d320*/  FMUL R39, R39, R2 ;  /* 0x0000000227277220 */ /* 0x000fe20000400000 */
[----:B------:R-:W-:Y:S01]  /*d330*/  BSSY B0, `(.L_x_66) ;  /* 0x000003d000007945 */ /* 0x000fe20003800000 */
[----:B--2---:R-:W-:-:S02]  /*d340*/  HADD2.F32 R14, -RZ, R10.H0_H0 ;  /* 0x2000000aff0e7230 */ /* 0x004fc40000004100 */
[----:B------:R-:W-:Y:S02]  /*d350*/  HADD2.F32 R12, -RZ, R8.H0_H0 ;  /* 0x20000008ff0c7230 */ /* 0x000fe40000004100 */
[--C-:B------:R-:W-:Y:S02]  /*d360*/  HADD2.F32 R13, -RZ, R9.reuse.H0_H0 ;  /* 0x20000009ff0d7230 */ /* 0x100fe40000004100 */
[-C--:B------:R-:W-:Y:S01]  /*d370*/  FFMA R28, R14, R0.reuse, R28 ;  /* 0x000000000e1c7223 */ /* 0x080fe2000000001c */
[----:B------:R-:W-:Y:S02]  /*d380*/  HADD2.F32 R14, -RZ, R10.H1_H1 ;  /* 0x3000000aff0e7230 */ /* 0x000fe40000004100 */
[-C--:B------:R-:W-:Y:S01]  /*d390*/  FFMA R24, R12, R0.reuse, R24 ;  /* 0x000000000c187223 */ /* 0x080fe20000000018 */
[----:B------:R-:W-:Y:S02]  /*d3a0*/  HADD2.F32 R12, -RZ, R8.H1_H1 ;  /* 0x30000008ff0c7230 */ /* 0x000fe40000004100 */
[----:B------:R-:W-:Y:S01]  /*d3b0*/  FFMA R26, R13, R0, R26 ;  /* 0x000000000d1a7223 */ /* 0x000fe2000000001a */
[----:B------:R-:W-:-:S02]  /*d3c0*/  HADD2.F32 R13, -RZ, R9.H1_H1 ;  /* 0x30000009ff0d7230 */ /* 0x000fc40000004100 */
[-C--:B------:R-:W-:Y:S01]  /*d3d0*/  FFMA R29, R14, R0.reuse, R29 ;  /* 0x000000000e1d7223 */ /* 0x080fe2000000001d */
[--C-:B------:R-:W-:Y:S02]  /*d3e0*/  HADD2.F32 R14, -RZ, R11.reuse.H0_H0 ;  /* 0x2000000bff0e7230 */ /* 0x100fe40000004100 */
[-C--:B------:R-:W-:Y:S01]  /*d3f0*/  FFMA R12, R12, R0.reuse, R25 ;  /* 0x000000000c0c7223 */ /* 0x080fe20000000019 */
[-C--:B------:R-:W-:Y:S02]  /*d400*/  FFMA R13, R13, R0.reuse, R27 ;  /* 0x000000000d0d7223 */ /* 0x080fe4000000001b */
[----:B------:R-:W-:Y:S01]  /*d410*/  FFMA R30, R14, R0, R30 ;  /* 0x000000000e1e7223 */ /* 0x000fe2000000001e */
[----:B------:R-:W-:Y:S01]  /*d420*/  HADD2.F32 R14, -RZ, R11.H1_H1 ;  /* 0x3000000bff0e7230 */ /* 0x000fe20000004100 */
[----:B------:R-:W-:Y:S02]  /*d430*/  F2FP.F16.F32.PACK_AB R12, R12, R24 ;  /* 0x000000180c0c723e */ /* 0x000fe400000000ff */
[----:B------:R-:W-:-:S02]  /*d440*/  F2FP.F16.F32.PACK_AB R13, R13, R26 ;  /* 0x0000001a0d0d723e */ /* 0x000fc400000000ff */
[----:B------:R-:W-:Y:S01]  /*d450*/  FFMA R15, R14, R0, R15 ;  /* 0x000000000e0f7223 */ /* 0x000fe2000000000f */
[----:B------:R-:W-:-:S04]  /*d460*/  F2FP.F16.F32.PACK_AB R14, R29, R28 ;  /* 0x0000001c1d0e723e */ /* 0x000fc800000000ff */
[----:B------:R-:W-:-:S05]  /*d470*/  F2FP.F16.F32.PACK_AB R15, R15, R30 ;  /* 0x0000001e0f0f723e */ /* 0x000fca00000000ff */
[----:B------:R3:W-:Y:S02]  /*d480*/  STSM.16.MT88.4 [R3+0x32000], R12 ;  /* 0x0320000c03007844 */ /* 0x0007e40000004200 */
[--C-:B---3--:R-:W-:Y:S02]  /*d490*/  HADD2.F32 R13, -RZ, R4.reuse.H0_H0 ;  /* 0x20000004ff0d7230 */ /* 0x108fe40000004100 */
[----:B------:R-:W-:-:S03]  /*d4a0*/  HADD2.F32 R12, -RZ, R4.H1_H1 ;  /* 0x30000004ff0c7230 */ /* 0x000fc60000004100 */
[-C--:B------:R-:W-:Y:S01]  /*d4b0*/  FFMA R32, R13, R0.reuse, R32 ;  /* 0x000000000d207223 */ /* 0x080fe20000000020 */
[--C-:B------:R-:W-:Y:S02]  /*d4c0*/  HADD2.F32 R13, -RZ, R5.reuse.H0_H0 ;  /* 0x20000005ff0d7230 */ /* 0x100fe40000004100 */
[-C--:B------:R-:W-:Y:S01]  /*d4d0*/  FFMA R33, R12, R0.reuse, R33 ;  /* 0x000000000c217223 */ /* 0x080fe20000000021 */
[----:B------:R-:W-:Y:S02]  /*d4e0*/  HADD2.F32 R12, -RZ, R5.H1_H1 ;  /* 0x30000005ff0c7230 */ /* 0x000fe40000004100 */
[-C--:B------:R-:W-:Y:S01]  /*d4f0*/  FFMA R34, R13, R0.reuse, R34 ;  /* 0x000000000d227223 */ /* 0x080fe20000000022 */
[--C-:B------:R-:W-:Y:S02]  /*d500*/  HADD2.F32 R13, -RZ, R6.reuse.H0_H0 ;  /* 0x20000006ff0d7230 */ /* 0x100fe40000004100 */
[----:B------:R-:W-:Y:S01]  /*d510*/  FFMA R35, R12, R0, R35 ;  /* 0x000000000c237223 */ /* 0x000fe20000000023 */
[----:B------:R-:W-:-:S02]  /*d520*/  HADD2.F32 R12, -RZ, R6.H1_H1 ;  /* 0x30000006ff0c7230 */ /* 0x000fc40000004100 */
[-C--:B------:R-:W-:Y:S01]  /*d530*/  FFMA R36, R13, R0.reuse, R36 ;  /* 0x000000000d247223 */ /* 0x080fe20000000024 */
[--C-:B------:R-:W-:Y:S02]  /*d540*/  HADD2.F32 R13, -RZ, R7.reuse.H0_H0 ;  /* 0x20000007ff0d7230 */ /* 0x100fe40000004100 */
[-C--:B------:R-:W-:Y:S01]  /*d550*/  FFMA R14, R12, R0.reuse, R37 ;  /* 0x000000000c0e7223 */ /* 0x080fe20000000025 */
[----:B------:R-:W-:Y:S02]  /*d560*/  HADD2.F32 R12, -RZ, R7.H1_H1 ;  /* 0x30000007ff0c7230 */ /* 0x000fe40000004100 */
[----:B------:R-:W-:Y:S01]  /*d570*/  FFMA R38, R13, R0, R38 ;  /* 0x000000000d267223 */ /* 0x000fe20000000026 */
[----:B------:R-:W-:Y:S02]  /*d580*/  F2FP.F16.F32.PACK_AB R13, R35, R34 ;  /* 0x00000022230d723e */ /* 0x000fe400000000ff */
[----:B------:R-:W-:Y:S01]  /*d590*/  FFMA R15, R12, R0, R39 ;  /* 0x000000000c0f7223 */ /* 0x000fe20000000027 */
[----:B------:R-:W-:-:S02]  /*d5a0*/  F2FP.F16.F32.PACK_AB R12, R33, R32 ;  /* 0x00000020210c723e */ /* 0x000fc400000000ff */
[----:B------:R-:W-:Y:S02]  /*d5b0*/  F2FP.F16.F32.PACK_AB R14, R14, R36 ;  /* 0x000000240e0e723e */ /* 0x000fe400000000ff */
[----:B------:R-:W-:-:S05]  /*d5c0*/  F2FP.F16.F32.PACK_AB R15, R15, R38 ;  /* 0x000000260f0f723e */ /* 0x000fca00000000ff */
        /* <DEDUP_REMOVED lines=11> */
[----:B------:R-:W-:Y:S02]  /*d680*/  UIADD3 UR9, UR45, 0xc0, URZ ;  /* 0x000000c02d097890 */ /* 0x000fe4000fffe03f */
[----:B------:R-:W-:Y:S01]  /*d690*/  UIADD3 UR8, UR43, 0x33000, URZ ;  /* 0x000330002b087890 */ /* 0x000fe2000fffe03f */
[----:B------:R-:W-:Y:S01]  /*d6a0*/  UMOV UR6, UR46 ;  /* 0x0000002e00067c82 */ /* 0x000fe20008000000 */
[----:B------:R-:W-:-:S03]  /*d6b0*/  UMOV UR10, UR46 ;  /* 0x0000002e000a7c82 */ /* 0x000fc60008000000 */
[----:B------:R2:W-:Y:S04]  /*d6c0*/  UTMASTG.2D [UR4], [UR58] ;  /* 0x000000043a0073b5 */ /* 0x0005e80008008000 */
[----:B------:R2:W-:Y:S01]  /*d6d0*/  UTMASTG.2D [UR8], [UR58] ;  /* 0x000000083a0073b5 */ /* 0x0005e20008008000 */
[----:B------:R0:W-:Y:S01]  /*d6e0*/  UTMACMDFLUSH ;  /* 0x00000000000079b7 */ /* 0x0001e20000000000 */
[----:B--2---:R-:W-:-:S04]  /*d6f0*/  DEPBAR.LE SB0, 0x1 ;  /* 0x000080400000791a */ /* 0x004fc80000000000 */
.L_x_67:
[----:B------:R-:W-:Y:S05]  /*d700*/  BSYNC B0 ;  /* 0x0000000000007941 */ /* 0x000fea0003800000 */
.L_x_66:
[----:B------:R-:W-:Y:S06]  /*d710*/  BAR.SYNC.DEFER_BLOCKING 0x1, 0x100 ;  /* 0x0044000000007b1d */ /* 0x000fec0000010000 */
[----:B------:R-:W-:Y:S05]  /*d720*/  @!P1 BRA `(.L_x_68) ;  /* 0x0000000000049947 */ /* 0x000fea0003800000 */
[----:B------:R-:W-:Y:S01]  /*d730*/  BPT.TRAP 0x1 ;  /* 0x000000040000795c */ /* 0x000fe20000300000 */
.L_x_68:
[----:B------:R-:W-:-:S04]  /*d740*/  ULEA UR4, UR60, UR43, 0x3 ;  /* 0x0000002b3c047291 */ /* 0x000fc8000f8e183f */
[----:B------:R-:W-:-:S04]  /*d750*/  UIADD3 UR4, UR4, 0x384d0, URZ ;  /* 0x000384d004047890 */ /* 0x000fc8000fffe03f */
[----:B------:R-:W-:-:S09]  /*d760*/  UPRMT UR4, UR42, 0x654, UR4 ;  /* 0x000006542a047896 */ /* 0x000fd20008000004 */
[----:B------:R-:W-:Y:S01]  /*d770*/  SYNCS.ARRIVE.TRANS64.RED.A1T0 RZ, [UR4], RZ ;  /* 0x000000ffffff79a7 */ /* 0x000fe20008100404 */
[----:B------:R-:W-:Y:S05]  /*d780*/  @!P1 BRA `(.L_x_69) ;  /* 0x0000000000049947 */ /* 0x000fea0003800000 */
[----:B------:R-:W-:Y:S01]  /*d790*/  BPT.TRAP 0x1 ;  /* 0x000000040000795c */ /* 0x000fe20000300000 */
.L_x_69:
[----:B------:R-:W2:Y:S02]  /*d7a0*/  SYNCS.PHASECHK.TRANS64.TRYWAIT P3, [UR43+0x384c0], R157 ;  /* 0x0384c09dff0075a7 */ /* 0x000ea4000806016b */
[----:B--2---:R-:W-:Y:S05]  /*d7b0*/  @!P3 BRA `(.L_x_70) ;  /* 0x000000cc0094b947 */ /* 0x004fea0003800000 */
.L_x_355:
[----:B-1----:R-:W2:Y:S04]  /*d7c0*/  LDL.LU R12, [R1+0x40] ;  /* 0x00004000010c7983 */ /* 0x002ea80000300800 */
[----:B------:R-:W3:Y:S04]  /*d7d0*/  LDL.LU R30, [R1+0x44] ;  /* 0x00004400011e7983 */ /* 0x000ee80000300800 */
[----:B------:R-:W4:Y:S04]  /*d7e0*/  LDL.LU R15, [R1+0x48] ;  /* 0x00004800010f7983 */ /* 0x000f280000300800 */
[----:B------:R-:W5:Y:S04]  /*d7f0*/  LDL.LU R29, [R1+0x4c] ;  /* 0x00004c00011d7983 */ /* 0x000f680000300800 */
        /* <DEDUP_REMOVED lines=11> */
[----:B------:R-:W5:Y:S01]  /*d8b0*/  LDL.LU R20, [R1+0x7c] ;  /* 0x00007c0001147983 */ /* 0x000f620000300800 */
[----:B------:R-:W-:Y:S05]  /*d8c0*/  @P0 WARPSYNC.ALL ;  /* 0x0000000000000948 */ /* 0x000fea0003800000 */
[----:B------:R-:W1:Y:S04]  /*d8d0*/  @P0 LDSM.16.MT88.4 R8, [R3+0x34000] ;  /* 0x034000000308083b */ /* 0x000e680000004200 */
[----:B------:R-:W5:Y:S01]  /*d8e0*/  @P0 LDSM.16.MT88.4 R4, [R3+0x34800] ;  /* 0x034800000304083b */ /* 0x000f620000004200 */
[----:B------:R-:W-:Y:S05]  /*d8f0*/  WARPSYNC.ALL ;  /* 0x0000000000007948 */ /* 0x000fea0003800000 */
[----:B------:R-:W-:Y:S01]  /*d900*/  BSSY B0, `(.L_x_71) ;  /* 0x000004d000007945 */ /* 0x000fe20003800000 */
[----:B--2---:R-:W-:Y:S01]  /*d910*/  FMUL R13, R12, R2 ;  /* 0x000000020c0d7220 */ /* 0x004fe20000400000 */
[----:B-1----:R-:W-:-:S05]  /*d920*/  HADD2.F32 R12, -RZ, R8.H0_H0 ;  /* 0x20000008ff0c7230 */ /* 0x002fca0000004100 */
[----:B------:R-:W-:Y:S01]  /*d930*/  FFMA R14, R12, R0, R13 ;  /* 0x000000000c0e7223 */ /* 0x000fe2000000000d */
[----:B------:R-:W-:Y:S02]  /*d940*/  HADD2.F32 R12, -RZ, R8.H1_H1 ;  /* 0x30000008ff0c7230 */ /* 0x000fe40000004100 */
[----:B---3--:R-:W-:-:S04]  /*d950*/  FMUL R13, R30, R2 ;  /* 0x000000021e0d7220 */ /* 0x008fc80000400000 */
[----:B------:R-:W-:Y:S01]  /*d960*/  FFMA R12, R12, R0, R13 ;  /* 0x000000000c0c7223 */ /* 0x000fe2000000000d */
[----:B------:R-:W-:-:S04]  /*d970*/  HADD2.F32 R13, -RZ, R9.H0_H0 ;  /* 0x20000009ff0d7230 */ /* 0x000fc80000004100 */
[----:B------:R-:W-:Y:S01]  /*d980*/  F2FP.F16.F32.PACK_AB R12, R12, R14 ;  /* 0x0000000e0c0c723e */ /* 0x000fe200000000ff */
[----:B----4-:R-:W-:-:S04]  /*d990*/  FMUL R14, R15, R2 ;  /* 0x000000020f0e7220 */ /* 0x010fc80000400000 */
[----:B------:R-:W-:Y:S01]  /*d9a0*/  FFMA R15, R13, R0, R14 ;  /* 0x000000000d0f7223 */ /* 0x000fe2000000000e */
[----:B------:R-:W-:Y:S02]  /*d9b0*/  HADD2.F32 R13, -RZ, R9.H1_H1 ;  /* 0x30000009ff0d7230 */ /* 0x000fe40000004100 */
[----:B-----5:R-:W-:-:S04]  /*d9c0*/  FMUL R14, R29, R2 ;  /* 0x000000021d0e7220 */ /* 0x020fc80000400000 */
[----:B------:R-:W-:Y:S01]  /*d9d0*/  FFMA R13, R13, R0, R14 ;  /* 0x000000000d0d7223 */ /* 0x000fe2000000000e */
[----:B------:R-:W-:Y:S02]  /*d9e0*/  HADD2.F32 R14, -RZ, R10.H0_H0 ;  /* 0x2000000aff0e7230 */ /* 0x000fe40000004100 */
[-C--:B------:R-:W-:Y:S02]  /*d9f0*/  FMUL R19, R19, R2.reuse ;  /* 0x0000000213137220 */ /* 0x080fe40000400000 */
[----:B------:R-:W-:Y:S01]  /*da00*/  F2FP.F16.F32.PACK_AB R13, R13, R15 ;  /* 0x0000000f0d0d723e */ /* 0x000fe200000000ff */
[----:B------:R-:W-:-:S04]  /*da10*/  FMUL R15, R18, R2 ;  /* 0x00000002120f7220 */ /* 0x000fc80000400000 */
[----:B------:R-:W-:Y:S01]  /*da20*/  FFMA R18, R14, R0, R15 ;  /* 0x000000000e127223 */ /* 0x000fe2000000000f */
[----:B------:R-:W-:Y:S02]  /*da30*/  HADD2.F32 R14, -RZ, R10.H1_H1 ;  /* 0x3000000aff0e7230 */ /* 0x000fe40000004100 */
[----:B------:R-:W-:-:S04]  /*da40*/  FMUL R15, R17, R2 ;  /* 0x00000002110f7220 */ /* 0x000fc80000400000 */
[----:B------:R-:W-:Y:S01]  /*da50*/  FFMA R17, R14, R0, R15 ;  /* 0x000000000e117223 */ /* 0x000fe2000000000f */
[----:B------:R-:W-:Y:S02]  /*da60*/  HADD2.F32 R14, -RZ, R11.H0_H0 ;  /* 0x2000000bff0e7230 */ /* 0x000fe40000004100 */
[----:B------:R-:W-:-:S04]  /*da70*/  FMUL R15, R16, R2 ;  /* 0x00000002100f7220 */ /* 0x000fc80000400000 */
[----:B------:R-:W-:Y:S01]  /*da80*/  FFMA R16, R14, R0, R15 ;  /* 0x000000000e107223 */ /* 0x000fe2000000000f */
[----:B------:R-:W-:Y:S02]  /*da90*/  HADD2.F32 R14, -RZ, R11.H1_H1 ;  /* 0x3000000bff0e7230 */ /* 0x000fe40000004100 */
[----:B------:R-:W-:-:S04]  /*daa0*/  FMUL R15, R28, R2 ;  /* 0x000000021c0f7220 */ /* 0x000fc80000400000 */
[----:B------:R-:W-:Y:S01]  /*dab0*/  FFMA R15, R14, R0, R15 ;  /* 0x000000000e0f7223 */ /* 0x000fe2000000000f */
[----:B------:R-:W-:Y:S01]  /*dac0*/  F2FP.F16.F32.PACK_AB R14, R17, R18 ;  /* 0x00000012110e723e */ /* 0x000fe200000000ff */
[--C-:B------:R-:W-:Y:S02]  /*dad0*/  HADD2.F32 R18, -RZ, R6.reuse.H0_H0 ;  /* 0x20000006ff127230 */ /* 0x100fe40000004100 */
[----:B------:R-:W-:Y:S01]  /*dae0*/  HADD2.F32 R17, -RZ, R6.H1_H1 ;  /* 0x30000006ff117230 */ /* 0x000fe20000004100 */
[----:B------:R-:W-:Y:S01]  /*daf0*/  F2FP.F16.F32.PACK_AB R15, R15, R16 ;  /* 0x000000100f0f723e */ /* 0x000fe200000000ff */
[----:B------:R-:W-:-:S04]  /*db00*/  HADD2.F32 R16, -RZ, R5.H0_H0 ;  /* 0x20000005ff107230 */ /* 0x000fc80000004100 */
[----:B------:R1:W-:Y:S02]  /*db10*/  STSM.16.MT88.4 [R3+0x34000], R12 ;  /* 0x0340000c03007844 */ /* 0x0003e40000004200 */
[--C-:B-1----:R-:W-:Y:S02]  /*db20*/  HADD2.F32 R14, -RZ, R4.reuse.H0_H0 ;  /* 0x20000004ff0e7230 */ /* 0x102fe40000004100 */
[----:B------:R-:W-:Y:S01]  /*db30*/  FMUL R12, R27, R2 ;  /* 0x000000021b0c7220 */ /* 0x000fe20000400000 */
[----:B------:R-:W-:Y:S02]  /*db40*/  HADD2.F32 R13, -RZ, R4.H1_H1 ;  /* 0x30000004ff0d7230 */ /* 0x000fe40000004100 */
[----:B------:R-:W-:Y:S02]  /*db50*/  HADD2.F32 R15, -RZ, R5.H1_H1 ;  /* 0x30000005ff0f7230 */ /* 0x000fe40000004100 */
[----:B------:R-:W-:Y:S01]  /*db60*/  FFMA R19, R14, R0, R19 ;  /* 0x000000000e137223 */ /* 0x000fe20000000013 */
[----:B------:R-:W-:Y:S01]  /*db70*/  FMUL R14, R26, R2 ;  /* 0x000000021a0e7220 */ /* 0x000fe20000400000 */
[----:B------:R-:W-:Y:S01]  /*db80*/  FFMA R12, R13, R0, R12 ;  /* 0x000000000d0c7223 */ /* 0x000fe2000000000c */
[----:B------:R-:W-:-:S02]  /*db90*/  FMUL R13, R25, R2 ;  /* 0x00000002190d7220 */ /* 0x000fc40000400000 */
[----:B------:R-:W-:Y:S01]  /*dba0*/  FFMA R14, R16, R0, R14 ;  /* 0x00000000100e7223 */ /* 0x000fe2000000000e */
[----:B------:R-:W-:Y:S01]  /*dbb0*/  FMUL R16, R24, R2 ;  /* 0x0000000218107220 */ /* 0x000fe20000400000 */
[----:B------:R-:W-:Y:S01]  /*dbc0*/  FFMA R13, R15, R0, R13 ;  /* 0x000000000f0d7223 */ /* 0x000fe2000000000d */
[----:B------:R-:W-:Y:S01]  /*dbd0*/  FMUL R15, R22, R2 ;  /* 0x00000002160f7220 */ /* 0x000fe20000400000 */
[----:B------:R-:W-:Y:S01]  /*dbe0*/  F2FP.F16.F32.PACK_AB R12, R12, R19 ;  /* 0x000000130c0c723e */ /* 0x000fe200000000ff */
[----:B------:R-:W-:Y:S01]  /*dbf0*/  FFMA R16, R18, R0, R16 ;  /* 0x0000000012107223 */ /* 0x000fe20000000010 */
[----:B------:R-:W-:Y:S01]  /*dc00*/  FMUL R18, R20, R2 ;  /* 0x0000000214127220 */ /* 0x000fe20000400000 */
[----:B------:R-:W-:Y:S01]  /*dc10*/  FFMA R15, R17, R0, R15 ;  /* 0x00000000110f7223 */ /* 0x000fe2000000000f */
[----:B------:R-:W-:Y:S01]  /*dc20*/  FMUL R17, R21, R2 ;  /* 0x0000000215117220 */ /* 0x000fe20000400000 */
[--C-:B------:R-:W-:Y:S01]  /*dc30*/  HADD2.F32 R21, -RZ, R7.reuse.H0_H0 ;  /* 0x20000007ff157230 */ /* 0x100fe20000004100 */
[----:B------:R-:W-:Y:S01]  /*dc40*/  F2FP.F16.F32.PACK_AB R13, R13, R14 ;  /* 0x0000000e0d0d723e */ /* 0x000fe200000000ff */
[----:B------:R-:W-:Y:S01]  /*dc50*/  HADD2.F32 R20, -RZ, R7.H1_H1 ;  /* 0x30000007ff147230 */ /* 0x000fe20000004100 */
[----:B------:R-:W-:-:S02]  /*dc60*/  F2FP.F16.F32.PACK_AB R14, R15, R16 ;  /* 0x000000100f0e723e */ /* 0x000fc400000000ff */
[-C--:B------:R-:W-:Y:S02]  /*dc70*/  FFMA R17, R21, R0.reuse, R17 ;  /* 0x0000000015117223 */ /* 0x080fe40000000011 */
[----:B------:R-:W-:-:S05]  /*dc80*/  FFMA R18, R20, R0, R18 ;  /* 0x0000000014127223 */ /* 0x000fca0000000012 */
        /* <DEDUP_REMOVED lines=20> */
.L_x_72:
[----:B------:R-:W-:Y:S05]  /*ddd0*/  BSYNC B0 ;  /* 0x0000000000007941 */ /* 0x000fea0003800000 */
.L_x_71:
[----:B------:R-:W-:Y:S06]  /*dde0*/  BAR.SYNC.DEFER_BLOCKING 0x1, 0x100 ;  /* 0x0044000000007b1d */ /* 0x000fec0000010000 */
[----:B------:R-:W-:Y:S05]  /*ddf0*/  @!P1 BRA `(.L_x_73) ;  /* 0x0000000000049947 */ /* 0x000fea0003800000 */
[----:B------:R-:W-:Y:S01]  /*de00*/  BPT.TRAP 0x1 ;  /* 0x000000040000795c */ /* 0x000fe20000300000 */
.L_x_73:
[----:B------:R-:W-:-:S04]  /*de10*/  UIADD3 UR60, UR60, 0x1, URZ ;  /* 0x000000013c3c7890 */ /* 0x000fc8000fffe03f */
[----:B------:R-:W-:-:S04]  /*de20*/  UISETP.NE.AND UP0, UPT, UR60, 0x4, UPT ;  /* 0x000000043c00788c */ /* 0x000fc8000bf05270 */
[----:B------:R-:W-:-:S04]  /*de30*/  USEL UR60, UR60, URZ, UP0 ;  /* 0x0000003f3c3c7287 */ /* 0x000fc80008000000 */
[----:B------:R-:W-:-:S04]  /*de40*/  ULEA UR4, UR60, UR43, 0x3 ;  /* 0x0000002b3c047291 */ /* 0x000fc8000f8e183f */
[----:B------:R-:W-:-:S04]  /*de50*/  UIADD3 UR4, UR4, 0x384d0, URZ ;  /* 0x000384d004047890 */ /* 0x000fc8000fffe03f */
[----:B------:R-:W-:-:S09]  /*de60*/  UPRMT UR4, UR42, 0x654, UR4 ;  /* 0x000006542a047896 */ /* 0x000fd20008000004 */
[----:B------:R-:W-:Y:S01]  /*de70*/  SYNCS.ARRIVE.TRANS64.RED.A1T0 RZ, [UR4], RZ ;  /* 0x000000ffffff79a7 */ /* 0x000fe20008100404 */
[----:B------:R-:W-:Y:S05]  /*de80*/  @!P1 BRA `(.L_x_74) ;  /* 0x0000000000049947 */ /* 0x000fea0003800000 */
[----:B------:R-:W-:Y:S01]  /*de90*/  BPT.TRAP 0x1 ;  /* 0x000000040000795c */ /* 0x000fe20000300000 */
.L_x_74:
[----:B------:R-:W2:Y:S02]  /*dea0*/  SYNCS.PHASECHK.TRANS64.TRYWAIT P3, [UR43+0x384c8], R157 ;  /* 0x0384c89dff0075a7 */ /* 0x000ea4000806016b */
[----:B--2---:R-:W-:Y:S05]  /*deb0*/  @!P3 BRA `(.L_x_75) ;  /* 0x000000c400ecb947 */ /* 0x004fea0003800000 */
.L_x_356:
[----:B------:R-:W-:Y:S05]  /*dec0*/  @P0 WARPSYNC.ALL ;  /* 0x0000000000000948 */ /* 0x000fea0003800000 */
[----:B------:R-:W2:Y:S01]  /*ded0*/  @P0 LDSM.16.MT88.4 R8, [R3+0x36000] ;  /* 0x036000000308083b */ /* 0x000ea20000004200 */
[-C--:B-1----:R-:W-:Y:S01]  /*dee0*/  FMUL R13, R40, R2.reuse ;  /* 0x00000002280d7220 */ /* 0x082fe20000400000 */
[-C--:B------:R-:W-:Y:S01]  /*def0*/  FMUL R15, R42, R2.reuse ;  /* 0x000000022a0f7220 */ /* 0x080fe20000400000 */
[-C--:B------:R-:W-:Y:S01]  /*df00*/  FMUL R17, R44, R2.reuse ;  /* 0x000000022c117220 */ /* 0x080fe20000400000 */
[----:B------:R-:W1:Y:S01]  /*df10*/  @P0 LDSM.16.MT88.4 R4, [R3+0x36800] ;  /* 0x036800000304083b */ /* 0x000e620000004200 */
[-C--:B------:R-:W-:Y:S01]  /*df20*/  FMUL R19, R46, R2.reuse ;  /* 0x000000022e137220 */ /* 0x080fe20000400000 */
[-C--:B------:R-:W-:Y:S01]  /*df30*/  FMUL R47, R47, R2.reuse ;  /* 0x000000022f2f7220 */ /* 0x080fe20000400000 */
[-C--:B------:R-:W-:Y:S01]  /*df40*/  FMUL R49, R49, R2.reuse ;  /* 0x0000000231317220 */ /* 0x080fe20000400000 */
[----:B------:R-:W-:Y:S05]  /*df50*/  WARPSYNC.ALL ;  /* 0x0000000000007948 */ /* 0x000fea0003800000 */
[-C--:B------:R-:W-:Y:S01]  /*df60*/  FMUL R51, R51, R2.reuse ;  /* 0x0000000233337220 */ /* 0x080fe20000400000 */
[-C--:B------:R-:W-:Y:S01]  /*df70*/  FMUL R53, R53, R2.reuse ;  /* 0x0000000235357220 */ /* 0x080fe20000400000 */
[----:B------:R-:W-:Y:S01]  /*df80*/  FMUL R55, R55, R2 ;  /* 0x0000000237377220 */ /* 0x000fe20000400000 */
[----:B------:R-:W-:Y:S01]  /*df90*/  BSSY B0, `(.L_x_76) ;  /* 0x0000044000007945 */ /* 0x000fe20003800000 */
[----:B--2---:R-:W-:-:S02]  /*dfa0*/  HADD2.F32 R12, -RZ, R8.H0_H0 ;  /* 0x20000008ff0c7230 */ /* 0x004fc40000004100 */
[----:B------:R-:W-:Y:S02]  /*dfb0*/  HADD2.F32 R14, -RZ, R8.H1_H1 ;  /* 0x30000008ff0e7230 */ /* 0x000fe40000004100 */
[----:B------:R-:W-:Y:S02]  /*dfc0*/  HADD2.F32 R16, -RZ, R9.H1_H1 ;  /* 0x30000009ff107230 */ /* 0x000fe40000004100 */
[----:B------:R-:W-:Y:S01]  /*dfd0*/  FFMA R12, R12, R0, R13 ;  /* 0x000000000c0c7223 */ /* 0x000fe2000000000d */
[----:B------:R-:W-:Y:S01]  /*dfe0*/  FMUL R13, R41, R2 ;  /* 0x00000002290d7220 */ /* 0x000fe20000400000 */
[----:B------:R-:W-:Y:S02]  /*dff0*/  HADD2.F32 R18, -RZ, R10.H1_H1 ;  /* 0x3000000aff127230 */ /* 0x000fe40000004100 */
[----:B------:R-:W-:Y:S02]  /*e000*/  HADD2.F32 R20, -RZ, R11.H1_H1 ;  /* 0x3000000bff147230 */ /* 0x000fe40000004100 */
[----:B------:R-:W-:Y:S01]  /*e010*/  FFMA R13, R14, R0, R13 ;  /* 0x000000000e0d7223 */ /* 0x000fe2000000000d */
[----:B------:R-:W-:-:S02]  /*e020*/  HADD2.F32 R14, -RZ, R9.H0_H0 ;  /* 0x20000009ff0e7230 */ /* 0x000fc40000004100 */
[----:B------:R-:W-:Y:S02]  /*e030*/  FFMA R47, R20, R0, R47 ;  /* 0x00000000142f7223 */ /* 0x000fe4000000002f */
[----:B------:R-:W-:Y:S01]  /*e040*/  F2FP.F16.F32.PACK_AB R12, R13, R12 ;  /* 0x0000000c0d0c723e */ /* 0x000fe200000000ff */
[----:B------:R-:W-:Y:S01]  /*e050*/  FFMA R14, R14, R0, R15 ;  /* 0x000000000e0e7223 */ /* 0x000fe2000000000f */
[----:B------:R-:W-:Y:S01]  /*e060*/  FMUL R15, R43, R2 ;  /* 0x000000022b0f7220 */ /* 0x000fe20000400000 */
[----:B-1----:R-:W-:-:S03]  /*e070*/  HADD2.F32 R20, -RZ, R5.H1_H1 ;  /* 0x30000005ff147230 */ /* 0x002fc60000004100 */
[----:B------:R-:W-:Y:S01]  /*e080*/  FFMA R15, R16, R0, R15 ;  /* 0x00000000100f7223 */ /* 0x000fe2000000000f */
[----:B------:R-:W-:-:S04]  /*e090*/  HADD2.F32 R16, -RZ, R10.H0_H0 ;  /* 0x2000000aff107230 */ /* 0x000fc80000004100 */
[----:B------:R-:W-:Y:S01]  /*e0a0*/  F2FP.F16.F32.PACK_AB R13, R15, R14 ;  /* 0x0000000e0f0d723e */ /* 0x000fe200000000ff */
[----:B------:R-:W-:Y:S01]  /*e0b0*/  FFMA R16, R16, R0, R17 ;  /* 0x0000000010107223 */ /* 0x000fe20000000011 */
[----:B------:R-:W-:-:S04]  /*e0c0*/  FMUL R17, R45, R2 ;  /* 0x000000022d117220 */ /* 0x000fc80000400000 */
[----:B------:R-:W-:Y:S01]  /*e0d0*/  FFMA R17, R18, R0, R17 ;  /* 0x0000000012117223 */ /* 0x000fe20000000011 */
[----:B------:R-:W-:-:S04]  /*e0e0*/  HADD2.F32 R18, -RZ, R11.H0_H0 ;  /* 0x2000000bff127230 */ /* 0x000fc80000004100 */
[----:B------:R-:W-:Y:S01]  /*e0f0*/  F2FP.F16.F32.PACK_AB R14, R17, R16 ;  /* 0x00000010110e723e */ /* 0x000fe200000000ff */
[----:B------:R-:W-:Y:S01]  /*e100*/  FFMA R18, R18, R0, R19 ;  /* 0x0000000012127223 */ /* 0x000fe20000000013 */
[--C-:B------:R-:W-:Y:S02]  /*e110*/  HADD2.F32 R16, -RZ, R4.reuse.H0_H0 ;  /* 0x20000004ff107230 */ /* 0x100fe40000004100 */
[-C--:B------:R-:W-:Y:S01]  /*e120*/  FMUL R17, R48, R2.reuse ;  /* 0x0000000230117220 */ /* 0x080fe20000400000 */
[----:B------:R-:W-:Y:S01]  /*e130*/  FMUL R19, R50, R2 ;  /* 0x0000000232137220 */ /* 0x000fe20000400000 */
[----:B------:R-:W-:Y:S01]  /*e140*/  F2FP.F16.F32.PACK_AB R15, R47, R18 ;  /* 0x000000122f0f723e */ /* 0x000fe200000000ff */
[----:B------:R-:W-:Y:S02]  /*e150*/  HADD2.F32 R18, -RZ, R4.H1_H1 ;  /* 0x30000004ff127230 */ /* 0x000fe40000004100 */
[-C--:B------:R-:W-:Y:S02]  /*e160*/  FFMA R16, R16, R0.reuse, R17 ;  /* 0x0000000010107223 */ /* 0x080fe40000000011 */
[----:B------:R1:W-:Y:S01]  /*e170*/  STSM.16.MT88.4 [R3+0x36000], R12 ;  /* 0x0360000c03007844 */ /* 0x0003e20000004200 */
[----:B------:R-:W-:Y:S01]  /*e180*/  FFMA R17, R18, R0, R49 ;  /* 0x0000000012117223 */ /* 0x000fe20000000031 */
[----:B------:R-:W-:-:S02]  /*e190*/  HADD2.F32 R18, -RZ, R5.H0_H0 ;  /* 0x20000005ff127230 */ /* 0x000fc40000004100 */
[--C-:B-1----:R-:W-:Y:S02]  /*e1a0*/  HADD2.F32 R12, -RZ, R6.reuse.H0_H0 ;  /* 0x20000006ff0c7230 */ /* 0x102fe40000004100 */
[----:B------:R-:W-:Y:S01]  /*e1b0*/  FMUL R15, R52, R2 ;  /* 0x00000002340f7220 */ /* 0x000fe20000400000 */
[-C--:B------:R-:W-:Y:S01]  /*e1c0*/  FFMA R13, R18, R0.reuse, R19 ;  /* 0x00000000120d7223 */ /* 0x080fe20000000013 */
[-C--:B------:R-:W-:Y:S01]  /*e1d0*/  FFMA R14, R20, R0.reuse, R51 ;  /* 0x00000000140e7223 */ /* 0x080fe20000000033 */
[----:B------:R-:W-:Y:S02]  /*e1e0*/  HADD2.F32 R18, -RZ, R6.H1_H1 ;  /* 0x30000006ff127230 */ /* 0x000fe40000004100 */
[----:B------:R-:W-:Y:S01]  /*e1f0*/  FFMA R15, R12, R0, R15 ;  /* 0x000000000c0f7223 */ /* 0x000fe2000000000f */
[--C-:B------:R-:W-:Y:S02]  /*e200*/  HADD2.F32 R12, -RZ, R7.reuse.H0_H0 ;  /* 0x20000007ff0c7230 */ /* 0x100fe40000004100 */
[----:B------:R-:W-:Y:S01]  /*e210*/  FMUL R19, R54, R2 ;  /* 0x0000000236137220 */ /* 0x000fe20000400000 */
[----:B------:R-:W-:-:S02]  /*e220*/  HADD2.F32 R20, -RZ, R7.H1_H1 ;  /* 0x30000007ff147230 */ /* 0x000fc40000004100 */
[-C--:B------:R-:W-:Y:S01]  /*e230*/  FFMA R18, R18, R0.reuse, R53 ;  /* 0x0000000012127223 */ /* 0x080fe20000000035 */
[----:B------:R-:W-:Y:S01]  /*e240*/  F2FP.F16.F32.PACK_AB R13, R14, R13 ;  /* 0x0000000d0e0d723e */ /* 0x000fe200000000ff */
[----:B------:R-:W-:Y:S01]  /*e250*/  FFMA R19, R12, R0, R19 ;  /* 0x000000000c137223 */ /* 0x000fe20000000013 */
[----:B------:R-:W-:Y:S01]  /*e260*/  F2FP.F16.F32.PACK_AB R12, R17, R16 ;  /* 0x00000010110c723e */ /* 0x000fe200000000ff */
[----:B------:R-:W-:Y:S01]  /*e270*/  FFMA R20, R20, R0, R55 ;  /* 0x0000000014147223 */ /* 0x000fe20000000037 */
[----:B------:R-:W-:-:S04]  /*e280*/  F2FP.F16.F32.PACK_AB R14, R18, R15 ;  /* 0x0000000f120e723e */ /* 0x000fc800000000ff */
        /* <DEDUP_REMOVED lines=20> */
.L_x_77:
[----:B------:R-:W-:Y:S05]  /*e3d0*/  BSYNC B0 ;  /* 0x0000000000007941 */ /* 0x000fea0003800000 */
.L_x_76:
[----:B------:R-:W-:Y:S06]  /*e3e0*/  BAR.SYNC.DEFER_BLOCKING 0x1, 0x100 ;  /* 0x0044000000007b1d */ /* 0x000fec0000010000 */
[----:B------:R-:W-:Y:S05]  /*e3f0*/  @!P1 BRA `(.L_x_78) ;  /* 0x0000000000049947 */ /* 0x000fea0003800000 */
[----:B------:R-:W-:Y:S01]  /*e400*/  BPT.TRAP 0x1 ;  /* 0x000000040000795c */ /* 0x000fe20000300000 */
.L_x_78:
        /* <DEDUP_REMOVED lines=9> */
.L_x_79:
[----:B------:R-:W-:-:S04]  /*e4a0*/  MOV R20, 0x1 ;  /* 0x0000000100147802 */ /* 0x000fc80000000f00 */
[----:B------:R-:W-:-:S04]  /*e4b0*/  SHF.L.U32 R20, R20, 0x1f, RZ ;  /* 0x0000001f14147819 */ /* 0x000fc800000006ff */
[----:B------:R-:W2:Y:S02]  /*e4c0*/  SYNCS.PHASECHK.TRANS64.TRYWAIT P3, [UR43+0x384b0], R20 ;  /* 0x0384b014ff0075a7 */ /* 0x000ea4000806016b */
[----:B--2---:R-:W-:Y:S05]  /*e4d0*/  @!P3 BRA `(.L_x_80) ;  /* 0x000000c0007cb947 */ /* 0x004fea0003800000 */
.L_x_357:
        /* <DEDUP_REMOVED lines=21> */
[----:B-1----:R-:W-:-:S02]  /*e630*/  HADD2.F32 R12, -RZ, R8.H0_H0 ;  /* 0x20000008ff0c7230 */ /* 0x002fc40000004100 */
[----:B------:R-:W-:Y:S02]  /*e640*/  HADD2.F32 R18, -RZ, R9.H1_H1 ;  /* 0x30000009ff127230 */ /* 0x000fe40000004100 */
[-C--:B--2---:R-:W-:Y:S01]  /*e650*/  FMUL R13, R13, R2.reuse ;  /* 0x000000020d0d7220 */ /* 0x084fe20000400000 */
[----:B---3--:R-:W-:-:S03]  /*e660*/  FMUL R15, R15, R2 ;  /* 0x000000020f0f7220 */ /* 0x008fc60000400000 */
[----:B------:R-:W-:Y:S01]  /*e670*/  FFMA R12, R12, R0, R13 ;  /* 0x000000000c0c7223 */ /* 0x000fe2000000000d */
[-C--:B----4-:R-:W-:Y:S01]  /*e680*/  FMUL R17, R16, R2.reuse ;  /* 0x0000000210117220 */ /* 0x090fe20000400000 */
[----:B------:R-:W-:Y:S02]  /*e690*/  HADD2.F32 R16, -RZ, R9.H0_H0 ;  /* 0x20000009ff107230 */ /* 0x000fe40000004100 */
[----:B-----5:R-:W-:Y:S01]  /*e6a0*/  FMUL R19, R14, R2 ;  /* 0x000000020e137220 */ /* 0x020fe20000400000 */
[----:B------:R-:W-:-:S05]  /*e6b0*/  HADD2.F32 R14, -RZ, R8.H1_H1 ;  /* 0x30000008ff0e7230 */ /* 0x000fca0000004100 */
[-C--:B------:R-:W-:Y:S01]  /*e6c0*/  FFMA R13, R14, R0.reuse, R15 ;  /* 0x000000000e0d7223 */ /* 0x080fe2000000000f */
[-C--:B------:R-:W-:Y:S01]  /*e6d0*/  FFMA R14, R16, R0.reuse, R17 ;  /* 0x00000000100e7223 */ /* 0x080fe20000000011 */
[----:B------:R-:W-:Y:S01]  /*e6e0*/  FFMA R15, R18, R0, R19 ;  /* 0x00000000120f7223 */ /* 0x000fe20000000013 */
[--C-:B------:R-:W-:Y:S02]  /*e6f0*/  HADD2.F32 R16, -RZ, R10.reuse.H0_H0 ;  /* 0x2000000aff107230 */ /* 0x100fe40000004100 */
[-C--:B------:R-:W-:Y:S01]  /*e700*/  FMUL R17, R33, R2.reuse ;  /* 0x0000000221117220 */ /* 0x080fe20000400000 */
[-C--:B------:R-:W-:Y:S01]  /*e710*/  FMUL R19, R22, R2.reuse ;  /* 0x0000000216137220 */ /* 0x080fe20000400000 */
[----:B------:R-:W-:Y:S02]  /*e720*/  HADD2.F32 R18, -RZ, R10.H1_H1 ;  /* 0x3000000aff127230 */ /* 0x000fe40000004100 */
[----:B------:R-:W-:Y:S01]  /*e730*/  FMUL R21, R21, R2 ;  /* 0x0000000215157220 */ /* 0x000fe20000400000 */
[----:B------:R-:W-:-:S02]  /*e740*/  HADD2.F32 R22, -RZ, R11.H0_H0 ;  /* 0x2000000bff167230 */ /* 0x000fc40000004100 */
[----:B------:R-:W-:Y:S01]  /*e750*/  FFMA R16, R16, R0, R17 ;  /* 0x0000000010107223 */ /* 0x000fe20000000011 */
[----:B------:R-:W-:Y:S01]  /*e760*/  F2FP.F16.F32.PACK_AB R12, R13, R12 ;  /* 0x0000000c0d0c723e */ /* 0x000fe200000000ff */
[----:B------:R-:W-:Y:S01]  /*e770*/  FFMA R17, R18, R0, R19 ;  /* 0x0000000012117223 */ /* 0x000fe20000000013 */
[----:B------:R-:W-:Y:S01]  /*e780*/  FMUL R19, R26, R2 ;  /* 0x000000021a137220 */ /* 0x000fe20000400000 */
[----:B------:R-:W-:Y:S01]  /*e790*/  FFMA R18, R22, R0, R21 ;  /* 0x0000000016127223 */ /* 0x000fe20000000015 */
[----:B------:R-:W-:Y:S02]  /*e7a0*/  HADD2.F32 R22, -RZ, R11.H1_H1 ;  /* 0x3000000bff167230 */ /* 0x000fe40000004100 */
[----:B------:R-:W-:Y:S01]  /*e7b0*/  FMUL R21, R25, R2 ;  /* 0x0000000219157220 */ /* 0x000fe20000400000 */
[--C-:B------:R-:W-:Y:S01]  /*e7c0*/  HADD2.F32 R26, -RZ, R4.reuse.H1_H1 ;  /* 0x30000004ff1a7230 */ /* 0x100fe20000004100 */
[----:B------:R-:W-:Y:S01]  /*e7d0*/  F2FP.F16.F32.PACK_AB R13, R15, R14 ;  /* 0x0000000e0f0d723e */ /* 0x000fe200000000ff */
[----:B------:R-:W-:Y:S01]  /*e7e0*/  FMUL R25, R24, R2 ;  /* 0x0000000218197220 */ /* 0x000fe20000400000 */
[----:B------:R-:W-:-:S02]  /*e7f0*/  HADD2.F32 R24, -RZ, R4.H0_H0 ;  /* 0x20000004ff187230 */ /* 0x000fc40000004100 */
[----:B------:R-:W-:Y:S01]  /*e800*/  FFMA R19, R22, R0, R19 ;  /* 0x0000000016137223 */ /* 0x000fe20000000013 */
[----:B------:R-:W-:Y:S01]  /*e810*/  F2FP.F16.F32.PACK_AB R14, R17, R16 ;  /* 0x00000010110e723e */ /* 0x000fe200000000ff */
[----:B------:R-:W-:Y:S01]  /*e820*/  FFMA R22, R26, R0, R25 ;  /* 0x000000001a167223 */ /* 0x000fe20000000019 */
[----:B------:R-:W-:Y:S01]  /*e830*/  FMUL R25, R29, R2 ;  /* 0x000000021d197220 */ /* 0x000fe20000400000 */
[----:B------:R-:W-:Y:S01]  /*e840*/  FFMA R21, R24, R0, R21 ;  /* 0x0000000018157223 */ /* 0x000fe20000000015 */
[--C-:B------:R-:W-:Y:S02]  /*e850*/  HADD2.F32 R24, -RZ, R5.reuse.H0_H0 ;  /* 0x20000005ff187230 */ /* 0x100fe40000004100 */
[----:B------:R-:W-:Y:S01]  /*e860*/  FMUL R27, R27, R2 ;  /* 0x000000021b1b7220 */ /* 0x000fe20000400000 */
[----:B------:R-:W-:Y:S01]  /*e870*/  HADD2.F32 R26, -RZ, R5.H1_H1 ;  /* 0x30000005ff1a7230 */ /* 0x000fe20000004100 */
[----:B------:R-:W-:Y:S01]  /*e880*/  F2FP.F16.F32.PACK_AB R15, R19, R18 ;  /* 0x00000012130f723e */ /* 0x000fe200000000ff */
[----:B------:R-:W-:Y:S01]  /*e890*/  FMUL R29, R28, R2 ;  /* 0x000000021c1d7220 */ /* 0x000fe20000400000 */
[----:B------:R-:W-:-:S02]  /*e8a0*/  HADD2.F32 R28, -RZ, R6.H0_H0 ;  /* 0x20000006ff1c7230 */ /* 0x000fc40000004100 */
[-C--:B------:R-:W-:Y:S01]  /*e8b0*/  FFMA R25, R24, R0.reuse, R25 ;  /* 0x0000000018197223 */ /* 0x080fe20000000019 */
[----:B------:R-:W-:Y:S01]  /*e8c0*/  FFMA R24, R26, R0, R27 ;  /* 0x000000001a187223 */ /* 0x000fe2000000001b */
[----:B------:R-:W-:Y:S02]  /*e8d0*/  HADD2.F32 R26, -RZ, R6.H1_H1 ;  /* 0x30000006ff1a7230 */ /* 0x000fe40000004100 */
[----:B------:R-:W-:Y:S01]  /*e8e0*/  FMUL R27, R32, R2 ;  /* 0x00000002201b7220 */ /* 0x000fe20000400000 */
[----:B------:R-:W-:Y:S01]  /*e8f0*/  FFMA R29, R28, R0, R29 ;  /* 0x000000001c1d7223 */ /* 0x000fe2000000001d */
[--C-:B------:R-:W-:Y:S02]  /*e900*/  HADD2.F32 R28, -RZ, R7.reuse.H0_H0 ;  /* 0x20000007ff1c7230 */ /* 0x100fe40000004100 */
[----:B------:R-:W-:Y:S01]  /*e910*/  FMUL R31, R31, R2 ;  /* 0x000000021f1f7220 */ /* 0x000fe20000400000 */
[----:B------:R-:W-:Y:S01]  /*e920*/  FFMA R26, R26, R0, R27 ;  /* 0x000000001a1a7223 */ /* 0x000fe2000000001b */
[----:B------:R-:W-:Y:S01]  /*e930*/  F2FP.F16.F32.PACK_AB R16, R22, R21 ;  /* 0x000000151610723e */ /* 0x000fe200000000ff */
[----:B------:R1:W-:Y:S01]  /*e940*/  STSM.16.MT88.4 [R3+0x30000], R12 ;  /* 0x0300000c03007844 */ /* 0x0003e20000004200 */
[----:B------:R-:W-:Y:S01]  /*e950*/  FMUL R33, R30, R2 ;  /* 0x000000021e217220 */ /* 0x000fe20000400000 */
[----:B------:R-:W-:-:S02]  /*e960*/  HADD2.F32 R30, -RZ, R7.H1_H1 ;  /* 0x30000007ff1e7230 */ /* 0x000fc40000004100 */
[-C--:B------:R-:W-:Y:S01]  /*e970*/  FFMA R31, R28, R0.reuse, R31 ;  /* 0x000000001c1f7223 */ /* 0x080fe2000000001f */
[----:B------:R-:W-:Y:S02]  /*e980*/  F2FP.F16.F32.PACK_AB R17, R24, R25 ;  /* 0x000000191811723e */ /* 0x000fe400000000ff */
[----:B------:R-:W-:Y:S01]  /*e990*/  F2FP.F16.F32.PACK_AB R18, R26, R29 ;  /* 0x0000001d1a12723e */ /* 0x000fe200000000ff */
        /* <DEDUP_REMOVED lines=21> */
.L_x_82:
[----:B------:R-:W-:Y:S05]  /*eaf0*/  BSYNC B0 ;  /* 0x0000000000007941 */ /* 0x000fea0003800000 */
.L_x_81:
[----:B------:R-:W-:Y:S06]  /*eb00*/  BAR.SYNC.DEFER_BLOCKING 0x1, 0x100 ;  /* 0x0044000000007b1d */ /* 0x000fec0000010000 */
[----:B------:R-:W-:Y:S05]  /*eb10*/  @!P1 BRA `(.L_x_83) ;  /* 0x0000000000049947 */ /* 0x000fea0003800000 */
[----:B------:R-:W-:Y:S01]  /*eb20*/  BPT.TRAP 0x1 ;  /* 0x000000040000795c */ /* 0x000fe20000300000 */
.L_x_83:
        /* <DEDUP_REMOVED lines=9> */
.L_x_84:
[----:B------:R-:W2:Y:S02]  /*ebc0*/  SYNCS.PHASECHK.TRANS64.TRYWAIT P3, [UR43+0x384b8], R20 ;  /* 0x0384b814ff0075a7 */ /* 0x000ea4000806016b */
[----:B--2---:R-:W-:Y:S05]  /*ebd0*/  @!P3 BRA `(.L_x_85) ;  /* 0x000000b800d4b947 */ /* 0x004fea0003800000 */
.L_x_358:
        /* <DEDUP_REMOVED lines=19> */
[----:B------:R-:W-:Y:S05]  /*ed10*/  WARPSYNC.ALL ;  /* 0x0000000000007948 */ /* 0x000fea0003800000 */
[----:B------:R-:W-:Y:S01]  /*ed20*/  BSSY B0, `(.L_x_86) ;  /* 0x000003d000007945 */ /* 0x000fe20003800000 */
[----:B--2---:R-:W-:-:S02]  /*ed30*/  HADD2.F32 R12, -RZ, R8.H0_H0 ;  /* 0x20000008ff0c7230 */ /* 0x004fc40000004100 */
[----:B------:R-:W-:Y:S02]  /*ed40*/  HADD2.F32 R14, -RZ, R8.H1_H1 ;  /* 0x30000008ff0e7230 */ /* 0x000fe40000004100 */
[--C-:B------:R-:W-:Y:S02]  /*ed50*/  HADD2.F32 R16, -RZ, R9.reuse.H0_H0 ;  /* 0x20000009ff107230 */ /* 0x100fe40000004100 */
[-C--:B------:R-:W-:Y:S01]  /*ed60*/  FFMA R12, R12, R0.reuse, R13 ;  /* 0x000000000c0c7223 */ /* 0x080fe2000000000d */
[----:B------:R-:W-:Y:S02]  /*ed70*/  HADD2.F32 R18, -RZ, R9.H1_H1 ;  /* 0x30000009ff127230 */ /* 0x000fe40000004100 */
[-C--:B------:R-:W-:Y:S01]  /*ed80*/  FFMA R13, R14, R0.reuse, R57 ;  /* 0x000000000e0d7223 */ /* 0x080fe20000000039 */
[----:B------:R-:W-:Y:S02]  /*ed90*/  HADD2.F32 R22, -RZ, R11.H0_H0 ;  /* 0x2000000bff167230 */ /* 0x000fe40000004100 */
[----:B------:R-:W-:Y:S01]  /*eda0*/  FFMA R14, R16, R0, R15 ;  /* 0x00000000100e7223 */ /* 0x000fe2000000000f */
[----:B------:R-:W-:-:S02]  /*edb0*/  HADD2.F32 R16, -RZ, R10.H0_H0 ;  /* 0x2000000aff107230 */ /* 0x000fc40000004100 */
[-C--:B------:R-:W-:Y:S01]  /*edc0*/  FFMA R15, R18, R0.reuse, R59 ;  /* 0x00000000120f7223 */ /* 0x080fe2000000003b */
[----:B------:R-:W-:Y:S02]  /*edd0*/  HADD2.F32 R18, -RZ, R10.H1_H1 ;  /* 0x3000000aff127230 */ /* 0x000fe40000004100 */
[-C--:B------:R-:W-:Y:S01]  /*ede0*/  FFMA R19, R22, R0.reuse, R19 ;  /* 0x0000000016137223 */ /* 0x080fe20000000013 */
[----:B------:R-:W-:Y:S02]  /*edf0*/  HADD2.F32 R24, -RZ, R11.H1_H1 ;  /* 0x3000000bff187230 */ /* 0x000fe40000004100 */
[-C--:B------:R-:W-:Y:S01]  /*ee00*/  FFMA R17, R16, R0.reuse, R17 ;  /* 0x0000000010117223 */ /* 0x080fe20000000011 */
[----:B-1----:R-:W-:Y:S02]  /*ee10*/  HADD2.F32 R22, -RZ, R4.H0_H0 ;  /* 0x20000004ff167230 */ /* 0x002fe40000004100 */
[----:B------:R-:W-:Y:S01]  /*ee20*/  FFMA R16, R18, R0, R61 ;  /* 0x0000000012107223 */ /* 0x000fe2000000003d */
[----:B------:R-:W-:-:S02]  /*ee30*/  HADD2.F32 R26, -RZ, R5.H0_H0 ;  /* 0x20000005ff1a7230 */ /* 0x000fc40000004100 */
[-C--:B------:R-:W-:Y:S01]  /*ee40*/  FFMA R18, R24, R0.reuse, R63 ;  /* 0x0000000018127223 */ /* 0x080fe2000000003f */
[----:B------:R-:W-:Y:S02]  /*ee50*/  HADD2.F32 R24, -RZ, R4.H1_H1 ;  /* 0x30000004ff187230 */ /* 0x000fe40000004100 */
        /* <DEDUP_REMOVED lines=10> */
[----:B------:R-:W-:Y:S01]  /*ef00*/  FFMA R29, R30, R0, R29 ;  /* 0x000000001e1d7223 */ /* 0x000fe2000000001d */
[----:B------:R-:W-:Y:S01]  /*ef10*/  F2FP.F16.F32.PACK_AB R12, R13, R12 ;  /* 0x0000000c0d0c723e */ /* 0x000fe200000000ff */
[----:B------:R-:W-:Y:S01]  /*ef20*/  FFMA R26, R28, R0, R69 ;  /* 0x000000001c1a7223 */ /* 0x000fe20000000045 */
[----:B------:R-:W-:Y:S01]  /*ef30*/  F2FP.F16.F32.PACK_AB R13, R15, R14 ;  /* 0x0000000e0f0d723e */ /* 0x000fe200000000ff */
[----:B------:R-:W-:Y:S01]  /*ef40*/  FFMA R28, R32, R0, R71 ;  /* 0x00000000201c7223 */ /* 0x000fe20000000047 */
[----:B------:R-:W-:-:S02]  /*ef50*/  F2FP.F16.F32.PACK_AB R14, R16, R17 ;  /* 0x00000011100e723e */ /* 0x000fc400000000ff */
[----:B------:R-:W-:Y:S02]  /*ef60*/  F2FP.F16.F32.PACK_AB R15, R18, R19 ;  /* 0x00000013120f723e */ /* 0x000fe400000000ff */
[----:B------:R-:W-:Y:S02]  /*ef70*/  F2FP.F16.F32.PACK_AB R16, R22, R21 ;  /* 0x000000151610723e */ /* 0x000fe400000000ff */
[----:B------:R-:W-:Y:S01]  /*ef80*/  F2FP.F16.F32.PACK_AB R17, R24, R25 ;  /* 0x000000191811723e */ /* 0x000fe200000000ff */
[----:B------:R1:W-:Y:S01]  /*ef90*/  STSM.16.MT88.4 [R3+0x32000], R12 ;  /* 0x0320000c03007844 */ /* 0x0003e20000004200 */
        /* <DEDUP_REMOVED lines=21> */
.L_x_87:
[----:B------:R-:W-:Y:S05]  /*f0f0*/  BSYNC B0 ;  /* 0x0000000000007941 */ /* 0x000fea0003800000 */
.L_x_86:
[----:B------:R-:W-:Y:S06]  /*f100*/  BAR.SYNC.DEFER_BLOCKING 0x1, 0x100 ;  /* 0x0044000000007b1d */ /* 0x000fec0000010000 */
[----:B------:R-:W-:Y:S05]  /*f110*/  @!P1 BRA `(.L_x_88) ;  /* 0x0000000000049947 */ /* 0x000fea0003800000 */
[----:B------:R-:W-:Y:S01]  /*f120*/  BPT.TRAP 0x1 ;  /* 0x000000040000795c */ /* 0x000fe20000300000 */
.L_x_88:
        /* <DEDUP_REMOVED lines=9> */
.L_x_89:
[----:B------:R-:W2:Y:S02]  /*f1c0*/  SYNCS.PHASECHK.TRANS64.TRYWAIT P3, [UR43+0x384c0], R20 ;  /* 0x0384c014ff0075a7 */ /* 0x000ea4000806016b */
[----:B--2---:R-:W-:Y:S05]  /*f1d0*/  @!P3 BRA `(.L_x_90) ;  /* 0x000000b4006cb947 */ /* 0x004fea0003800000 */
.L_x_359:
        /* <DEDUP_REMOVED lines=24> */
[-C--:B---3--:R-:W-:Y:S01]  /*f360*/  FMUL R15, R14, R2.reuse ;  /* 0x000000020e0f7220 */ /* 0x088fe20000400000 */
[--C-:B------:R-:W-:Y:S02]  /*f370*/  HADD2.F32 R14, -RZ, R8.reuse.H1_H1 ;  /* 0x30000008ff0e7230 */ /* 0x100fe40000004100 */
[----:B----4-:R-:W-:Y:S01]  /*f380*/  FMUL R17, R12, R2 ;  /* 0x000000020c117220 */ /* 0x010fe20000400000 */
[----:B------:R-:W-:Y:S02]  /*f390*/  HADD2.F32 R12, -RZ, R8.H0_H0 ;  /* 0x20000008ff0c7230 */ /* 0x000fe40000004100 */
[----:B------:R-:W-:Y:S01]  /*f3a0*/  FFMA R15, R14, R0, R15 ;  /* 0x000000000e0f7223 */ /* 0x000fe2000000000f */
[----:B-----5:R-:W-:-:S02]  /*f3b0*/  FMUL R19, R19, R2 ;  /* 0x0000000213137220 */ /* 0x020fc40000400000 */
[-C--:B------:R-:W-:Y:S01]  /*f3c0*/  FFMA R12, R12, R0.reuse, R13 ;  /* 0x000000000c0c7223 */ /* 0x080fe2000000000d */
[-C--:B------:R-:W-:Y:S01]  /*f3d0*/  FFMA R13, R16, R0.reuse, R17 ;  /* 0x00000000100d7223 */ /* 0x080fe20000000011 */
[----:B------:R-:W-:Y:S01]  /*f3e0*/  FFMA R14, R18, R0, R19 ;  /* 0x00000000120e7223 */ /* 0x000fe20000000013 */
[--C-:B------:R-:W-:Y:S02]  /*f3f0*/  HADD2.F32 R16, -RZ, R10.reuse.H0_H0 ;  /* 0x2000000aff107230 */ /* 0x100fe40000004100 */
[-C--:B------:R-:W-:Y:S01]  /*f400*/  FMUL R17, R24, R2.reuse ;  /* 0x0000000218117220 */ /* 0x080fe20000400000 */
[----:B------:R-:W-:Y:S02]  /*f410*/  HADD2.F32 R18, -RZ, R10.H1_H1 ;  /* 0x3000000aff127230 */ /* 0x000fe40000004100 */
[----:B------:R-:W-:Y:S01]  /*f420*/  FMUL R19, R22, R2 ;  /* 0x0000000216137220 */ /* 0x000fe20000400000 */
[--C-:B------:R-:W-:Y:S02]  /*f430*/  HADD2.F32 R22, -RZ, R11.reuse.H0_H0 ;  /* 0x2000000bff167230 */ /* 0x100fe40000004100 */
[----:B------:R-:W-:Y:S01]  /*f440*/  FFMA R17, R16, R0, R17 ;  /* 0x0000000010117223 */ /* 0x000fe20000000011 */
[----:B------:R-:W-:-:S02]  /*f450*/  HADD2.F32 R24, -RZ, R11.H1_H1 ;  /* 0x3000000bff187230 */ /* 0x000fc40000004100 */
[----:B------:R-:W-:Y:S01]  /*f460*/  FMUL R21, R21, R2 ;  /* 0x0000000215157220 */ /* 0x000fe20000400000 */
[----:B------:R-:W-:Y:S01]  /*f470*/  FFMA R16, R18, R0, R19 ;  /* 0x0000000012107223 */ /* 0x000fe20000000013 */
[----:B------:R-:W-:Y:S01]  /*f480*/  F2FP.F16.F32.PACK_AB R13, R14, R13 ;  /* 0x0000000d0e0d723e */ /* 0x000fe200000000ff */
[----:B------:R-:W-:Y:S01]  /*f490*/  FMUL R25, R25, R2 ;  /* 0x0000000219197220 */ /* 0x000fe20000400000 */
[----:B------:R-:W-:Y:S01]  /*f4a0*/  FFMA R21, R22, R0, R21 ;  /* 0x0000000016157223 */ /* 0x000fe20000000015 */
[--C-:B------:R-:W-:Y:S01]  /*f4b0*/  HADD2.F32 R22, -RZ, R4.reuse.H0_H0 ;  /* 0x20000004ff167230 */ /* 0x100fe20000004100 */
[----:B------:R-:W-:Y:S01]  /*f4c0*/  F2FP.F16.F32.PACK_AB R12, R15, R12 ;  /* 0x0000000c0f0c723e */ /* 0x000fe200000000ff */
[----:B------:R-:W-:Y:S01]  /*f4d0*/  FFMA R18, R24, R0, R25 ;  /* 0x0000000018127223 */ /* 0x000fe20000000019 */
[-C--:B------:R-:W-:Y:S01]  /*f4e0*/  FMUL R19, R28, R2.reuse ;  /* 0x000000021c137220 */ /* 0x080fe20000400000 */
[----:B------:R-:W-:Y:S01]  /*f4f0*/  HADD2.F32 R24, -RZ, R4.H1_H1 ;  /* 0x30000004ff187230 */ /* 0x000fe20000004100 */
[----:B------:R-:W-:Y:S01]  /*f500*/  F2FP.F16.F32.PACK_AB R14, R16, R17 ;  /* 0x00000011100e723e */ /* 0x000fe200000000ff */
[----:B------:R-:W-:Y:S01]  /*f510*/  FMUL R25, R27, R2 ;  /* 0x000000021b197220 */ /* 0x000fe20000400000 */
[----:B------:R-:W-:-:S02]  /*f520*/  HADD2.F32 R28, -RZ, R5.H1_H1 ;  /* 0x30000005ff1c7230 */ /* 0x000fc40000004100 */
[----:B------:R-:W-:Y:S01]  /*f530*/  FFMA R19, R22, R0, R19 ;  /* 0x0000000016137223 */ /* 0x000fe20000000013 */
[----:B------:R-:W-:Y:S01]  /*f540*/  F2FP.F16.F32.PACK_AB R15, R18, R21 ;  /* 0x00000015120f723e */ /* 0x000fe200000000ff */
[----:B------:R-:W-:Y:S01]  /*f550*/  FMUL R27, R26, R2 ;  /* 0x000000021a1b7220 */ /* 0x000fe20000400000 */
[----:B------:R-:W-:Y:S02]  /*f560*/  HADD2.F32 R26, -RZ, R5.H0_H0 ;  /* 0x20000005ff1a7230 */ /* 0x000fe40000004100 */
[----:B------:R-:W-:Y:S01]  /*f570*/  FFMA R22, R24, R0, R25 ;  /* 0x0000000018167223 */ /* 0x000fe20000000019 */
[----:B------:R-:W-:Y:S01]  /*f580*/  FMUL R29, R29, R2 ;  /* 0x000000021d1d7220 */ /* 0x000fe20000400000 */
[----:B------:R1:W-:Y:S01]  /*f590*/  STSM.16.MT88.4 [R3+0x34000], R12 ;  /* 0x0340000c03007844 */ /* 0x0003e20000004200 */
[-C--:B------:R-:W-:Y:S01]  /*f5a0*/  FFMA R27, R26, R0.reuse, R27 ;  /* 0x000000001a1b7223 */ /* 0x080fe2000000001b */
[--C-:B------:R-:W-:Y:S02]  /*f5b0*/  HADD2.F32 R26, -RZ, R6.reuse.H0_H0 ;  /* 0x20000006ff1a7230 */ /* 0x100fe40000004100 */
        /* <DEDUP_REMOVED lines=11> */
[----:B------:R-:W-:Y:S02]  /*f670*/  FMUL R33, R33, R2 ;  /* 0x0000000221217220 */ /* 0x000fe40000400000 */
[-C--:B------:R-:W-:Y:S02]  /*f680*/  FFMA R31, R30, R0.reuse, R31 ;  /* 0x000000001e1f7223 */ /* 0x080fe4000000001f */
        /* <DEDUP_REMOVED lines=22> */
.L_x_92:
[----:B------:R-:W-:Y:S05]  /*f7f0*/  BSYNC B0 ;  /* 0x0000000000007941 */ /* 0x000fea0003800000 */
.L_x_91:
[----:B------:R-:W-:Y:S06]  /*f800*/  BAR.SYNC.DEFER_BLOCKING 0x1, 0x100 ;  /* 0x0044000000007b1d */ /* 0x000fec0000010000 */
[----:B------:R-:W-:Y:S05]  /*f810*/  @!P1 BRA `(.L_x_93) ;  /* 0x0000000000049947 */ /* 0x000fea0003800000 */
[----:B------:R-:W-:Y:S01]  /*f820*/  BPT.TRAP 0x1 ;  /* 0x000000040000795c */ /* 0x000fe20000300000 */
.L_x_93:
        /* <DEDUP_REMOVED lines=9> */
.L_x_94:
[----:B------:R-:W2:Y:S02]  /*f8c0*/  SYNCS.PHASECHK.TRANS64.TRYWAIT P3, [UR43+0x384c8], R20 ;  /* 0x0384c814ff0075a7 */ /* 0x000ea4000806016b */
[----:B--2---:R-:W-:Y:S05]  /*f8d0*/  @!P3 BRA `(.L_x_95) ;  /* 0x000000ac00c4b947 */ /* 0x004fea0003800000 */
.L_x_360:
        /* <DEDUP_REMOVED lines=29> */
[----:B------:R-:W-:Y:S01]  /*fab0*/  FFMA R14, R18, R0, R75 ;  /* 0x00000000120e7223 */ /* 0x000fe2000000004b */
[----:B------:R-:W-:Y:S01]  /*fac0*/  FMUL R15, R76, R2 ;  /* 0x000000024c0f7220 */ /* 0x000fe20000400000 */
        /* <DEDUP_REMOVED lines=20> */
[----:B------:R-:W-:Y:S01]  /*fc10*/  F2FP.F16.F32.PACK_AB R13, R14, R13 ;  /* 0x0000000d0e0d723e */ /* 0x000fe200000000ff */
[-C--:B------:R-:W-:Y:S01]  /*fc20*/  FFMA R26, R28, R0.reuse, R85 ;  /* 0x000000001c1a7223 */ /* 0x080fe20000000055 */
        /* <DEDUP_REMOVED lines=28> */
.L_x_97:
[----:B------:R-:W-:Y:S05]  /*fdf0*/  BSYNC B0 ;  /* 0x0000000000007941 */ /* 0x000fea0003800000 */
.L_x_96:
[----:B------:R-:W-:Y:S06]  /*fe00*/  BAR.SYNC.DEFER_BLOCKING 0x1, 0x100 ;  /* 0x0044000000007b1d */ /* 0x000fec0000010000 */
[----:B------:R-:W-:Y:S05]  /*fe10*/  @!P1 BRA `(.L_x_98) ;  /* 0x0000000000049947 */ /* 0x000fea0003800000 */
[----:B------:R-:W-:Y:S01]  /*fe20*/  BPT.TRAP 0x1 ;  /* 0x000000040000795c */ /* 0x000fe20000300000 */
.L_x_98:
        /* <DEDUP_REMOVED lines=9> */
.L_x_99:
[----:B------:R-:W2:Y:S02]  /*fec0*/  SYNCS.PHASECHK.TRANS64.TRYWAIT P3, [UR43+0x384b0], R157 ;  /* 0x0384b09dff0075a7 */ /* 0x000ea4000806016b */
[----:B--2---:R-:W-:Y:S05]  /*fed0*/  @!P3 BRA `(.L_x_100) ;  /* 0x000000a8005cb947 */ /* 0x004fea0003800000 */
.L_x_361:
        /* <DEDUP_REMOVED lines=26> */
[-C--:B----4-:R-:W-:Y:S01]  /*10080*/  FMUL R17, R12, R2.reuse ;  /* 0x000000020c117220 */ /* 0x090fe20000400000 */
[----:B------:R-:W-:Y:S02]  /*10090*/  HADD2.F32 R12, -RZ, R8.H0_H0 ;  /* 0x20000008ff0c7230 */ /* 0x000fe40000004100 */
[----:B-----5:R-:W-:Y:S01]  /*100a0*/  FMUL R19, R19, R2 ;  /* 0x0000000213137220 */ /* 0x020fe20000400000 */
[----:B------:R-:W-:-:S02]  /*100b0*/  FFMA R17, R16, R0, R17 ;  /* 0x0000000010117223 */ /* 0x000fc40000000011 */
        /* <DEDUP_REMOVED lines=14> */
[-C--:B------:R-:W-:Y:S01]  /*101a0*/  FFMA R21, R22, R0.reuse, R21 ;  /* 0x0000000016157223 */ /* 0x080fe20000000015 */
        /* <DEDUP_REMOVED lines=52> */
.L_x_102:
[----:B------:R-:W-:Y:S05]  /*104f0*/  BSYNC B0 ;  /* 0x0000000000007941 */ /* 0x000fea0003800000 */
.L_x_101:
[----:B------:R-:W-:Y:S06]  /*10500*/  BAR.SYNC.DEFER_BLOCKING 0x1, 0x100 ;  /* 0x0044000000007b1d */ /* 0x000fec0000010000 */
[----:B------:R-:W-:Y:S05]  /*10510*/  @!P1 BRA `(.L_x_103) ;  /* 0x0000000000049947 */ /* 0x000fea0003800000 */
[----:B------:R-:W-:Y:S01]  /*10520*/  BPT.TRAP 0x1 ;  /* 0x000000040000795c */ /* 0x000fe20000300000 */
.L_x_103:
        /* <DEDUP_REMOVED lines=9> */
.L_x_104:
[----:B------:R-:W2:Y:S02]  /*105c0*/  SYNCS.PHASECHK.TRANS64.TRYWAIT P3, [UR43+0x384b8], R157 ;  /* 0x0384b89dff0075a7 */ /* 0x000ea4000806016b */
[----:B--2---:R-:W-:Y:S05]  /*105d0*/  @!P3 BRA `(.L_x_105) ;  /* 0x000000a000b4b947 */ /* 0x004fea0003800000 */
.L_x_362:
        /* <DEDUP_REMOVED lines=81> */
.L_x_107:
[----:B------:R-:W-:Y:S05]  /*10af0*/  BSYNC B0 ;  /* 0x0000000000007941 */ /* 0x000fea0003800000 */
.L_x_106:
[----:B------:R-:W-:Y:S06]  /*10b00*/  BAR.SYNC.DEFER_BLOCKING 0x1, 0x100 ;  /* 0x0044000000007b1d */ /* 0x000fec0000010000 */
[----:B------:R-:W-:Y:S05]  /*10b10*/  @!P1 BRA `(.L_x_108) ;  /* 0x0000000000049947 */ /* 0x000fea0003800000 */
[----:B------:R-:W-:Y:S01]  /*10b20*/  BPT.TRAP 0x1 ;  /* 0x000000040000795c */ /* 0x000fe20000300000 */
.L_x_108:
        /* <DEDUP_REMOVED lines=9> */
.L_x_109:
[----:B------:R-:W2:Y:S02]  /*10bc0*/  SYNCS.PHASECHK.TRANS64.TRYWAIT P3, [UR43+0x384c0], R157 ;  /* 0x0384c09dff0075a7 */ /* 0x000ea4000806016b */
[----:B--2---:R-:W-:Y:S05]  /*10bd0*/  @!P3 BRA `(.L_x_110) ;  /* 0x0000009c004cb947 */ /* 0x004fea0003800000 */
.L_x_363:
        /* <DEDUP_REMOVED lines=97> */
.L_x_112:
[----:B------:R-:W-:Y:S05]  /*111f0*/  BSYNC B0 ;  /* 0x0000000000007941 */ /* 0x000fea0003800000 */
.L_x_111:
[----:B------:R-:W-:Y:S06]  /*11200*/  BAR.SYNC.DEFER_BLOCKING 0x1, 0x100 ;  /* 0x0044000000007b1d */ /* 0x000fec0000010000 */
[----:B------:R-:W-:Y:S05]  /*11210*/  @!P1 BRA `(.L_x_113) ;  /* 0x0000000000049947 */ /* 0x000fea0003800000 */
[----:B------:R-:W-:Y:S01]  /*11220*/  BPT.TRAP 0x1 ;  /* 0x000000040000795c */ /* 0x000fe20000300000 */
.L_x_113:
        /* <DEDUP_REMOVED lines=9> */
.L_x_114:
[----:B------:R-:W2:Y:S02]  /*112c0*/  SYNCS.PHASECHK.TRANS64.TRYWAIT P3, [UR43+0x384c8], R157 ;  /* 0x0384c89dff0075a7 */ /* 0x000ea4000806016b */
[----:B--2---:R-:W-:Y:S05]  /*112d0*/  @!P3 BRA `(.L_x_115) ;  /* 0x0000009400a4b947 */ /* 0x004fea0003800000 */
.L_x_364:
        /* <DEDUP_REMOVED lines=81> */
.L_x_117:
[----:B------:R-:W-:Y:S05]  /*117f0*/  BSYNC B0 ;  /* 0x0000000000007941 */ /* 0x000fea0003800000 */
.L_x_116:
[----:B------:R-:W-:Y:S06]  /*11800*/  BAR.SYNC.DEFER_BLOCKING 0x1, 0x100 ;  /* 0x0044000000007b1d */ /* 0x000fec0000010000 */
[----:B------:R-:W-:Y:S05]  /*11810*/  @!P1 BRA `(.L_x_118) ;  /* 0x0000000000049947 */ /* 0x000fea0003800000 */
[----:B------:R-:W-:Y:S01]  /*11820*/  BPT.TRAP 0x1 ;  /* 0x000000040000795c */ /* 0x000fe20000300000 */
.L_x_118:
        /* <DEDUP_REMOVED lines=9> */
.L_x_119:
[----:B------:R-:W2:Y:S02]  /*118c0*/  SYNCS.PHASECHK.TRANS64.TRYWAIT P3, [UR43+0x384b0], R20 ;  /* 0x0384b014ff0075a7 */ /* 0x000ea4000806016b */
[----:B--2---:R-:W-:Y:S05]  /*118d0*/  @!P3 BRA `(.L_x_120) ;  /* 0x00000090003cb947 */ /* 0x004fea0003800000 */
.L_x_365:
        /* <DEDUP_REMOVED lines=97> */
.L_x_122:
[----:B------:R-:W-:Y:S05]  /*11ef0*/  BSYNC B0 ;  /* 0x0000000000007941 */ /* 0x000fea0003800000 */
.L_x_121:
[----:B------:R-:W-:Y:S06]  /*11f00*/  BAR.SYNC.DEFER_BLOCKING 0x1, 0x100 ;  /* 0x0044000000007b1d */ /* 0x000fec0000010000 */
[----:B------:R-:W-:Y:S05]  /*11f10*/  @!P1 BRA `(.L_x_123) ;  /* 0x0000000000049947 */ /* 0x000fea0003800000 */
[----:B------:R-:W-:Y:S01]  /*11f20*/  BPT.TRAP 0x1 ;  /* 0x000000040000795c */ /* 0x000fe20000300000 */
.L_x_123:
        /* <DEDUP_REMOVED lines=9> */
.L_x_124:
[----:B------:R-:W2:Y:S02]  /*11fc0*/  SYNCS.PHASECHK.TRANS64.TRYWAIT P3, [UR43+0x384b8], R20 ;  /* 0x0384b814ff0075a7 */ /* 0x000ea4000806016b */
[----:B--2---:R-:W-:Y:S05]  /*11fd0*/  @!P3 BRA `(.L_x_125) ;  /* 0x000000880094b947 */ /* 0x004fea0003800000 */
.L_x_366:
        /* <DEDUP_REMOVED lines=81> */
.L_x_127:
[----:B------:R-:W-:Y:S05]  /*124f0*/  BSYNC B0 ;  /* 0x0000000000007941 */ /* 0x000fea0003800000 */
.L_x_126:
[----:B------:R-:W-:Y:S06]  /*12500*/  BAR.SYNC.DEFER_BLOCKING 0x1, 0x100 ;  /* 0x0044000000007b1d */ /* 0x000fec0000010000 */
[----:B------:R-:W-:Y:S05]  /*12510*/  @!P1 BRA `(.L_x_128) ;  /* 0x0000000000049947 */ /* 0x000fea0003800000 */
[----:B------:R-:W-:Y:S01]  /*12520*/  BPT.TRAP 0x1 ;  /* 0x000000040000795c */ /* 0x000fe20000300000 */
.L_x_128:
        /* <DEDUP_REMOVED lines=9> */
.L_x_129:
[----:B------:R-:W2:Y:S02]  /*125c0*/  SYNCS.PHASECHK.TRANS64.TRYWAIT P3, [UR43+0x384c0], R20 ;  /* 0x0384c014ff0075a7 */ /* 0x000ea4000806016b */
[----:B--2---:R-:W-:Y:S05]  /*125d0*/  @!P3 BRA `(.L_x_130) ;  /* 0x00000084002cb947 */ /* 0x004fea0003800000 */
.L_x_367:
        /* <DEDUP_REMOVED lines=17> */
[----:B------:R-:W-:Y:S04]  /*126f0*/  @P0 LDSM.16.MT88.4 R8, [R3+0x34000] ;  /* 0x034000000308083b */ /* 0x000fe80000004200 */
[----:B------:R-:W1:Y:S01]  /*12700*/  @P0 LDSM.16.MT88.4 R4, [R3+0x34800] ;  /* 0x034800000304083b */ /* 0x000e620000004200 */
[----:B------:R-:W-:Y:S05]  /*12710*/  WARPSYNC.ALL ;  /* 0x0000000000007948 */ /* 0x000fea0003800000 */
[----:B------:R-:W-:Y:S01]  /*12720*/  BSSY B0, `(.L_x_131) ;  /* 0x000004d000007945 */ /* 0x000fe20003800000 */
[----:B-1----:R-:W-:-:S02]  /*12730*/  HADD2.F32 R30, -RZ, R7.H0_H0 ;  /* 0x20000007ff1e7230 */ /* 0x002fc40000004100 */
[----:B------:R-:W-:Y:S02]  /*12740*/  HADD2.F32 R32, -RZ, R7.H1_H1 ;  /* 0x30000007ff207230 */ /* 0x000fe40000004100 */
[-C--:B--2---:R-:W-:Y:S01]  /*12750*/  FMUL R13, R13, R2.reuse ;  /* 0x000000020d0d7220 */ /* 0x084fe20000400000 */
[-C--:B---3--:R-:W-:Y:S01]  /*12760*/  FMUL R15, R15, R2.reuse ;  /* 0x000000020f0f7220 */ /* 0x088fe20000400000 */
[-C--:B----4-:R-:W-:Y:S01]  /*12770*/  FMUL R17, R17, R2.reuse ;  /* 0x0000000211117220 */ /* 0x090fe20000400000 */
[-C--:B-----5:R-:W-:Y:S01]  /*12780*/  FMUL R19, R19, R2.reuse ;  /* 0x0000000213137220 */ /* 0x0a0fe20000400000 */
[-C--:B------:R-:W-:Y:S01]  /*12790*/  FMUL R21, R21, R2.reuse ;  /* 0x0000000215157220 */ /* 0x080fe20000400000 */
[-C--:B------:R-:W-:Y:S01]  /*127a0*/  FMUL R25, R25, R2.reuse ;  /* 0x0000000219197220 */ /* 0x080fe20000400000 */
[-C--:B------:R-:W-:Y:S01]  /*127b0*/  FMUL R27, R27, R2.reuse ;  /* 0x000000021b1b7220 */ /* 0x080fe20000400000 */
[-C--:B------:R-:W-:Y:S01]  /*127c0*/  FMUL R29, R29, R2.reuse ;  /* 0x000000021d1d7220 */ /* 0x080fe20000400000 */
[----:B------:R-:W-:Y:S01]  /*127d0*/  FMUL R31, R28, R2 ;  /* 0x000000021c1f7220 */ /* 0x000fe20000400000 */
[----:B------:R-:W-:-:S02]  /*127e0*/  HADD2.F32 R28, -RZ, R5.H0_H0 ;  /* 0x20000005ff1c7230 */ /* 0x000fc40000004100 */
[-C--:B------:R-:W-:Y:S01]  /*127f0*/  FMUL R33, R26, R2.reuse ;  /* 0x000000021a217220 */ /* 0x080fe20000400000 */
[--C-:B------:R-:W-:Y:S02]  /*12800*/  HADD2.F32 R26, -RZ, R4.reuse.H1_H1 ;  /* 0x30000004ff1a7230 */ /* 0x100fe40000004100 */
[-C--:B------:R-:W-:Y:S01]  /*12810*/  FMUL R35, R24, R2.reuse ;  /* 0x0000000218237220 */ /* 0x080fe20000400000 */
[----:B------:R-:W-:Y:S02]  /*12820*/  HADD2.F32 R24, -RZ, R4.H0_H0 ;  /* 0x20000004ff187230 */ /* 0x000fe40000004100 */
[----:B------:R-:W-:Y:S01]  /*12830*/  FMUL R37, R12, R2 ;  /* 0x000000020c257220 */ /* 0x000fe20000400000 */
[----:B------:R-:W-:Y:S02]  /*12840*/  HADD2.F32 R12, -RZ, R8.H0_H0 ;  /* 0x20000008ff0c7230 */ /* 0x000fe40000004100 */
[-C--:B------:R-:W-:Y:S01]  /*12850*/  FFMA R35, R28, R0.reuse, R35 ;  /* 0x000000001c237223 */ /* 0x080fe20000000023 */
[----:B------:R-:W-:Y:S01]  /*12860*/  FFMA R31, R24, R0, R31 ;  /* 0x00000000181f7223 */ /* 0x000fe2000000001f */
[----:B------:R-:W-:Y:S01]  /*12870*/  FMUL R39, R22, R2 ;  /* 0x0000000216277220 */ /* 0x000fe20000400000 */
[----:B------:R-:W-:-:S02]  /*12880*/  HADD2.F32 R22, -RZ, R10.H1_H1 ;  /* 0x3000000aff167230 */ /* 0x000fc40000004100 */
[----:B------:R-:W-:Y:S01]  /*12890*/  FFMA R13, R12, R0, R13 ;  /* 0x000000000c0d7223 */ /* 0x000fe2000000000d */
[----:B------:R-:W-:Y:S02]  /*128a0*/  HADD2.F32 R12, -RZ, R8.H1_H1 ;  /* 0x30000008ff0c7230 */ /* 0x000fe40000004100 */
[-C--:B------:R-:W-:Y:S01]  /*128b0*/  FMUL R41, R18, R2.reuse ;  /* 0x0000000212297220 */ /* 0x080fe20000400000 */
[----:B------:R-:W-:Y:S02]  /*128c0*/  HADD2.F32 R18, -RZ, R10.H0_H0 ;  /* 0x2000000aff127230 */ /* 0x000fe40000004100 */
[----:B------:R-:W-:Y:S02]  /*128d0*/  HADD2.F32 R28, -RZ, R6.H1_H1 ;  /* 0x30000006ff1c7230 */ /* 0x000fe40000004100 */
[----:B------:R-:W-:Y:S01]  /*128e0*/  FMUL R43, R16, R2 ;  /* 0x00000002102b7220 */ /* 0x000fe20000400000 */
[----:B------:R-:W-:Y:S02]  /*128f0*/  HADD2.F32 R16, -RZ, R9.H1_H1 ;  /* 0x30000009ff107230 */ /* 0x000fe40000004100 */
[----:B------:R-:W-:Y:S01]  /*12900*/  FFMA R21, R18, R0, R21 ;  /* 0x0000000012157223 */ /* 0x000fe20000000015 */
[----:B------:R-:W-:-:S02]  /*12910*/  HADD2.F32 R18, -RZ, R11.H0_H0 ;  /* 0x2000000bff127230 */ /* 0x000fc40000004100 */
[----:B------:R-:W-:Y:S01]  /*12920*/  FMUL R45, R14, R2 ;  /* 0x000000020e2d7220 */ /* 0x000fe20000400000 */
[----:B------:R-:W-:Y:S02]  /*12930*/  HADD2.F32 R14, -RZ, R9.H0_H0 ;  /* 0x20000009ff0e7230 */ /* 0x000fe40000004100 */
[-C--:B------:R-:W-:Y:S01]  /*12940*/  FFMA R12, R12, R0.reuse, R15 ;  /* 0x000000000c0c7223 */ /* 0x080fe2000000000f */
[----:B------:R-:W-:Y:S02]  /*12950*/  HADD2.F32 R24, -RZ, R5.H1_H1 ;  /* 0x30000005ff187230 */ /* 0x000fe40000004100 */
[-C--:B------:R-:W-:Y:S01]  /*12960*/  FFMA R27, R18, R0.reuse, R27 ;  /* 0x00000000121b7223 */ /* 0x080fe2000000001b */
[-C--:B------:R-:W-:Y:S01]  /*12970*/  FFMA R43, R30, R0.reuse, R43 ;  /* 0x000000001e2b7223 */ /* 0x080fe2000000002b */
[-C--:B------:R-:W-:Y:S01]  /*12980*/  FFMA R17, R14, R0.reuse, R17 ;  /* 0x000000000e117223 */ /* 0x080fe20000000011 */
[-C--:B------:R-:W-:Y:S01]  /*12990*/  FFMA R14, R16, R0.reuse, R19 ;  /* 0x00000000100e7223 */ /* 0x080fe20000000013 */
[----:B------:R-:W-:Y:S01]  /*129a0*/  FFMA R16, R22, R0, R25 ;  /* 0x0000000016107223 */ /* 0x000fe20000000019 */
[----:B------:R-:W-:-:S02]  /*129b0*/  HADD2.F32 R22, -RZ, R11.H1_H1 ;  /* 0x3000000bff167230 */ /* 0x000fc40000004100 */
[-C--:B------:R-:W-:Y:S01]  /*129c0*/  FFMA R24, R24, R0.reuse, R37 ;  /* 0x0000000018187223 */ /* 0x080fe20000000025 */
[----:B------:R-:W-:Y:S02]  /*129d0*/  F2FP.F16.F32.PACK_AB R12, R12, R13 ;  /* 0x0000000d0c0c723e */ /* 0x000fe400000000ff */
[----:B------:R-:W-:Y:S01]  /*129e0*/  F2FP.F16.F32.PACK_AB R13, R14, R17 ;  /* 0x000000110e0d723e */ /* 0x000fe200000000ff */
[-C--:B------:R-:W-:Y:S01]  /*129f0*/  FFMA R18, R22, R0.reuse, R29 ;  /* 0x0000000016127223 */ /* 0x080fe2000000001d */
[-C--:B------:R-:W-:Y:S01]  /*12a00*/  FFMA R22, R26, R0.reuse, R33 ;  /* 0x000000001a167223 */ /* 0x080fe20000000021 */
[----:B------:R-:W-:Y:S01]  /*12a10*/  HADD2.F32 R26, -RZ, R6.H0_H0 ;  /* 0x20000006ff1a7230 */ /* 0x000fe20000004100 */
[----:B------:R-:W-:Y:S02]  /*12a20*/  F2FP.F16.F32.PACK_AB R14, R16, R21 ;  /* 0x00000015100e723e */ /* 0x000fe400000000ff */
[----:B------:R-:W-:Y:S02]  /*12a30*/  F2FP.F16.F32.PACK_AB R15, R18, R27 ;  /* 0x0000001b120f723e */ /* 0x000fe400000000ff */
[-C--:B------:R-:W-:Y:S01]  /*12a40*/  FFMA R39, R26, R0.reuse, R39 ;  /* 0x000000001a277223 */ /* 0x080fe20000000027 */
[-C--:B------:R-:W-:Y:S01]  /*12a50*/  FFMA R26, R28, R0.reuse, R41 ;  /* 0x000000001c1a7223 */ /* 0x080fe20000000029 */
[----:B------:R-:W-:Y:S01]  /*12a60*/  FFMA R28, R32, R0, R45 ;  /* 0x00000000201c7223 */ /* 0x000fe2000000002d */
[----:B------:R-:W-:Y:S01]  /*12a70*/  F2FP.F16.F32.PACK_AB R40, R22, R31 ;  /* 0x0000001f1628723e */ /* 0x000fe200000000ff */
[----:B------:R1:W-:Y:S01]  /*12a80*/  STSM.16.MT88.4 [R3+0x34000], R12 ;  /* 0x0340000c03007844 */ /* 0x0003e20000004200 */
        /* <DEDUP_REMOVED lines=22> */
.L_x_132:
[----:B------:R-:W-:Y:S05]  /*12bf0*/  BSYNC B0 ;  /* 0x0000000000007941 */ /* 0x000fea0003800000 */
.L_x_131:
[----:B------:R-:W-:Y:S06]  /*12c00*/  BAR.SYNC.DEFER_BLOCKING 0x1, 0x100 ;  /* 0x0044000000007b1d */ /* 0x000fec0000010000 */
[----:B------:R-:W-:Y:S05]  /*12c10*/  @!P1 BRA `(.L_x_133) ;  /* 0x0000000000049947 */ /* 0x000fea0003800000 */
[----:B------:R-:W-:Y:S01]  /*12c20*/  BPT.TRAP 0x1 ;  /* 0x000000040000795c */ /* 0x000fe20000300000 */
.L_x_133:
        /* <DEDUP_REMOVED lines=9> */
.L_x_134:
[----:B------:R-:W2:Y:S02]  /*12cc0*/  SYNCS.PHASECHK.TRANS64.TRYWAIT P3, [UR43+0x384c8], R20 ;  /* 0x0384c814ff0075a7 */ /* 0x000ea4000806016b */
[----:B--2---:R-:W-:Y:S05]  /*12cd0*/  @!P3 BRA `(.L_x_135) ;  /* 0x0000007c0084b947 */ /* 0x004fea0003800000 */
.L_x_368:
[----:B------:R-:W-:Y:S05]  /*12ce0*/  @P0 WARPSYNC.ALL ;  /* 0x0000000000000948 */ /* 0x000fea0003800000 */
[----:B------:R-:W2:Y:S01]  /*12cf0*/  @P0 LDSM.16.MT88.4 R8, [R3+0x36000] ;  /* 0x036000000308083b */ /* 0x000ea20000004200 */
[-C--:B------:R-:W-:Y:S01]  /*12d00*/  FMUL R136, R136, R2.reuse ;  /* 0x0000000288887220 */ /* 0x080fe20000400000 */
[-C--:B-1----:R-:W-:Y:S01]  /*12d10*/  FMUL R12, R137, R2.reuse ;  /* 0x00000002890c7220 */ /* 0x082fe20000400000 */
        /* <DEDUP_REMOVED lines=35> */
[--C-:B------:R-:W-:Y:S02]  /*12f50*/  HADD2.F32 R27, -RZ, R4.reuse.H0_H0 ;  /* 0x20000004ff1b7230 */ /* 0x100fe40000004100 */
[-C--:B------:R-:W-:Y:S01]  /*12f60*/  FFMA R31, R31, R0.reuse, R146 ;  /* 0x000000001f1f7223 */ /* 0x080fe20000000092 */
[----:B------:R-:W-:Y:S02]  /*12f70*/  HADD2.F32 R29, -RZ, R4.H1_H1 ;  /* 0x30000004ff1d7230 */ /* 0x000fe40000004100 */
[-C--:B------:R-:W-:Y:S01]  /*12f80*/  FFMA R37, R37, R0.reuse, R150 ;  /* 0x0000000025257223 */ /* 0x080fe20000000096 */
[----:B------:R-:W-:Y:S02]  /*12f90*/  HADD2.F32 R5, -RZ, R5.H1_H1 ;  /* 0x30000005ff057230 */ /* 0x000fe40000004100 */
        /* <DEDUP_REMOVED lines=34> */
[----:B------:R2:W-:Y:S02]  /*131c0*/  UTMASTG.2D [UR8], [UR58] ;  /* 0x000000083a0073b5 */ /* 0x0005e40008008000 */
[----:B--2---:R0:W-:Y:S02]  /*131d0*/  UTMACMDFLUSH ;  /* 0x00000000000079b7 */ /* 0x0041e40000000000 */
.L_x_137:
[----:B------:R-:W-:Y:S05]  /*131e0*/  BSYNC B0 ;  /* 0x0000000000007941 */ /* 0x000fea0003800000 */
.L_x_136:
[----:B------:R-:W-:Y:S04]  /*131f0*/  BSSY B0, `(.L_x_138) ;  /* 0x0000003000007945 */ /* 0x000fe80003800000 */
[----:B------:R-:W-:Y:S05]  /*13200*/  @!P2 BRA `(.L_x_139) ;  /* 0x000000000004a947 */ /* 0x000fea0003800000 */
[----:B------:R-:W-:-:S04]  /*13210*/  DEPBAR.LE SB0, 0x1 ;  /* 0x000080400000791a */ /* 0x000fc80000000000 */
.L_x_139:
[----:B------:R-:W-:Y:S05]  /*13220*/  BSYNC B0 ;  /* 0x0000000000007941 */ /* 0x000fea0003800000 */
.L_x_138:
[----:B------:R-:W-:Y:S06]  /*13230*/  BAR.SYNC.DEFER_BLOCKING 0x1, 0x100 ;  /* 0x0044000000007b1d */ /* 0x000fec0000010000 */
[----:B------:R-:W-:Y:S05]  /*13240*/  @!P1 BRA `(.L_x_140) ;  /* 0x0000000000049947 */ /* 0x000fea0003800000 */
[----:B------:R-:W-:Y:S01]  /*13250*/  BPT.TRAP 0x1 ;  /* 0x000000040000795c */ /* 0x000fe20000300000 */
.L_x_140:
[----:B------:R-:W-:Y:S02]  /*13260*/  UIADD3 UR4, UR7, 0x1, URZ ;  /* 0x0000000107047890 */ /* 0x000fe4000fffe03f */
[----:B------:R-:W-:Y:S02]  /*13270*/  UISETP.NE.AND UP1, UPT, UR47, 0x3, UPT ;  /* 0x000000032f00788c */ /* 0x000fe4000bf25270 */
[----:B------:R-:W-:-:S04]  /*13280*/  UISETP.NE.AND UP0, UPT, UR4, 0x4, UPT ;  /* 0x000000040400788c */ /* 0x000fc8000bf05270 */
[----:B------:R-:W-:Y:S01]  /*13290*/  USEL UR4, UR4, URZ, UP0 ;  /* 0x0000003f04047287 */ /* 0x000fe20008000000 */
[----:B------:R-:W-:-:S03]  /*132a0*/  PLOP3.LUT P2, PT, PT, PT, UP1, 0x80, 0x0 ;  /* 0x000000000000781c */ /* 0x000fc60003f4f018 */
[----:B------:R-:W-:Y:S02]  /*132b0*/  ULEA UR5, UR4, UR43, 0x3 ;  /* 0x0000002b04057291 */ /* 0x000fe4000f8e183f */
[----:B------:R-:W-:Y:S02]  /*132c0*/  UIADD3 UR4, UR4, 0x1, URZ ;  /* 0x0000000104047890 */ /* 0x000fe4000fffe03f */
[----:B------:R-:W-:Y:S02]  /*132d0*/  UIADD3 UR5, UR5, 0x384d0, URZ ;  /* 0x000384d005057890 */ /* 0x000fe4000fffe03f */
[----:B------:R-:W-:Y:S02]  /*132e0*/  UISETP.NE.AND UP0, UPT, UR4, 0x4, UPT ;  /* 0x000000040400788c */ /* 0x000fe4000bf05270 */
[----:B------:R-:W-:Y:S02]  /*132f0*/  UPRMT UR5, UR42, 0x654, UR5 ;  /* 0x000006542a057896 */ /* 0x000fe40008000005 */
[----:B------:R-:W-:-:S07]  /*13300*/  USEL UR60, UR4, URZ, UP0 ;  /* 0x0000003f043c7287 */ /* 0x000fce0008000000 */
[----:B------:R-:W-:Y:S01]  /*13310*/  SYNCS.ARRIVE.TRANS64.RED.A1T0 RZ, [UR5], RZ ;  /* 0x000000ffffff79a7 */ /* 0x000fe20008100405 */
[----:B------:R-:W-:Y:S05]  /*13320*/  @!P2 BRA `(.L_x_141) ;  /* 0x000000000004a947 */ /* 0x000fea0003800000 */
[----:B------:R-:W-:Y:S01]  /*13330*/  BPT.TRAP 0x1 ;  /* 0x000000040000795c */ /* 0x000fe20000300000 */
.L_x_141:
[----:B------:R-:W-:Y:S01]  /*13340*/  ULEA UR4, UR38, UR43, 0x3 ;  /* 0x0000002b26047291 */ /* 0x000fe2000f8e183f */
[----:B------:R-:W-:-:S08]  /*13350*/  SHF.L.U32 R0, R23, 0x1f, RZ ;  /* 0x0000001f17007819 */ /* 0x000fd000000006ff */
[----:B------:R-:W2:Y:S02]  /*13360*/  SYNCS.PHASECHK.TRANS64.TRYWAIT P0, [UR4+0x38400], R0 ;  /* 0x03840000ff0075a7 */ /* 0x000ea40008000144 */
[----:B--2---:R-:W-:Y:S05]  /*13370*/  @!P0 BRA `(.L_x_142) ;  /* 0x0000007400f48947 */ /* 0x004fea0003800000 */
.L_x_369:
[----:B------:R-:W-:-:S09]  /*13380*/  ULEA UR5, UR38, UR43, 0x4 ;  /* 0x0000002b26057291 */ /* 0x000fd2000f8e203f */
[----:B------:R-:W2:Y:S01]  /*13390*/  LDS.128 R16, [UR5+0x38500] ;  /* 0x03850005ff107984 */ /* 0x000ea20008000c00 */
[----:B------:R-:W-:Y:S01]  /*133a0*/  @!PT LDS RZ, [RZ] ;  /* 0x00000000fffff984 */ /* 0x000fe20000000800 */
[----:B------:R-:W-:Y:S01]  /*133b0*/  @!PT LDS RZ, [RZ] ;  /* 0x00000000fffff984 */ /* 0x000fe20000000800 */
[----:B------:R-:W-:Y:S01]  /*133c0*/  @!PT LDS RZ, [RZ] ;  /* 0x00000000fffff984 */ /* 0x000fe20000000800 */
[----:B------:R-:W-:Y:S01]  /*133d0*/  @!PT LDS RZ, [RZ] ;  /* 0x00000000fffff984 */ /* 0x000fe20000000800 */
[----:B------:R3:W-:Y:S06]  /*133e0*/  MEMBAR.ALL.CTA ;  /* 0x0000000000007992 */ /* 0x0007ec0000008000 */
[----:B---3--:R-:W3:Y:S01]  /*133f0*/  FENCE.VIEW.ASYNC.S ;  /* 0x00000000000073c6 */ /* 0x008ee20000000000 */
[----:B------:R-:W-:Y:S05]  /*13400*/  @!P2 BRA `(.L_x_143) ;  /* 0x000000000004a947 */ /* 0x000fea0003800000 */
[----:B------:R-:W-:Y:S01]  /*13410*/  BPT.TRAP 0x1 ;  /* 0x000000040000795c */ /* 0x000fe20000300000 */
.L_x_143:
[----:B--2---:R-:W-:Y:S01]  /*13420*/  ISETP.NE.AND P0, PT, R19, RZ, PT ;  /* 0x000000ff1300720c */ /* 0x004fe20003f05270 */
[----:B------:R-:W-:Y:S01]  /*13430*/  UIADD3 UR4, UR4, 0x38440, URZ ;  /* 0x0003844004047890 */ /* 0x000fe2000fffe03f */
[CC--:B------:R-:W-:Y:S02]  /*13440*/  ISETP.NE.AND P2, PT, R152.reuse, R18.reuse, PT ;  /* 0x000000129800720c */ /* 0x0c0fe40003f45270 */
[----:B------:R-:W-:Y:S01]  /*13450*/  ISETP.EQ.OR P0, PT, R152, R18, !P0 ;  /* 0x000000129800720c */ /* 0x000fe20004702670 */
[----:B------:R-:W-:-:S09]  /*13460*/  UPRMT UR4, UR42, 0x654, UR4 ;  /* 0x000006542a047896 */ /* 0x000fd20008000004 */
[----:B---3--:R-:W-:Y:S03]  /*13470*/  SYNCS.ARRIVE.TRANS64.RED.A1T0 RZ, [UR4], RZ ;  /* 0x000000ffffff79a7 */ /* 0x008fe60008100404 */
[----:B------:R-:W-:Y:S05]  /*13480*/  @P0 BRA `(.L_x_144) ;  /* 0x0000000000fc0947 */ /* 0x000fea0003800000 */
[----:B------:R-:W-:-:S13]  /*13490*/  ISETP.NE.AND P0, PT, RZ, UR54, PT ;  /* 0x00000036ff007c0c */ /* 0x000fda000bf05270 */
[----:B------:R-:W-:Y:S05]  /*134a0*/  @P0 BRA `(.L_x_144) ;  /* 0x0000000000f40947 */ /* 0x000fea0003800000 */
[----:B-1----:R-:W1:Y:S01]  /*134b0*/  S2R R0, SR_LANEID ;  /* 0x0000000000007919 */ /* 0x002e620000000000 */
[----:B------:R-:W-:Y:S01]  /*134c0*/  ELECT P0, URZ, PT ;  /* 0x00000000003f782f */ /* 0x000fe20003800000 */
[----:B------:R-:W-:Y:S01]  /*134d0*/  BSSY B0, `(.L_x_145) ;  /* 0x000002f000007945 */ /* 0x000fe20003800000 */
[----:B-1----:R-:W-:-:S11]  /*134e0*/  IMAD.SHL.U32 R15, R0, 0x4, RZ ;  /* 0x00000004000f7824 */ /* 0x002fd600078e00ff */
[----:B------:R-:W-:Y:S05]  /*134f0*/  @!P0 BRA `(.L_x_146) ;  /* 0x0000000000b08947 */ /* 0x000fea0003800000 */
[----:B------:R-:W-:Y:S01]  /*13500*/  SHF.R.S32.HI R3, RZ, 0x1f, R18 ;  /* 0x0000001fff037819 */ /* 0x000fe20000011412 */
[----:B------:R-:W-:Y:S01]  /*13510*/  ULDC.64 UR4, c[0x0][0x820] ;  /* 0x0002080000047ab9 */ /* 0x000fe20000000a00 */
[C---:B------:R-:W-:Y:S02]  /*13520*/  SHF.L.U32 R0, R18.reuse, 0x3, RZ ;  /* 0x0000000312007819 */ /* 0x040fe400000006ff */
[----:B------:R-:W-:Y:S02]  /*13530*/  SHF.L.U64.HI R8, R18, 0x3, R3 ;  /* 0x0000000312087819 */ /* 0x000fe40000010203 */
[----:B------:R-:W-:Y:S01]  /*13540*/  IADD3 R4, P0, R0, UR4, RZ ;  /* 0x0000000400047c10 */ /* 0x000fe2000ff1e0ff */
[----:B------:R-:W1:Y:S03]  /*13550*/  LDC.64 R2, c[0x0][0x290] ;  /* 0x0000a400ff027b82 */ /* 0x000e660000000a00 */
[----:B------:R-:W-:Y:S01]  /*13560*/  IADD3.X R5, R8, UR5, RZ, P0, !PT ;  /* 0x0000000508057c10 */ /* 0x000fe200087fe4ff */
[----:B------:R-:W-:-:S05]  /*13570*/  ULDC.64 UR4, c[0x0][0x818] ;  /* 0x0002060000047ab9 */ /* 0x000fca0000000a00 */
[----:B------:R-:W2:Y:S01]  /*13580*/  LDG.E.64 R4, desc[UR56][R4.64] ;  /* 0x0000003804047981 */ /* 0x000ea2000c1e1b00 */
[----:B-1----:R-:W-:Y:S01]  /*13590*/  IMAD.WIDE R6, R18, 0xc, R2 ;  /* 0x0000000c12067825 */ /* 0x002fe200078e0202 */
[----:B------:R-:W-:Y:S02]  /*135a0*/  IADD3 R2, P0, R0, UR4, RZ ;  /* 0x0000000400027c10 */ /* 0x000fe4000ff1e0ff */
[----:B------:R-:W1:Y:S02]  /*135b0*/  LDS R0, [UR49+0x1c] ;  /* 0x00001c31ff007984 */ /* 0x000e640008000800 */
[----:B------:R-:W-:Y:S02]  /*135c0*/  IADD3.X R3, R8, UR5, RZ, P0, !PT ;  /* 0x0000000508037c10 */ /* 0x000fe400087fe4ff */
[----:B------:R-:W3:Y:S04]  /*135d0*/  LDG.E R12, desc[UR56][R6.64] ;  /* 0x00000038060c7981 */ /* 0x000ee8000c1e1900 */
[----:B------:R4:W5:Y:S04]  /*135e0*/  LDG.E R13, desc[UR56][R6.64+0x4] ;  /* 0x00000438060d7981 */ /* 0x000968000c1e1900 */
[----:B------:R-:W5:Y:S01]  /*135f0*/  LDG.E.64 R2, desc[UR56][R2.64] ;  /* 0x0000003802027981 */ /* 0x000f62000c1e1b00 */
[----:B------:R-:W-:-:S03]  /*13600*/  IMAD.U32 R8, RZ, RZ, UR49 ;  /* 0x00000031ff087e24 */ /* 0x000fc6000f8e00ff */
[----:B------:R-:W-:Y:S02]  /*13610*/  STS [UR49+0x30], RZ ;  /* 0x000030ffff007988 */ /* 0x000fe40008000831 */
[----:B------:R-:W-:Y:S02]  /*13620*/  SHF.R.U64 R8, R8, 0x4, RZ ;  /* 0x0000000408087819 */ /* 0x000fe400000012ff */
[----:B----4-:R-:W-:-:S03]  /*13630*/  CS2R R6, SRZ ;  /* 0x0000000000067805 */ /* 0x010fc6000001ff00 */
[----:B------:R-:W-:Y:S04]  /*13640*/  STS [UR49+0x10], R8 ;  /* 0x00001008ff007988 */ /* 0x000fe80008000831 */
[----:B------:R-:W-:Y:S01]  /*13650*/  STS [UR49+0x14], R8 ;  /* 0x00001408ff007988 */ /* 0x000fe20008000831 */
[C---:B--2---:R-:W-:Y:S02]  /*13660*/  SHF.L.U64.HI R11, R4.reuse, 0x1, R5 ;  /* 0x00000001040b7819 */ /* 0x044fe40000010205 */
[----:B------:R-:W-:Y:S02]  /*13670*/  SHF.L.U32 R10, R4, 0x1, RZ ;  /* 0x00000001040a7819 */ /* 0x000fe400000006ff */
[----:B------:R-:W-:Y:S02]  /*13680*/  LOP3.LUT R11, R11, 0x1fffffff, RZ, 0xc0, !PT ;  /* 0x1fffffff0b0b7812 */ /* 0x000fe400078ec0ff */
[----:B------:R-:W-:-:S02]  /*13690*/  LOP3.LUT R10, R10, 0xfffffffe, RZ, 0xc0, !PT ;  /* 0xfffffffe0a0a7812 */ /* 0x000fc400078ec0ff */
[--C-:B------:R-:W-:Y:S02]  /*136a0*/  SHF.R.U32.HI R5, RZ, 0x4, R11.reuse ;  /* 0x00000004ff057819 */ /* 0x100fe4000001160b */
[----:B------:R-:W-:Y:S02]  /*136b0*/  SHF.R.U64 R10, R10, 0x4, R11 ;  /* 0x000000040a0a7819 */ /* 0x000fe4000000120b */
[----:B-1----:R-:W-:-:S03]  /*136c0*/  LOP3.LUT R0, R0, 0xf, R5, 0xb8, !PT ;  /* 0x0000000f00007812 */ /* 0x002fc600078eb805 */
[----:B------:R-:W-:Y:S04]  /*136d0*/  STS [UR49+0xc], R10 ;  /* 0x00000c0aff007988 */ /* 0x000fe80008000831 */
[----:B------:R-:W-:Y:S01]  /*136e0*/  STS [UR49+0x1c], R0 ;  /* 0x00001c00ff007988 */ /* 0x000fe20008000831 */
[----:B---3--:R-:W-:-:S03]  /*136f0*/  VIADD R4, R12, 0xffffffff ;  /* 0xffffffff0c047836 */ /* 0x008fc60000000000 */
[----:B------:R-:W1:Y:S04]  /*13700*/  LDS R5, [UR49+0x1c] ;  /* 0x00001c31ff057984 */ /* 0x000e680008000800 */
[----:B-----5:R-:W-:Y:S01]  /*13710*/  STS.64 [UR49], R2 ;  /* 0x00000002ff007988 */ /* 0x020fe20008000a31 */
[----:B-1----:R-:W-:-:S05]  /*13720*/  LOP3.LUT R5, R5, 0xf0, RZ, 0xb8, !PT ;  /* 0x000000f005057812 */ /* 0x002fca00078eb8ff */
[----:B------:R1:W-:Y:S04]  /*13730*/  STS [UR49+0x1c], R5 ;  /* 0x00001c05ff007988 */ /* 0x0003e80008000831 */
[----:B------:R-:W2:Y:S01]  /*13740*/  LDS R9, [UR49+0x1c] ;  /* 0x00001c31ff097984 */ /* 0x000ea20008000800 */
[----:B-1----:R-:W-:-:S05]  /*13750*/  IADD3 R5, R13, -0x1, RZ ;  /* 0xffffffff0d057810 */ /* 0x002fca0007ffe0ff */
[----:B------:R-:W-:Y:S01]  /*13760*/  STS.128 [UR49+0x20], R4 ;  /* 0x00002004ff007988 */ /* 0x000fe20008000c31 */
[----:B--2---:R-:W-:-:S05]  /*13770*/  LOP3.LUT R9, R9, 0xf00, RZ, 0xb8, !PT ;  /* 0x00000f0009097812 */ /* 0x004fca00078eb8ff */
[----:B------:R-:W-:Y:S04]  /*13780*/  STS.64 [UR49+0x18], R8 ;  /* 0x00001808ff007988 */ /* 0x000fe80008000a31 */
[----:B------:R-:W1:Y:S02]  /*13790*/  LDS R14, [UR49+0x1c] ;  /* 0x00001c31ff0e7984 */ /* 0x000e640008000800 */
[----:B-1----:R-:W-:-:S05]  /*137a0*/  LOP3.LUT R0, R14, 0xf000, RZ, 0xb8, !PT ;  /* 0x0000f0000e007812 */ /* 0x002fca00078eb8ff */
[----:B------:R1:W-:Y:S02]  /*137b0*/  STS [UR49+0x1c], R0 ;  /* 0x00001c00ff007988 */ /* 0x0003e40008000831 */
.L_x_146:
[----:B------:R-:W-:Y:S05]  /*137c0*/  BSYNC B0 ;  /* 0x0000000000007941 */ /* 0x000fea0003800000 */
.L_x_145:
[----:B------:R-:W-:Y:S01]  /*137d0*/  NOP ;  /* 0x0000000000007918 */ /* 0x000fe20000000000 */
[----:B------:R2:W3:Y:S01]  /*137e0*/  LDS R5, [R15+UR49] ;  /* 0x000000310f057984 */ /* 0x0004e20008000800 */
[----:B------:R-:W-:Y:S02]  /*137f0*/  ELECT P0, URZ, PT ;  /* 0x00000000003f782f */ /* 0x000fe40003800000 */
[----:B------:R-:W-:Y:S01]  /*13800*/  IADD3 R2, P3, R15, UR58, RZ ;  /* 0x0000003a0f027c10 */ /* 0x000fe2000ff7e0ff */
[----:B------:R-:W-:Y:S04]  /*13810*/  BSSY B0, `(.L_x_147) ;  /* 0x0000005000007945 */ /* 0x000fe80003800000 */
[----:B------:R-:W-:-:S06]  /*13820*/  IMAD.X R3, RZ, RZ, UR59, P3 ;  /* 0x0000003bff037e24 */ /* 0x000fcc00098e06ff */
[----:B--2---:R-:W-:Y:S05]  /*13830*/  @!P0 BRA `(.L_x_148) ;  /* 0x0000000000088947 */ /* 0x004fea0003800000 */
[----:B------:R0:W-:Y:S01]  /*13840*/  UTMACMDFLUSH ;  /* 0x00000000000079b7 */ /* 0x0001e20000000000 */
[----:B------:R-:W-:-:S04]  /*13850*/  DEPBAR.LE SB0, 0x0 ;  /* 0x000080000000791a */ /* 0x000fc80000000000 */
.L_x_148:
[----:B------:R-:W-:Y:S05]  /*13860*/  BSYNC B0 ;  /* 0x0000000000007941 */ /* 0x000fea0003800000 */
.L_x_147:
[----:B---3--:R2:W5:Y:S02]  /*13870*/  ATOMG.E.EXCH.STRONG.GPU PT, RZ, [R2], R5 ;  /* 0x0000000502ff73a8 */ /* 0x00856400041ee100 */
.L_x_144:
[----:B------:R-:W-:Y:S01]  /*13880*/  UIMAD.WIDE.U32 UR4, UR55, -0x55555555, URZ ;  /* 0xaaaaaaab370478a5 */ /* 0x000fe2000f8e003f */
[----:B------:R-:W-:Y:S01]  /*13890*/  ISETP.NE.AND P0, PT, R19, RZ, PT ;  /* 0x000000ff1300720c */ /* 0x000fe20003f05270 */
[----:B------:R-:W-:Y:S01]  /*138a0*/  UIADD3 UR38, UR38, 0x1, URZ ;  /* 0x0000000126267890 */ /* 0x000fe2000fffe03f */
[----:B-1----:R-:W-:Y:S01]  /*138b0*/  SEL R6, RZ, 0x1, !P2 ;  /* 0x00000001ff067807 */ /* 0x002fe20005000000 */
[----:B------:R-:W-:Y:S02]  /*138c0*/  USHF.R.U32.HI UR4, URZ, 0x1, UR5 ;  /* 0x000000013f047899 */ /* 0x000fe40008011605 */
[----:B------:R-:W-:Y:S02]  /*138d0*/  UISETP.NE.AND UP0, UPT, UR38, 0x8, UPT ;  /* 0x000000082600788c */ /* 0x000fe4000bf05270 */
[----:B------:R-:W-:Y:S02]  /*138e0*/  UIMAD UR55, UR4, -0x3, UR55 ;  /* 0xfffffffd043778a4 */ /* 0x000fe4000f8e0237 */
[----:B------:R-:W-:-:S02]  /*138f0*/  USEL UR4, URZ, 0x1, UP0 ;  /* 0x000000013f047887 */ /* 0x000fc40008000000 */
[----:B------:R-:W-:Y:S02]  /*13900*/  UIADD3 UR36, UR36, 0x10, URZ ;  /* 0x0000001024247890 */ /* 0x000fe4000fffe03f */
[----:B------:R-:W-:Y:S02]  /*13910*/  USEL UR38, UR38, URZ, UP0 ;  /* 0x0000003f26267287 */ /* 0x000fe40008000000 */
[----:B------:R-:W-:Y:S01]  /*13920*/  LOP3.LUT R23, R23, UR4, RZ, 0x3c, !PT ;  /* 0x0000000417177c12 */ /* 0x000fe2000f8e3cff */
[----:B------:R-:W-:Y:S09]  /*13930*/  @P0 BRA `(.L_x_149) ;  /* 0xfffffefc00440947 */ /* 0x000ff2000383ffff */
[----:B------:R-:W-:-:S04]  /*13940*/  DEPBAR.LE SB0, 0x0 ;  /* 0x000080000000791a */ /* 0x000fc80000000000 */
[----:B------:R-:W-:Y:S05]  /*13950*/  @!P1 BRA `(.L_x_150) ;  /* 0x0000000000049947 */ /* 0x000fea0003800000 */
[----:B------:R-:W-:Y:S01]  /*13960*/  BPT.TRAP 0x1 ;  /* 0x000000040000795c */ /* 0x000fe20000300000 */
.L_x_150:
[----:B------:R-:W-:-:S04]  /*13970*/  ULEA UR43, UR60, UR43, 0x3 ;  /* 0x0000002b3c2b7291 */ /* 0x000fc8000f8e183f */
[----:B------:R-:W-:-:S04]  /*13980*/  UIADD3 UR43, UR43, 0x384d0, URZ ;  /* 0x000384d02b2b7890 */ /* 0x000fc8000fffe03f */
[----:B------:R-:W-:-:S09]  /*13990*/  UPRMT UR43, UR42, 0x654, UR43 ;  /* 0x000006542a2b7896 */ /* 0x000fd2000800002b */
[----:B-----5:R-:W-:Y:S01]  /*139a0*/  SYNCS.ARRIVE.TRANS64.RED.A1T0 RZ, [UR43], RZ ;  /* 0x000000ffffff79a7 */ /* 0x020fe2000810042b */
[----:B------:R-:W-:Y:S05]  /*139b0*/  EXIT ;  /* 0x000000000000794d */ /* 0x000fea0003800000 */
.L_x_19:
[----:B------:R-:W-:-:S08]  /*139c0*/  NOP ;  /* 0x0000000000007918 */ /* 0x000fd00000000000 */
[----:B----45:R-:W1:-:S00]  /*139d0*/  USETMAXREG.DEALLOC.CTAPOOL 0x28 ;  /* 0x00000028000079c8 */ /* 0x030e4000080e0500 */
[----:B------:R-:W-:-:S06]  /*139e0*/  UISETP.NE.AND UP1, UPT, UR54, 0x3, UPT ;  /* 0x000000033600788c */ /* 0x000fcc000bf25270 */
[----:B------:R-:W-:-:S13]  /*139f0*/  PLOP3.LUT P1, PT, PT, PT, UP1, 0x80, 0x0 ;  /* 0x000000000000781c */ /* 0x000fda0003f2f018 */
[----:B-1----:R-:W-:Y:S05]  /*13a00*/  @!P1 BRA `(.L_x_151) ;  /* 0x0000004400bc9947 */ /* 0x002fea0003800000 */
[----:B------:R-:W-:-:S13]  /*13a10*/  ISETP.NE.AND P0, PT, RZ, UR54, PT ;  /* 0x00000036ff007c0c */ /* 0x000fda000bf05270 */
[----:B------:R-:W-:Y:S05]  /*13a20*/  @!P0 BRA `(.L_x_152) ;  /* 0x0000002800cc8947 */ /* 0x000fea0003800000 */
[----:B------:R-:W-:-:S06]  /*13a30*/  UISETP.NE.AND UP0, UPT, UR54, 0x2, UPT ;  /* 0x000000023600788c */ /* 0x000fcc000bf05270 */
[----:B------:R-:W-:-:S13]  /*13a40*/  PLOP3.LUT P0, PT, PT, PT, UP0, 0x80, 0x0 ;  /* 0x000000000000781c */ /* 0x000fda0003f0f008 */
[----:B--2---:R-:W-:Y:S05]  /*13a50*/  @P0 EXIT ;  /* 0x000000000000094d */ /* 0x004fea0003800000 */
[----:B------:R-:W1:Y:S01]  /*13a60*/  S2UR UR4, SR_CTAID.Y ;  /* 0x00000000000479c3 */ /* 0x000e620000002600 */
[----:B------:R-:W-:Y:S01]  /*13a70*/  ELECT P0, URZ, PT ;  /* 0x00000000003f782f */ /* 0x000fe20003800000 */
[----:B------:R-:W-:Y:S01]  /*13a80*/  BSSY B0, `(.L_x_153) ;  /* 0x000001f000007945 */ /* 0x000fe20003800000 */
[----:B-1----:R-:W-:-:S11]  /*13a90*/  UIMAD UR4, UR4, UR39, UR40 ;  /* 0x00000027040472a4 */ /* 0x002fd6000f8e0228 */
[----:B------:R-:W-:Y:S05]  /*13aa0*/  @!P0 BRA `(.L_x_154) ;  /* 0x0000000000708947 */ /* 0x000fea0003800000 */
[----:B------:R1:W-:Y:S01]  /*13ab0*/  STL.64 [R1+0x200], R12 ;  /* 0x0002000c01007387 */ /* 0x0003e20000100a00 */
[----:B------:R-:W2:Y:S01]  /*13ac0*/  LDC.64 R14, c[0x0][0x618] ;  /* 0x00018600ff0e7b82 */ /* 0x000ea20000000a00 */
[----:B------:R-:W-:Y:S02]  /*13ad0*/  UMOV UR5, 0x400 ;  /* 0x0000040000057882 */ /* 0x000fe40000000000 */
[----:B------:R-:W-:-:S05]  /*13ae0*/  ULEA UR5, UR41, UR5, 0x18 ;  /* 0x0000000529057291 */ /* 0x000fca000f8ec03f */
[----:B------:R-:W3:Y:S08]  /*13af0*/  LDC.64 R4, c[0x0][0x600] ;  /* 0x00018000ff047b82 */ /* 0x000ef00000000a00 */
[----:B-1----:R-:W2:Y:S08]  /*13b00*/  LDC.64 R12, c[0x0][0x610] ;  /* 0x00018400ff0c7b82 */ /* 0x002eb00000000a00 */
[----:B------:R-:W3:Y:S08]  /*13b10*/  LDC.64 R6, c[0x0][0x608] ;  /* 0x00018200ff067b82 */ /* 0x000ef00000000a00 */
[----:B------:R-:W1:Y:S01]  /*13b20*/  LDC.64 R32, c[0x0][0x620] ;  /* 0x00018800ff207b82 */ /* 0x000e620000000a00 */
[----:B--2---:R2:W-:Y:S07]  /*13b30*/  STS.128 [UR5+0x38690], R12 ;  /* 0x0386900cff007988 */ /* 0x0045ee0008000c05 */
[----:B------:R-:W1:Y:S01]  /*13b40*/  LDC.64 R34, c[0x0][0x628] ;  /* 0x00018a00ff227b82 */ /* 0x000e620000000a00 */
[----:B---3--:R3:W-:Y:S07]  /*13b50*/  STS.128 [UR5+0x38680], R4 ;  /* 0x03868004ff007988 */ /* 0x0087ee0008000c05 */
[----:B------:R-:W4:Y:S01]  /*13b60*/  LDC.64 R28, c[0x0][0x630] ;  /* 0x00018c00ff1c7b82 */ /* 0x000f220000000a00 */
[----:B--2---:R2:W5:Y:S07]  /*13b70*/  LDL.LU.64 R12, [R1+0x200] ;  /* 0x00020000010c7983 */ /* 0x00456e0000300a00 */
[----:B------:R-:W4:Y:S08]  /*13b80*/  LDC.64 R30, c[0x0][0x638] ;  /* 0x00018e00ff1e7b82 */ /* 0x000f300000000a00 */
[----:B------:R-:W2:Y:S08]  /*13b90*/  LDC.64 R24, c[0x0][0x640] ;  /* 0x00019000ff187b82 */ /* 0x000eb00000000a00 */
[----:B------:R-:W2:Y:S08]  /*13ba0*/  LDC.64 R26, c[0x0][0x648] ;  /* 0x00019200ff1a7b82 */ /* 0x000eb00000000a00 */
[----:B------:R-:W2:Y:S08]  /*13bb0*/  LDC.64 R20, c[0x0][0x650] ;  /* 0x00019400ff147b82 */ /* 0x000eb00000000a00 */
[----:B------:R-:W2:Y:S08]  /*13bc0*/  LDC.64 R22, c[0x0][0x658] ;  /* 0x00019600ff167b82 */ /* 0x000eb00000000a00 */
[----:B------:R-:W2:Y:S08]  /*13bd0*/  LDC.64 R8, c[0x0][0x660] ;  /* 0x00019800ff087b82 */ /* 0x000eb00000000a00 */
[----:B------:R-:W2:Y:S08]  /*13be0*/  LDC.64 R10, c[0x0][0x668] ;  /* 0x00019a00ff0a7b82 */ /* 0x000eb00000000a00 */
[----:B---3--:R-:W3:Y:S08]  /*13bf0*/  LDC.64 R4, c[0x0][0x670] ;  /* 0x00019c00ff047b82 */ /* 0x008ef00000000a00 */
[----:B------:R-:W3:Y:S01]  /*13c00*/  LDC.64 R6, c[0x0][0x678] ;  /* 0x00019e00ff067b82 */ /* 0x000ee20000000a00 */
[----:B-1----:R1:W-:Y:S04]  /*13c10*/  STS.128 [UR5+0x386a0], R32 ;  /* 0x0386a020ff007988 */ /* 0x0023e80008000c05 */
[----:B----4-:R1:W-:Y:S04]  /*13c20*/  STS.128 [UR5+0x386b0], R28 ;  /* 0x0386b01cff007988 */ /* 0x0103e80008000c05 */
[----:B--2---:R1:W-:Y:S04]  /*13c30*/  STS.128 [UR5+0x386c0], R24 ;  /* 0x0386c018ff007988 */ /* 0x0043e80008000c05 */
[----:B------:R1:W-:Y:S04]  /*13c40*/  STS.128 [UR5+0x386d0], R20 ;  /* 0x0386d014ff007988 */ /* 0x0003e80008000c05 */
[----:B------:R1:W-:Y:S04]  /*13c50*/  STS.128 [UR5+0x386e0], R8 ;  /* 0x0386e008ff007988 */ /* 0x0003e80008000c05 */
[----:B---3--:R1:W-:Y:S02]  /*13c60*/  STS.128 [UR5+0x386f0], R4 ;  /* 0x0386f004ff007988 */ /* 0x0083e40008000c05 */
.L_x_154:
[----:B------:R-:W-:Y:S05]  /*13c70*/  BSYNC B0 ;  /* 0x0000000000007941 */ /* 0x000fea0003800000 */
.L_x_153:
[----:B------:R-:W-:Y:S01]  /*13c80*/  ELECT P0, URZ, PT ;  /* 0x00000000003f782f */ /* 0x000fe20003800000 */
[----:B------:R-:W-:Y:S01]  /*13c90*/  NOP ;  /* 0x0000000000007918 */ /* 0x000fe20000000000 */
[----:B------:R-:W-:Y:S01]  /*13ca0*/  ULDC UR5, c[0x0][0x884] ;  /* 0x0002210000057ab9 */ /* 0x000fe20000000800 */
[----:B------:R-:W-:Y:S01]  /*13cb0*/  ULDC.64 UR44, c[0x0][0x800] ;  /* 0x00020000002c7ab9 */ /* 0x000fe20000000a00 */
[----:B------:R-:W-:Y:S01]  /*13cc0*/  ULEA UR4, UR5, UR4, 0x1 ;  /* 0x0000000405047291 */ /* 0x000fe2000f8e083f */
[----:B------:R-:W-:Y:S03]  /*13cd0*/  BSSY B0, `(.L_x_155) ;  /* 0x0000033000007945 */ /* 0x000fe60003800000 */
[----:B------:R-:W-:-:S05]  /*13ce0*/  UIMAD.WIDE UR44, UR4, 0x80, UR44 ;  /* 0x00000080042c78a5 */ /* 0x000fca000f8e022c */
[----:B------:R-:W-:Y:S07]  /*13cf0*/  @!P0 BRA `(.L_x_156) ;  /* 0x0000000000c08947 */ /* 0x000fee0003800000 */
[----:B------:R-:W-:Y:S01]  /*13d00*/  ULDC.64 UR4, c[0x0][0x808] ;  /* 0x0002020000047ab9 */ /* 0x000fe20000000a00 */
[----:B------:R-:W-:Y:S01]  /*13d10*/  ULDC.64 UR6, c[0x0][0x810] ;  /* 0x0002040000067ab9 */ /* 0x000fe20000000a00 */
[----:B------:R-:W-:Y:S02]  /*13d20*/  ISETP.NE.U32.AND P0, PT, RZ, UR4, PT ;  /* 0x00000004ff007c0c */ /* 0x000fe4000bf05070 */
[----:B------:R-:W-:Y:S02]  /*13d30*/  ISETP.NE.U32.AND P1, PT, RZ, UR6, PT ;  /* 0x00000006ff007c0c */ /* 0x000fe4000bf25070 */
[----:B------:R-:W-:Y:S02]  /*13d40*/  ISETP.NE.AND.EX P0, PT, RZ, UR5, PT, P0 ;  /* 0x00000005ff007c0c */ /* 0x000fe4000bf05300 */
[----:B------:R-:W-:-:S11]  /*13d50*/  ISETP.NE.AND.EX P1, PT, RZ, UR7, PT, P1 ;  /* 0x00000007ff007c0c */ /* 0x000fd6000bf25310 */
[----:B------:R-:W-:Y:S05]  /*13d60*/  @!P0 BRA `(.L_x_157) ;  /* 0x0000000000188947 */ /* 0x000fea0003800000 */
[----:B------:R-:W-:-:S04]  /*13d70*/  LEA R2, P0, R18, UR4, 0x3 ;  /* 0x0000000412027c11 */ /* 0x000fc8000f8018ff */
[----:B------:R-:W-:-:S06]  /*13d80*/  LEA.HI.X R3, R18, UR5, R19, 0x3, P0 ;  /* 0x0000000512037c11 */ /* 0x000fcc00080f1c13 */
[----:B------:R-:W2:Y:S01]  /*13d90*/  LDG.E.64 R2, desc[UR56][R2.64] ;  /* 0x0000003802027981 */ /* 0x000ea2000c1e1b00 */
[----:B------:R-:W-:Y:S02]  /*13da0*/  UMOV UR4, 0x400 ;  /* 0x0000040000047882 */ /* 0x000fe40000000000 */
[----:B------:R-:W-:-:S09]  /*13db0*/  ULEA UR4, UR41, UR4, 0x18 ;  /* 0x0000000429047291 */ /* 0x000fd2000f8ec03f */
[----:B--2---:R2:W-:Y:S03]  /*13dc0*/  STS.64 [UR4+0x38680], R2 ;  /* 0x03868002ff007988 */ /* 0x0045e60008000a04 */
.L_x_157:
[----:B------:R-:W-:Y:S05]  /*13dd0*/  @!P1 BRA `(.L_x_156) ;  /* 0x0000000000889947 */ /* 0x000fea0003800000 */
[----:B--2---:R-:W-:-:S04]  /*13de0*/  LEA R2, P0, R18, UR6, 0x3 ;  /* 0x0000000612027c11 */ /* 0x004fc8000f8018ff */
[----:B------:R-:W-:-:S06]  /*13df0*/  LEA.HI.X R3, R18, UR7, R19, 0x3, P0 ;  /* 0x0000000712037c11 */ /* 0x000fcc00080f1c13 */
[----:B------:R-:W2:Y:S01]  /*13e00*/  LDG.E.64 R2, desc[UR56][R2.64] ;  /* 0x0000003802027981 */ /* 0x000ea2000c1e1b00 */
[----:B------:R-:W-:Y:S01]  /*13e10*/  UMOV UR4, 0x400 ;  /* 0x0000040000047882 */ /* 0x000fe20000000000 */
[----:B-1---5:R-:W-:Y:S01]  /*13e20*/  IADD3 R4, R13, -0x1, RZ ;  /* 0xffffffff0d047810 */ /* 0x022fe20007ffe0ff */
[----:B------:R-:W-:-:S04]  /*13e30*/  ULEA UR4, UR41, UR4, 0x18 ;  /* 0x0000000429047291 */ /* 0x000fc8000f8ec03f */
[----:B------:R-:W-:-:S05]  /*13e40*/  UIADD3 UR5, UR4, 0x38680, URZ ;  /* 0x0003868004057890 */ /* 0x000fca000fffe03f */
[----:B------:R-:W1:Y:S01]  /*13e50*/  LDS R0, [UR4+0x3869c] ;  /* 0x03869c04ff007984 */ /* 0x000e620008000800 */
[----:B------:R-:W-:-:S03]  /*13e60*/  MOV R8, UR5 ;  /* 0x0000000500087c02 */ /* 0x000fc60008000f00 */
[----:B------:R-:W-:Y:S01]  /*13e70*/  STS [UR4+0x386b0], RZ ;  /* 0x0386b0ffff007988 */ /* 0x000fe20008000804 */
[----:B------:R-:W-:-:S05]  /*13e80*/  SHF.R.U64 R8, R8, 0x4, RZ ;  /* 0x0000000408087819 */ /* 0x000fca00000012ff */
[----:B------:R-:W-:Y:S04]  /*13e90*/  STS [UR4+0x38690], R8 ;  /* 0x03869008ff007988 */ /* 0x000fe80008000804 */
[----:B------:R-:W-:Y:S01]  /*13ea0*/  STS [UR4+0x38694], R8 ;  /* 0x03869408ff007988 */ /* 0x000fe20008000804 */
[C---:B--2---:R-:W-:Y:S01]  /*13eb0*/  SHF.L.U64.HI R11, R2.reuse, 0x1, R3 ;  /* 0x00000001020b7819 */ /* 0x044fe20000010203 */
[----:B------:R-:W-:-:S03]  /*13ec0*/  IMAD.SHL.U32 R2, R2, 0x2, RZ ;  /* 0x0000000202027824 */ /* 0x000fc600078e00ff */
[----:B------:R-:W-:Y:S02]  /*13ed0*/  LOP3.LUT R11, R11, 0x1fffffff, RZ, 0xc0, !PT ;  /* 0x1fffffff0b0b7812 */ /* 0x000fe400078ec0ff */
[----:B------:R-:W-:Y:S02]  /*13ee0*/  LOP3.LUT R2, R2, 0xfffffffe, RZ, 0xc0, !PT ;  /* 0xfffffffe02027812 */ /* 0x000fe400078ec0ff */
[--C-:B------:R-:W-:Y:S02]  /*13ef0*/  SHF.R.U32.HI R5, RZ, 0x4, R11.reuse ;  /* 0x00000004ff057819 */ /* 0x100fe4000001160b */
[----:B------:R-:W-:Y:S02]  /*13f00*/  SHF.R.U64 R2, R2, 0x4, R11 ;  /* 0x0000000402027819 */ /* 0x000fe4000000120b */
[----:B-1----:R-:W-:Y:S01]  /*13f10*/  LOP3.LUT R0, R0, 0xf, R5, 0xb8, !PT ;  /* 0x0000000f00007812 */ /* 0x002fe200078eb805 */
[----:B------:R-:W-:Y:S02]  /*13f20*/  VIADD R5, R12, 0xffffffff ;  /* 0xffffffff0c057836 */ /* 0x000fe40000000000 */
[----:B------:R-:W-:Y:S04]  /*13f30*/  STS [UR4+0x3868c], R2 ;  /* 0x03868c02ff007988 */ /* 0x000fe80008000804 */
[----:B------:R-:W-:Y:S04]  /*13f40*/  STS [UR4+0x3869c], R0 ;  /* 0x03869c00ff007988 */ /* 0x000fe80008000804 */
[----:B------:R-:W1:Y:S02]  /*13f50*/  LDS R6, [UR4+0x3869c] ;  /* 0x03869c04ff067984 */ /* 0x000e640008000800 */
[----:B-1----:R-:W-:-:S05]  /*13f60*/  LOP3.LUT R6, R6, 0xf0, RZ, 0xb8, !PT ;  /* 0x000000f006067812 */ /* 0x002fca00078eb8ff */
[----:B------:R1:W-:Y:S04]  /*13f70*/  STS [UR4+0x3869c], R6 ;  /* 0x03869c06ff007988 */ /* 0x0003e80008000804 */
[----:B------:R-:W2:Y:S01]  /*13f80*/  LDS R9, [UR4+0x3869c] ;  /* 0x03869c04ff097984 */ /* 0x000ea20008000800 */
[----:B-1----:R-:W-:-:S05]  /*13f90*/  CS2R R6, SRZ ;  /* 0x0000000000067805 */ /* 0x002fca000001ff00 */
[----:B------:R-:W-:Y:S01]  /*13fa0*/  STS.128 [UR4+0x386a0], R4 ;  /* 0x0386a004ff007988 */ /* 0x000fe20008000c04 */
[----:B--2---:R-:W-:-:S05]  /*13fb0*/  LOP3.LUT R9, R9, 0xf00, RZ, 0xb8, !PT ;  /* 0x00000f0009097812 */ /* 0x004fca00078eb8ff */
[----:B------:R-:W-:Y:S04]  /*13fc0*/  STS.64 [UR4+0x38698], R8 ;  /* 0x03869808ff007988 */ /* 0x000fe80008000a04 */
[----:B------:R-:W1:Y:S02]  /*13fd0*/  LDS R3, [UR4+0x3869c] ;  /* 0x03869c04ff037984 */ /* 0x000e640008000800 */
[----:B-1----:R-:W-:-:S05]  /*13fe0*/  LOP3.LUT R0, R3, 0xf000, RZ, 0xb8, !PT ;  /* 0x0000f00003007812 */ /* 0x002fca00078eb8ff */
[----:B------:R3:W-:Y:S02]  /*13ff0*/  STS [UR4+0x3869c], R0 ;  /* 0x03869c00ff007988 */ /* 0x0007e40008000804 */
.L_x_156:
[----:B------:R-:W-:Y:S05]  /*14000*/  BSYNC B0 ;  /* 0x0000000000007941 */ /* 0x000fea0003800000 */
.L_x_155:
[----:B---3--:R-:W3:Y:S01]  /*14010*/  S2R R0, SR_LANEID ;  /* 0x0000000000007919 */ /* 0x008ee20000000000 */
[----:B------:R-:W-:Y:S01]  /*14020*/  ELECT P0, URZ, PT ;  /* 0x00000000003f782f */ /* 0x000fe20003800000 */
[----:B------:R-:W-:Y:S01]  /*14030*/  NOP ;  /* 0x0000000000007918 */ /* 0x000fe20000000000 */
[----:B------:R-:W-:Y:S01]  /*14040*/  UMOV UR38, URZ ;  /* 0x0000003f00267c82 */ /* 0x000fe20008000000 */
[----:B------:R-:W-:Y:S10]  /*14050*/  BSSY B0, `(.L_x_158) ;  /* 0x0000004000007945 */ /* 0x000ff40003800000 */
[----:B------:R-:W-:Y:S05]  /*14060*/  @!P0 BRA `(.L_x_159) ;  /* 0x0000000000088947 */ /* 0x000fea0003800000 */
[----:B------:R0:W-:Y:S01]  /*14070*/  UTMACMDFLUSH ;  /* 0x00000000000079b7 */ /* 0x0001e20000000000 */
[----:B------:R-:W-:-:S04]  /*14080*/  DEPBAR.LE SB0, 0x0 ;  /* 0x000080000000791a */ /* 0x000fc80000000000 */
.L_x_159:
[----:B------:R-:W-:Y:S05]  /*14090*/  BSYNC B0 ;  /* 0x0000000000007941 */ /* 0x000fea0003800000 */
.L_x_158:
[----:B------:R-:W-:Y:S01]  /*140a0*/  UMOV UR35, 0x400 ;  /* 0x0000040000237882 */ /* 0x000fe20000000000 */
[----:B-1-3--:R-:W-:Y:S01]  /*140b0*/  SHF.L.U32 R4, R0, 0x2, RZ ;  /* 0x0000000200047819 */ /* 0x00afe200000006ff */
[----:B------:R-:W-:-:S03]  /*140c0*/  ULEA UR35, UR41, UR35, 0x18 ;  /* 0x0000002329237291 */ /* 0x000fc6000f8ec03f */
[----:B--2---:R-:W-:Y:S01]  /*140d0*/  IADD3 R2, P0, R4, UR44, RZ ;  /* 0x0000002c04027c10 */ /* 0x004fe2000ff1e0ff */
[----:B------:R-:W-:Y:S01]  /*140e0*/  UIADD3 UR34, UR35, 0x38680, URZ ;  /* 0x0003868023227890 */ /* 0x000fe2000fffe03f */
[----:B------:R-:W-:-:S03]  /*140f0*/  MOV R0, RZ ;  /* 0x000000ff00007202 */ /* 0x000fc60000000f00 */
[----:B------:R-:W-:-:S05]  /*14100*/  IMAD.X R3, RZ, RZ, UR45, P0 ;  /* 0x0000002dff037e24 */ /* 0x000fca00080e06ff */
[----:B------:R-:W1:Y:S01]  /*14110*/  LDS R5, [R4+UR34] ;  /* 0x0000002204057984 */ /* 0x000e620008000800 */
[----:B------:R-:W-:-:S03]  /*14120*/  SHF.L.U32 R0, R0, 0x1f, RZ ;  /* 0x0000001f00007819 */ /* 0x000fc600000006ff */
[----:B-1----:R1:W2:Y:S02]  /*14130*/  ATOMG.E.EXCH.STRONG.GPU PT, RZ, [R2], R5 ;  /* 0x0000000502ff73a8 */ /* 0x0022a400041ee100 */
[----:B--2---:R-:W2:Y:S01]  /*14140*/  SYNCS.PHASECHK.TRANS64.TRYWAIT P0, [UR35+0x384f8], R0 ;  /* 0x0384f800ff0075a7 */ /* 0x004ea20008000163 */
[----:B------:R-:W-:Y:S02]  /*14150*/  ULOP3.LUT UR33, UR53, 0x1, URZ, 0xfc, !UPT ;  /* 0x0000000135217892 */ /* 0x000fe4000f8efc3f */
[----:B------:R-:W-:Y:S01]  /*14160*/  ULOP3.LUT UR37, UR51, 0x2, URZ, 0xfc, !UPT ;  /* 0x0000000233257892 */ /* 0x000fe2000f8efc3f */
[----:B-12---:R-:W-:Y:S11]  /*14170*/  @!P0 BRA `(.L_x_160) ;  /* 0x00000068008c8947 */ /* 0x006ff60003800000 */
.L_x_370:
[----:B------:R-:W-:Y:S01]  /*14180*/  IMAD.MOV.U32 R2, RZ, RZ, 0x1 ;  /* 0x00000001ff027424 */ /* 0x000fe200078e00ff */
[----:B-----5:R-:W-:Y:S01]  /*14190*/  MOV R12, RZ ;  /* 0x000000ff000c7202 */ /* 0x020fe20000000f00 */
[----:B------:R-:W-:Y:S01]  /*141a0*/  ULDC UR32, c[0x0][0x598] ;  /* 0x0001660000207ab9 */ /* 0x000fe20000000800 */
[----:B------:R-:W-:Y:S01]  /*141b0*/  ULDC UR36, c[0x0][0x580] ;  /* 0x0001600000247ab9 */ /* 0x000fe20000000800 */
[----:B------:R-:W-:Y:S01]  /*141c0*/  ULDC.64 UR4, c[0x0][0x590] ;  /* 0x0001640000047ab9 */ /* 0x000fe20000000a00 */
[----:B------:R-:W-:-:S05]  /*141d0*/  ULDC.64 UR6, c[0x0][0x588] ;  /* 0x0001620000067ab9 */ /* 0x000fca0000000a00 */
.L_x_269:
[----:B------:R-:W-:-:S06]  /*141e0*/  UISETP.NE.AND UP0, UPT, UR33, 0x3, UPT ;  /* 0x000000032100788c */ /* 0x000fcc000bf05270 */
[----:B------:R-:W-:-:S13]  /*141f0*/  PLOP3.LUT P1, PT, PT, PT, UP0, 0x80, 0x0 ;  /* 0x000000000000781c */ /* 0x000fda0003f2f008 */
[----:B---345:R-:W-:Y:S05]  /*14200*/  @!P1 BRA `(.L_x_161) ;  /* 0x0000000000049947 */ /* 0x038fea0003800000 */
[----:B------:R-:W-:Y:S01]  /*14210*/  BPT.TRAP 0x1 ;  /* 0x000000040000795c */ /* 0x000fe20000300000 */
.L_x_161:
[----:B------:R-:W-:Y:S01]  /*14220*/  ULEA UR8, UR38, UR35, 0x3 ;  /* 0x0000002326087291 */ /* 0x000fe2000f8e183f */
[----:B-1----:R-:W-:-:S08]  /*14230*/  SHF.L.U32 R0, R12, 0x1f, RZ ;  /* 0x0000001f0c007819 */ /* 0x002fd000000006ff */
[----:B------:R-:W1:Y:S02]  /*14240*/  SYNCS.PHASECHK.TRANS64.TRYWAIT P0, [UR8+0x38400], R0 ;  /* 0x03840000ff0075a7 */ /* 0x000e640008000148 */
[----:B-1----:R-:W-:Y:S05]  /*14250*/  @!P0 BRA `(.L_x_162) ;  /* 0x00000068006c8947 */ /* 0x002fea0003800000 */
.L_x_371:
        /* <DEDUP_REMOVED lines=10> */
.L_x_163:
[----:B------:R-:W-:Y:S01]  /*14300*/  UIADD3 UR8, UR8, 0x38440, URZ ;  /* 0x0003844008087890 */ /* 0x000fe2000fffe03f */
[----:B------:R-:W-:Y:S02]  /*14310*/  R2UR UR10, R16 ;  /* 0x00000000100a72ca */ /* 0x000fe400000e0000 */
[----:B------:R-:W-:Y:S01]  /*14320*/  R2UR UR11, R17 ;  /* 0x00000000110b72ca */ /* 0x000fe200000e0000 */
[----:B------:R-:W-:Y:S01]  /*14330*/  UPRMT UR8, UR41, 0x654, UR8 ;  /* 0x0000065429087896 */ /* 0x000fe20008000008 */
[----:B------:R-:W-:Y:S02]  /*14340*/  LOP3.LUT P1, RZ, R2, 0xff, RZ, 0xc0, !PT ;  /* 0x000000ff02ff7812 */ /* 0x000fe4000782c0ff */
[----:B------:R-:W-:-:S04]  /*14350*/  ISETP.NE.U32.AND P0, PT, RZ, UR4, PT ;  /* 0x00000004ff007c0c */ /* 0x000fc8000bf05070 */
[----:B------:R-:W-:Y:S02]  /*14360*/  ISETP.NE.AND.EX P0, PT, RZ, UR5, PT, P0 ;  /* 0x00000005ff007c0c */ /* 0x000fe4000bf05300 */
[----:B---3--:R-:W-:Y:S01]  /*14370*/  SYNCS.ARRIVE.TRANS64.RED.A1T0 RZ, [UR8], RZ ;  /* 0x000000ffffff79a7 */ /* 0x008fe20008100408 */
[----:B------:R-:W-:Y:S02]  /*14380*/  USHF.L.U32 UR10, UR10, 0x8, URZ ;  /* 0x000000080a0a7899 */ /* 0x000fe4000800063f */
[----:B------:R-:W-:Y:S02]  /*14390*/  USHF.L.U32 UR11, UR11, 0x8, URZ ;  /* 0x000000080b0b7899 */ /* 0x000fe4000800063f */
[----:B------:R-:W-:Y:S10]  /*143a0*/  @!P1 BRA `(.L_x_164) ;  /* 0x00000000000c9947 */ /* 0x000ff40003800000 */
[----:B------:R-:W-:-:S04]  /*143b0*/  DEPBAR {5,4,3,2,1,0} ;  /* 0x0000003f0000791a */ /* 0x000fc80000000000 */
[----:B------:R3:W-:Y:S02]  /*143c0*/  UTMACCTL.IV [UR44] ;  /* 0x000000002c0079b9 */ /* 0x0007e40008000000 */
[----:B---3--:R-:W-:Y:S01]  /*143d0*/  NOP ;  /* 0x0000000000007918 */ /* 0x008fe20000000000 */
.L_x_164:
[----:B------:R-:W-:Y:S05]  /*143e0*/  @!P0 BRA `(.L_x_165) ;  /* 0x0000000000188947 */ /* 0x000fea0003800000 */
[----:B-1----:R-:W1:Y:S02]  /*143f0*/  LDC.64 R2, c[0x0][0x590] ;  /* 0x00016400ff027b82 */ /* 0x002e640000000a00 */
[----:B-1----:R-:W-:-:S06]  /*14400*/  IMAD.WIDE R2, R18, 0x8, R2 ;  /* 0x0000000812027825 */ /* 0x002fcc00078e0202 */
[----:B------:R-:W3:Y:S04]  /*14410*/  LDG.E.64 R2, desc[UR56][R2.64] ;  /* 0x0000003802027981 */ /* 0x000ee8000c1e1b00 */
[----:B---3--:R-:W3:Y:S02]  /*14420*/  LD.E R0, desc[UR56][R2.64] ;  /* 0x0000003802007980 */ /* 0x008ee4000c101900 */
[----:B---3--:R-:W-:Y:S01]  /*14430*/  FSETP.NEU.AND P0, PT, R0, RZ, PT ;  /* 0x000000ff0000720b */ /* 0x008fe20003f0d000 */
[----:B------:R-:W-:-:S12]  /*14440*/  BRA `(.L_x_166) ;  /* 0x0000000000247947 */ /* 0x000fd80003800000 */
.L_x_165:
[----:B------:R-:W-:Y:S02]  /*14450*/  ISETP.NE.U32.AND P1, PT, RZ, UR6, PT ;  /* 0x00000006ff007c0c */ /* 0x000fe4000bf25070 */
[----:B------:R-:W-:Y:S02]  /*14460*/  FSETP.NEU.AND P0, PT, RZ, UR36, PT ;  /* 0x00000024ff007c0b */ /* 0x000fe4000bf0d000 */
[----:B------:R-:W-:-:S13]  /*14470*/  ISETP.NE.AND.EX P1, PT, RZ, UR7, PT, P1 ;  /* 0x00000007ff007c0c */ /* 0x000fda000bf25310 */
[----:B------:R-:W-:Y:S05]  /*14480*/  @!P1 BRA `(.L_x_166) ;  /* 0x0000000000149947 */ /* 0x000fea0003800000 */
[----:B-1----:R-:W1:Y:S01]  /*14490*/  LDC.64 R2, c[0x0][0x588] ;  /* 0x00016200ff027b82 */ /* 0x002e620000000a00 */
[----:B------:R-:W-:-:S04]  /*144a0*/  IMAD R9, R18, UR32, RZ ;  /* 0x0000002012097c24 */ /* 0x000fc8000f8e02ff */
[----:B-1----:R-:W-:-:S06]  /*144b0*/  IMAD.WIDE R2, R9, 0x4, R2 ;  /* 0x0000000409027825 */ /* 0x002fcc00078e0202 */
[----:B------:R-:W3:Y:S02]  /*144c0*/  LDG.E R2, desc[UR56][R2.64] ;  /* 0x0000003802027981 */ /* 0x000ee4000c1e1900 */
[----:B---3--:R-:W-:-:S13]  /*144d0*/  FSETP.NEU.AND P0, PT, R2, RZ, PT ;  /* 0x000000ff0200720b */ /* 0x008fda0003f0d000 */
.L_x_166:
[----:B------:R-:W-:Y:S01]  /*144e0*/  UISETP.NE.AND UP0, UPT, UR37, 0x3, UPT ;  /* 0x000000032500788c */ /* 0x000fe2000bf05270 */
[----:B------:R-:W-:-:S05]  /*144f0*/  ELECT P1, URZ, PT ;  /* 0x00000000003f782f */ /* 0x000fca0003820000 */
[----:B------:R-:W-:Y:S02]  /*14500*/  PLOP3.LUT P2, PT, PT, PT, UP0, 0x80, 0x0 ;  /* 0x000000000000781c */ /* 0x000fe40003f4f008 */
[----:B------:R-:W-:-:S11]  /*14510*/  PLOP3.LUT P0, PT, P0, P1, PT, 0x2a, 0x0 ;  /* 0x000000000000781c */ /* 0x000fd60000702572 */
[----:B------:R-:W-:Y:S05]  /*14520*/  @!P2 BRA `(.L_x_167) ;  /* 0x000000000004a947 */ /* 0x000fea0003800000 */
[----:B------:R-:W-:Y:S01]  /*14530*/  BPT.TRAP 0x1 ;  /* 0x000000040000795c */ /* 0x000fe20000300000 */
.L_x_167:
[----:B-1----:R-:W-:-:S05]  /*14540*/  IMAD.MOV.U32 R0, RZ, RZ, 0x1 ;  /* 0x00000001ff007424 */ /* 0x002fca00078e00ff */
[----:B------:R-:W-:-:S04]  /*14550*/  SHF.L.U32 R0, R0, 0x1f, RZ ;  /* 0x0000001f00007819 */ /* 0x000fc800000006ff */
[----:B------:R-:W1:Y:S02]  /*14560*/  SYNCS.PHASECHK.TRANS64.TRYWAIT P1, [UR35+0x384d0], R0 ;  /* 0x0384d000ff0075a7 */ /* 0x000e640008020163 */
[----:B-1----:R-:W-:Y:S05]  /*14570*/  @!P1 BRA `(.L_x_168) ;  /* 0x0000006400bc9947 */ /* 0x002fea0003800000 */
.L_x_372:
[----:B------:R-:W-:Y:S04]  /*14580*/  BSSY B0, `(.L_x_169) ;  /* 0x0000010000007945 */ /* 0x000fe80003800000 */
[----:B------:R-:W-:Y:S05]  /*14590*/  @P0 BRA `(.L_x_170) ;  /* 0x0000000000380947 */ /* 0x000fea0003800000 */
[----:B------:R-:W-:Y:S02]  /*145a0*/  UIADD3 UR8, UR35, 0x30000, URZ ;  /* 0x0003000023087890 */ /* 0x000fe4000fffe03f */
[----:B------:R-:W-:Y:S02]  /*145b0*/  UIADD3 UR9, UR35, 0x384b0, URZ ;  /* 0x000384b023097890 */ /* 0x000fe4000fffe03f */
[----:B------:R-:W-:Y:S02]  /*145c0*/  UIADD3 UR14, UR10, 0x40, URZ ;  /* 0x000000400a0e7890 */ /* 0x000fe4000fffe03f */
[----:B------:R-:W-:Y:S01]  /*145d0*/  UIADD3 UR12, UR35, 0x31000, URZ ;  /* 0x00031000230c7890 */ /* 0x000fe2000fffe03f */
[----:B------:R-:W-:Y:S01]  /*145e0*/  UMOV UR16, 0x0 ;  /* 0x0000000000107882 */ /* 0x000fe20000000000 */
[----:B------:R-:W-:Y:S01]  /*145f0*/  UMOV UR17, 0x10000000 ;  /* 0x1000000000117882 */ /* 0x000fe20000000000 */
[----:B------:R-:W-:Y:S01]  /*14600*/  UMOV UR15, UR11 ;  /* 0x0000000b000f7c82 */ /* 0x000fe20008000000 */
[----:B------:R-:W-:Y:S01]  /*14610*/  UMOV UR13, UR9 ;  /* 0x00000009000d7c82 */ /* 0x000fe20008000000 */
[----:B------:R3:W-:Y:S04]  /*14620*/  UTMALDG.2D [UR8], [UR44], desc[UR16] ;  /* 0x000010082c0075b4 */ /* 0x0007e80008009000 */
[----:B------:R3:W-:Y:S02]  /*14630*/  UTMALDG.2D [UR12], [UR44], desc[UR16] ;  /* 0x0000100c2c0075b4 */ /* 0x0007e40008009000 */
[----:B---3--:R-:W-:Y:S05]  /*14640*/  @!P2 BRA `(.L_x_171) ;  /* 0x000000000004a947 */ /* 0x008fea0003800000 */
[----:B------:R-:W-:Y:S01]  /*14650*/  BPT.TRAP 0x1 ;  /* 0x000000040000795c */ /* 0x000fe20000300000 */
.L_x_171:
[----:B------:R-:W3:Y:S02]  /*14660*/  LDC R2, c[0x0][0x828] ;  /* 0x00020a00ff027b82 */ /* 0x000ee40000000800 */
[----:B---3--:R3:W-:Y:S02]  /*14670*/  SYNCS.ARRIVE.TRANS64.RED.A0TR RZ, [UR35+0x384b0], R2 ;  /* 0x0384b002ffff79a7 */ /* 0x0087e40008300423 */
.L_x_170:
[----:B------:R-:W-:Y:S05]  /*14680*/  BSYNC B0 ;  /* 0x0000000000007941 */ /* 0x000fea0003800000 */
.L_x_169:
[----:B------:R-:W-:Y:S05]  /*14690*/  @!P2 BRA `(.L_x_172) ;  /* 0x000000000004a947 */ /* 0x000fea0003800000 */
[----:B------:R-:W-:Y:S01]  /*146a0*/  BPT.TRAP 0x1 ;  /* 0x000000040000795c */ /* 0x000fe20000300000 */
.L_x_172:
[----:B------:R-:W-:-:S04]  /*146b0*/  UIADD3 UR21, UR35, 0x384b0, URZ ;  /* 0x000384b023157890 */ /* 0x000fc8000fffe03f */
[----:B------:R-:W-:-:S09]  /*146c0*/  UPRMT UR9, UR41, 0x654, UR21 ;  /* 0x0000065429097896 */ /* 0x000fd20008000015 */
[----:B------:R-:W-:Y:S01]  /*146d0*/  SYNCS.ARRIVE.TRANS64.RED.A1T0 RZ, [UR9], RZ ;  /* 0x000000ffffff79a7 */ /* 0x000fe20008100409 */
[----:B------:R-:W-:Y:S05]  /*146e0*/  @!P2 BRA `(.L_x_173) ;  /* 0x000000000004a947 */ /* 0x000fea0003800000 */
[----:B------:R-:W-:Y:S01]  /*146f0*/  BPT.TRAP 0x1 ;  /* 0x000000040000795c */ /* 0x000fe20000300000 */
.L_x_173:
[----:B------:R-:W4:Y:S02]  /*14700*/  SYNCS.PHASECHK.TRANS64.TRYWAIT P1, [UR35+0x384d8], R0 ;  /* 0x0384d800ff0075a7 */ /* 0x000f240008020163 */
[----:B----4-:R-:W-:Y:S05]  /*14710*/  @!P1 BRA `(.L_x_174) ;  /* 0x00000064006c9947 */ /* 0x010fea0003800000 */
.L_x_373:
[----:B------:R-:W-:Y:S04]  /*14720*/  BSSY B0, `(.L_x_175) ;  /* 0x0000012000007945 */ /* 0x000fe80003800000 */
[----:B------:R-:W-:Y:S05]  /*14730*/  @P0 BRA `(.L_x_176) ;  /* 0x0000000000400947 */ /* 0x000fea0003800000 */
[----:B------:R-:W-:Y:S02]  /*14740*/  UIADD3 UR14, UR10, 0x80, URZ ;  /* 0x000000800a0e7890 */ /* 0x000fe4000fffe03f */
        /* <DEDUP_REMOVED lines=8> */
[----:B------:R-:W-:Y:S01]  /*147d0*/  UMOV UR17, UR13 ;  /* 0x0000000d00117c82 */ /* 0x000fe20008000000 */
[----:B------:R4:W-:Y:S03]  /*147e0*/  UTMALDG.2D [UR12], [UR44], desc[UR22] ;  /* 0x0000160c2c0075b4 */ /* 0x0009e60008009000 */
[----:B------:R4:W-:Y:S02]  /*147f0*/  UTMALDG.2D [UR16], [UR44], desc[UR22] ;  /* 0x000016102c0075b4 */ /* 0x0009e40008009000 */
[----:B----4-:R-:W-:Y:S05]  /*14800*/  @!P2 BRA `(.L_x_177) ;  /* 0x000000000004a947 */ /* 0x010fea0003800000 */
[----:B------:R-:W-:Y:S01]  /*14810*/  BPT.TRAP 0x1 ;  /* 0x000000040000795c */ /* 0x000fe20000300000 */
.L_x_177:
[----:B---3--:R-:W3:Y:S02]  /*14820*/  LDC R2, c[0x0][0x828] ;  /* 0x00020a00ff027b82 */ /* 0x008ee40000000800 */
[----:B---3--:R4:W-:Y:S02]  /*14830*/  SYNCS.ARRIVE.TRANS64.RED.A0TR RZ, [UR35+0x384b8], R2 ;  /* 0x0384b802ffff79a7 */ /* 0x0089e40008300423 */
.L_x_176:
[----:B------:R-:W-:Y:S05]  /*14840*/  BSYNC B0 ;  /* 0x0000000000007941 */ /* 0x000fea0003800000 */
.L_x_175:
[----:B------:R-:W-:Y:S05]  /*14850*/  @!P2 BRA `(.L_x_178) ;  /* 0x000000000004a947 */ /* 0x000fea0003800000 */
[----:B------:R-:W-:Y:S01]  /*14860*/  BPT.TRAP 0x1 ;  /* 0x000000040000795c */ /* 0x000fe20000300000 */
.L_x_178:
[----:B------:R-:W-:Y:S02]  /*14870*/  UIADD3 UR17, UR35, 0x384b8, URZ ;  /* 0x000384b823117890 */ /* 0x000fe4000fffe03f */
[----:B------:R-:W-:Y:S02]  /*14880*/  UIADD3 UR27, UR11, 0x20, URZ ;  /* 0x000000200b1b7890 */ /* 0x000fe4000fffe03f */
[----:B------:R-:W-:-:S09]  /*14890*/  UPRMT UR8, UR41, 0x654, UR17 ;  /* 0x0000065429087896 */ /* 0x000fd20008000011 */
[----:B------:R-:W-:Y:S01]  /*148a0*/  SYNCS.ARRIVE.TRANS64.RED.A1T0 RZ, [UR8], RZ ;  /* 0x000000ffffff79a7 */ /* 0x000fe20008100408 */
[----:B------:R-:W-:Y:S05]  /*148b0*/  @!P2 BRA `(.L_x_179) ;  /* 0x000000000004a947 */ /* 0x000fea0003800000 */
[----:B------:R-:W-:Y:S01]  /*148c0*/  BPT.TRAP 0x1 ;  /* 0x000000040000795c */ /* 0x000fe20000300000 */
.L_x_179:
[----:B------:R-:W5:Y:S02]  /*148d0*/  SYNCS.PHASECHK.TRANS64.TRYWAIT P1, [UR35+0x384e0], R0 ;  /* 0x0384e000ff0075a7 */ /* 0x000f640008020163 */
[----:B-----5:R-:W-:Y:S05]  /*148e0*/  @!P1 BRA `(.L_x_180) ;  /* 0x0000006400109947 */ /* 0x020fea0003800000 */
.L_x_374:
        /* <DEDUP_REMOVED lines=13> */
[----:B-1----:R-:W-:Y:S05]  /*149c0*/  @!P2 BRA `(.L_x_183) ;  /* 0x000000000004a947 */ /* 0x002fea0003800000 */
[----:B------:R-:W-:Y:S01]  /*149d0*/  BPT.TRAP 0x1 ;  /* 0x000000040000795c */ /* 0x000fe20000300000 */
.L_x_183:
[----:B---34-:R-:W1:Y:S02]  /*149e0*/  LDC R2, c[0x0][0x828] ;  /* 0x00020a00ff027b82 */ /* 0x018e640000000800 */
[----:B-1----:R1:W-:Y:S02]  /*149f0*/  SYNCS.ARRIVE.TRANS64.RED.A0TR RZ, [UR35+0x384c0], R2 ;  /* 0x0384c002ffff79a7 */ /* 0x0023e40008300423 */
.L_x_182:
[----:B------:R-:W-:Y:S05]  /*14a00*/  BSYNC B0 ;  /* 0x0000000000007941 */ /* 0x000fea0003800000 */
.L_x_181:
[----:B------:R-:W-:Y:S05]  /*14a10*/  @!P2 BRA `(.L_x_184) ;  /* 0x000000000004a947 */ /* 0x000fea0003800000 */
[----:B------:R-:W-:Y:S01]  /*14a20*/  BPT.TRAP 0x1 ;  /* 0x000000040000795c */ /* 0x000fe20000300000 */
.L_x_184:
[----:B------:R-:W-:-:S04]  /*14a30*/  UIADD3 UR13, UR35, 0x384c0, URZ ;  /* 0x000384c0230d7890 */ /* 0x000fc8000fffe03f */
[----:B------:R-:W-:-:S09]  /*14a40*/  UPRMT UR42, UR41, 0x654, UR13 ;  /* 0x00000654292a7896 */ /* 0x000fd2000800000d */
[----:B------:R-:W-:Y:S01]  /*14a50*/  SYNCS.ARRIVE.TRANS64.RED.A1T0 RZ, [UR42], RZ ;  /* 0x000000ffffff79a7 */ /* 0x000fe2000810042a */
[----:B------:R-:W-:Y:S05]  /*14a60*/  @!P2 BRA `(.L_x_185) ;  /* 0x000000000004a947 */ /* 0x000fea0003800000 */
[----:B------:R-:W-:Y:S01]  /*14a70*/  BPT.TRAP 0x1 ;  /* 0x000000040000795c */ /* 0x000fe20000300000 */
.L_x_185:
[----:B------:R-:W5:Y:S02]  /*14a80*/  SYNCS.PHASECHK.TRANS64.TRYWAIT P1, [UR35+0x384e8], R0 ;  /* 0x0384e800ff0075a7 */ /* 0x000f640008020163 */
[----:B-----5:R-:W-:Y:S05]  /*14a90*/  @!P1 BRA `(.L_x_186) ;  /* 0x0000006000bc9947 */ /* 0x020fea0003800000 */
.L_x_375:
        /* <DEDUP_REMOVED lines=13> */
[----:B-1----:R-:W-:Y:S05]  /*14b70*/  @!P2 BRA `(.L_x_189) ;  /* 0x000000000004a947 */ /* 0x002fea0003800000 */
[----:B------:R-:W-:Y:S01]  /*14b80*/  BPT.TRAP 0x1 ;  /* 0x000000040000795c */ /* 0x000fe20000300000 */
.L_x_189:
[----:B---34-:R-:W1:Y:S02]  /*14b90*/  LDC R2, c[0x0][0x828] ;  /* 0x00020a00ff027b82 */ /* 0x018e640000000800 */
[----:B-1----:R1:W-:Y:S02]  /*14ba0*/  SYNCS.ARRIVE.TRANS64.RED.A0TR RZ, [UR35+0x384c8], R2 ;  /* 0x0384c802ffff79a7 */ /* 0x0023e40008300423 */
.L_x_188:
[----:B------:R-:W-:Y:S05]  /*14bb0*/  BSYNC B0 ;  /* 0x0000000000007941 */ /* 0x000fea0003800000 */
.L_x_187:
[----:B------:R-:W-:Y:S05]  /*14bc0*/  @!P2 BRA `(.L_x_190) ;  /* 0x000000000004a947 */ /* 0x000fea0003800000 */
[----:B------:R-:W-:Y:S01]  /*14bd0*/  BPT.TRAP 0x1 ;  /* 0x000000040000795c */ /* 0x000fe20000300000 */
.L_x_190:
[----:B------:R-:W-:Y:S02]  /*14be0*/  UIADD3 UR25, UR35, 0x384c8, URZ ;  /* 0x000384c823197890 */ /* 0x000fe4000fffe03f */
[----:B------:R-:W-:Y:S02]  /*14bf0*/  UIADD3 UR23, UR11, 0x40, URZ ;  /* 0x000000400b177890 */ /* 0x000fe4000fffe03f */
[----:B------:R-:W-:-:S09]  /*14c00*/  UPRMT UR43, UR41, 0x654, UR25 ;  /* 0x00000654292b7896 */ /* 0x000fd20008000019 */
[----:B------:R-:W-:Y:S01]  /*14c10*/  SYNCS.ARRIVE.TRANS64.RED.A1T0 RZ, [UR43], RZ ;  /* 0x000000ffffff79a7 */ /* 0x000fe2000810042b */
[----:B------:R-:W-:Y:S05]  /*14c20*/  @!P2 BRA `(.L_x_191) ;  /* 0x000000000004a947 */ /* 0x000fea0003800000 */
[----:B------:R-:W-:Y:S01]  /*14c30*/  BPT.TRAP 0x1 ;  /* 0x000000040000795c */ /* 0x000fe20000300000 */
.L_x_191:
[----:B-1-34-:R-:W-:-:S04]  /*14c40*/  SHF.L.U32 R2, RZ, 0x1f, RZ ;  /* 0x0000001fff027819 */ /* 0x01afc800000006ff */
[----:B------:R-:W1:Y:S02]  /*14c50*/  SYNCS.PHASECHK.TRANS64.TRYWAIT P1, [UR35+0x384d0], R2 ;  /* 0x0384d002ff0075a7 */ /* 0x000e640008020163 */
[----:B-1----:R-:W-:Y:S05]  /*14c60*/  @!P1 BRA `(.L_x_192) ;  /* 0x0000006000609947 */ /* 0x002fea0003800000 */
.L_x_376:
[----:B------:R-:W-:Y:S04]  /*14c70*/  BSSY B0, `(.L_x_193) ;  /* 0x0000010000007945 */ /* 0x000fe80003800000 */
[----:B------:R-:W-:Y:S05]  /*14c80*/  @P0 BRA `(.L_x_194) ;  /* 0x0000000000380947 */ /* 0x000fea0003800000 */
        /* <DEDUP_REMOVED lines=10> */
[----:B---3--:R-:W-:Y:S05]  /*14d30*/  @!P2 BRA `(.L_x_195) ;  /* 0x000000000004a947 */ /* 0x008fea0003800000 */
[----:B------:R-:W-:Y:S01]  /*14d40*/  BPT.TRAP 0x1 ;  /* 0x000000040000795c */ /* 0x000fe20000300000 */
.L_x_195:
[----:B-1----:R-:W1:Y:S02]  /*14d50*/  LDC R3, c[0x0][0x828] ;  /* 0x00020a00ff037b82 */ /* 0x002e640000000800 */
[----:B-1----:R3:W-:Y:S02]  /*14d60*/  SYNCS.ARRIVE.TRANS64.RED.A0TR RZ, [UR35+0x384b0], R3 ;  /* 0x0384b003ffff79a7 */ /* 0x0027e40008300423 */
.L_x_194:
[----:B------:R-:W-:Y:S05]  /*14d70*/  BSYNC B0 ;  /* 0x0000000000007941 */ /* 0x000fea0003800000 */
.L_x_193:
[----:B------:R-:W-:Y:S05]  /*14d80*/  @!P2 BRA `(.L_x_196) ;  /* 0x000000000004a947 */ /* 0x000fea0003800000 */
[----:B------:R-:W-:Y:S01]  /*14d90*/  BPT.TRAP 0x1 ;  /* 0x000000040000795c */ /* 0x000fe20000300000 */
.L_x_196:
[----:B------:R-:W-:Y:S01]  /*14da0*/  SYNCS.ARRIVE.TRANS64.RED.A1T0 RZ, [UR9], RZ ;  /* 0x000000ffffff79a7 */ /* 0x000fe20008100409 */
[----:B------:R-:W-:Y:S05]  /*14db0*/  @!P2 BRA `(.L_x_197) ;  /* 0x000000000004a947 */ /* 0x000fea0003800000 */
[----:B------:R-:W-:Y:S01]  /*14dc0*/  BPT.TRAP 0x1 ;  /* 0x000000040000795c */ /* 0x000fe20000300000 */
.L_x_197:
[----:B------:R-:W4:Y:S02]  /*14dd0*/  SYNCS.PHASECHK.TRANS64.TRYWAIT P1, [UR35+0x384d8], R2 ;  /* 0x0384d802ff0075a7 */ /* 0x000f240008020163 */
[----:B----4-:R-:W-:Y:S05]  /*14de0*/  @!P1 BRA `(.L_x_198) ;  /* 0x0000006000189947 */ /* 0x010fea0003800000 */
.L_x_377:
        /* <DEDUP_REMOVED lines=15> */
.L_x_201:
[----:B-1-3--:R-:W1:Y:S02]  /*14ee0*/  LDC R3, c[0x0][0x828] ;  /* 0x00020a00ff037b82 */ /* 0x00ae640000000800 */
[----:B-1----:R4:W-:Y:S02]  /*14ef0*/  SYNCS.ARRIVE.TRANS64.RED.A0TR RZ, [UR35+0x384b8], R3 ;  /* 0x0384b803ffff79a7 */ /* 0x0029e40008300423 */
.L_x_200:
[----:B------:R-:W-:Y:S05]  /*14f00*/  BSYNC B0 ;  /* 0x0000000000007941 */ /* 0x000fea0003800000 */
.L_x_199:
[----:B------:R-:W-:Y:S05]  /*14f10*/  @!P2 BRA `(.L_x_202) ;  /* 0x000000000004a947 */ /* 0x000fea0003800000 */
[----:B------:R-:W-:Y:S01]  /*14f20*/  BPT.TRAP 0x1 ;  /* 0x000000040000795c */ /* 0x000fe20000300000 */
.L_x_202:
[----:B------:R-:W-:Y:S01]  /*14f30*/  SYNCS.ARRIVE.TRANS64.RED.A1T0 RZ, [UR8], RZ ;  /* 0x000000ffffff79a7 */ /* 0x000fe20008100408 */
[----:B------:R-:W-:Y:S01]  /*14f40*/  UIADD3 UR15, UR11, 0x60, URZ ;  /* 0x000000600b0f7890 */ /* 0x000fe2000fffe03f */
[----:B------:R-:W-:Y:S11]  /*14f50*/  @!P2 BRA `(.L_x_203) ;  /* 0x000000000004a947 */ /* 0x000ff60003800000 */
[----:B------:R-:W-:Y:S01]  /*14f60*/  BPT.TRAP 0x1 ;  /* 0x000000040000795c */ /* 0x000fe20000300000 */
.L_x_203:
[----:B------:R-:W5:Y:S02]  /*14f70*/  SYNCS.PHASECHK.TRANS64.TRYWAIT P1, [UR35+0x384e0], R2 ;  /* 0x0384e002ff0075a7 */ /* 0x000f640008020163 */
[----:B-----5:R-:W-:Y:S05]  /*14f80*/  @!P1 BRA `(.L_x_204) ;  /* 0x0000005c00c89947 */ /* 0x020fea0003800000 */
.L_x_378:
        /* <DEDUP_REMOVED lines=14> */
.L_x_207:
[----:B---34-:R-:W1:Y:S02]  /*15070*/  LDC R3, c[0x0][0x828] ;  /* 0x00020a00ff037b82 */ /* 0x018e640000000800 */
[----:B-1----:R1:W-:Y:S02]  /*15080*/  SYNCS.ARRIVE.TRANS64.RED.A0TR RZ, [UR35+0x384c0], R3 ;  /* 0x0384c003ffff79a7 */ /* 0x0023e40008300423 */
.L_x_206:
[----:B------:R-:W-:Y:S05]  /*15090*/  BSYNC B0 ;  /* 0x0000000000007941 */ /* 0x000fea0003800000 */
.L_x_205:
[----:B------:R-:W-:Y:S05]  /*150a0*/  @!P2 BRA `(.L_x_208) ;  /* 0x000000000004a947 */ /* 0x000fea0003800000 */
[----:B------:R-:W-:Y:S01]  /*150b0*/  BPT.TRAP 0x1 ;  /* 0x000000040000795c */ /* 0x000fe20000300000 */
.L_x_208:
[----:B------:R-:W-:Y:S01]  /*150c0*/  SYNCS.ARRIVE.TRANS64.RED.A1T0 RZ, [UR42], RZ ;  /* 0x000000ffffff79a7 */ /* 0x000fe2000810042a */
[----:B------:R-:W-:Y:S05]  /*150d0*/  @!P2 BRA `(.L_x_209) ;  /* 0x000000000004a947 */ /* 0x000fea0003800000 */
[----:B------:R-:W-:Y:S01]  /*150e0*/  BPT.TRAP 0x1 ;  /* 0x000000040000795c */ /* 0x000fe20000300000 */
.L_x_209:
[----:B------:R-:W5:Y:S02]  /*150f0*/  SYNCS.PHASECHK.TRANS64.TRYWAIT P1, [UR35+0x384e8], R2 ;  /* 0x0384e802ff0075a7 */ /* 0x000f640008020163 */
[----:B-----5:R-:W-:Y:S05]  /*15100*/  @!P1 BRA `(.L_x_210) ;  /* 0x0000005c00809947 */ /* 0x020fea0003800000 */
.L_x_379:
        /* <DEDUP_REMOVED lines=15> */
.L_x_213:
[----:B---34-:R-:W1:Y:S02]  /*15200*/  LDC R3, c[0x0][0x828] ;  /* 0x00020a00ff037b82 */ /* 0x018e640000000800 */
[----:B-1----:R1:W-:Y:S02]  /*15210*/  SYNCS.ARRIVE.TRANS64.RED.A0TR RZ, [UR35+0x384c8], R3 ;  /* 0x0384c803ffff79a7 */ /* 0x0023e40008300423 */
.L_x_212:
[----:B------:R-:W-:Y:S05]  /*15220*/  BSYNC B0 ;  /* 0x0000000000007941 */ /* 0x000fea0003800000 */
.L_x_211:
[----:B------:R-:W-:Y:S05]  /*15230*/  @!P2 BRA `(.L_x_214) ;  /* 0x000000000004a947 */ /* 0x000fea0003800000 */
[----:B------:R-:W-:Y:S01]  /*15240*/  BPT.TRAP 0x1 ;  /* 0x000000040000795c */ /* 0x000fe20000300000 */
.L_x_214:
[----:B------:R-:W-:Y:S01]  /*15250*/  SYNCS.ARRIVE.TRANS64.RED.A1T0 RZ, [UR43], RZ ;  /* 0x000000ffffff79a7 */ /* 0x000fe2000810042b */
[----:B------:R-:W-:Y:S01]  /*15260*/  UIADD3 UR23, UR11, 0x80, URZ ;  /* 0x000000800b177890 */ /* 0x000fe2000fffe03f */
[----:B------:R-:W-:Y:S11]  /*15270*/  @!P2 BRA `(.L_x_215) ;  /* 0x000000000004a947 */ /* 0x000ff60003800000 */
[----:B------:R-:W-:Y:S01]  /*15280*/  BPT.TRAP 0x1 ;  /* 0x000000040000795c */ /* 0x000fe20000300000 */
.L_x_215:
[----:B------:R-:W5:Y:S02]  /*15290*/  SYNCS.PHASECHK.TRANS64.TRYWAIT P1, [UR35+0x384d0], R0 ;  /* 0x0384d000ff0075a7 */ /* 0x000f640008020163 */
[----:B-----5:R-:W-:Y:S05]  /*152a0*/  @!P1 BRA `(.L_x_216) ;  /* 0x0000005c00309947 */ /* 0x020fea0003800000 */
.L_x_380:
        /* <DEDUP_REMOVED lines=14> */
.L_x_219:
[----:B---34-:R-:W1:Y:S02]  /*15390*/  LDC R3, c[0x0][0x828] ;  /* 0x00020a00ff037b82 */ /* 0x018e640000000800 */
[----:B-1----:R1:W-:Y:S02]  /*153a0*/  SYNCS.ARRIVE.TRANS64.RED.A0TR RZ, [UR35+0x384b0], R3 ;  /* 0x0384b003ffff79a7 */ /* 0x0023e40008300423 */
.L_x_218:
[----:B------:R-:W-:Y:S05]  /*153b0*/  BSYNC B0 ;  /* 0x0000000000007941 */ /* 0x000fea0003800000 */
.L_x_217:
[----:B------:R-:W-:Y:S05]  /*153c0*/  @!P2 BRA `(.L_x_220) ;  /* 0x000000000004a947 */ /* 0x000fea0003800000 */
[----:B------:R-:W-:Y:S01]  /*153d0*/  BPT.TRAP 0x1 ;  /* 0x000000040000795c */ /* 0x000fe20000300000 */
.L_x_220:
[----:B------:R-:W-:Y:S01]  /*153e0*/  SYNCS.ARRIVE.TRANS64.RED.A1T0 RZ, [UR9], RZ ;  /* 0x000000ffffff79a7 */ /* 0x000fe20008100409 */
[----:B------:R-:W-:Y:S05]  /*153f0*/  @!P2 BRA `(.L_x_221) ;  /* 0x000000000004a947 */ /* 0x000fea0003800000 */
[----:B------:R-:W-:Y:S01]  /*15400*/  BPT.TRAP 0x1 ;  /* 0x000000040000795c */ /* 0x000fe20000300000 */
.L_x_221:
[----:B------:R-:W5:Y:S02]  /*15410*/  SYNCS.PHASECHK.TRANS64.TRYWAIT P1, [UR35+0x384d8], R0 ;  /* 0x0384d800ff0075a7 */ /* 0x000f640008020163 */
[----:B-----5:R-:W-:Y:S05]  /*15420*/  @!P1 BRA `(.L_x_222) ;  /* 0x0000005800e89947 */ /* 0x020fea0003800000 */
.L_x_381:
        /* <DEDUP_REMOVED lines=15> */
.L_x_225:
[----:B---34-:R-:W1:Y:S02]  /*15520*/  LDC R3, c[0x0][0x828] ;  /* 0x00020a00ff037b82 */ /* 0x018e640000000800 */
[----:B-1----:R1:W-:Y:S02]  /*15530*/  SYNCS.ARRIVE.TRANS64.RED.A0TR RZ, [UR35+0x384b8], R3 ;  /* 0x0384b803ffff79a7 */ /* 0x0023e40008300423 */
.L_x_224:
[----:B------:R-:W-:Y:S05]  /*15540*/  BSYNC B0 ;  /* 0x0000000000007941 */ /* 0x000fea0003800000 */
.L_x_223:
[----:B------:R-:W-:Y:S05]  /*15550*/  @!P2 BRA `(.L_x_226) ;  /* 0x000000000004a947 */ /* 0x000fea0003800000 */
[----:B------:R-:W-:Y:S01]  /*15560*/  BPT.TRAP 0x1 ;  /* 0x000000040000795c */ /* 0x000fe20000300000 */
.L_x_226:
[----:B------:R-:W-:Y:S01]  /*15570*/  SYNCS.ARRIVE.TRANS64.RED.A1T0 RZ, [UR8], RZ ;  /* 0x000000ffffff79a7 */ /* 0x000fe20008100408 */
[----:B------:R-:W-:Y:S01]  /*15580*/  UIADD3 UR15, UR11, 0xa0, URZ ;  /* 0x000000a00b0f7890 */ /* 0x000fe2000fffe03f */
[----:B------:R-:W-:Y:S11]  /*15590*/  @!P2 BRA `(.L_x_227) ;  /* 0x000000000004a947 */ /* 0x000ff60003800000 */
[----:B------:R-:W-:Y:S01]  /*155a0*/  BPT.TRAP 0x1 ;  /* 0x000000040000795c */ /* 0x000fe20000300000 */
.L_x_227:
[----:B------:R-:W5:Y:S02]  /*155b0*/  SYNCS.PHASECHK.TRANS64.TRYWAIT P1, [UR35+0x384e0], R0 ;  /* 0x0384e000ff0075a7 */ /* 0x000f640008020163 */
[----:B-----5:R-:W-:Y:S05]  /*155c0*/  @!P1 BRA `(.L_x_228) ;  /* 0x0000005800989947 */ /* 0x020fea0003800000 */
.L_x_382:
        /* <DEDUP_REMOVED lines=14> */
.L_x_231:
[----:B---34-:R-:W1:Y:S02]  /*156b0*/  LDC R3, c[0x0][0x828] ;  /* 0x00020a00ff037b82 */ /* 0x018e640000000800 */
[----:B-1----:R1:W-:Y:S02]  /*156c0*/  SYNCS.ARRIVE.TRANS64.RED.A0TR RZ, [UR35+0x384c0], R3 ;  /* 0x0384c003ffff79a7 */ /* 0x0023e40008300423 */
.L_x_230:
[----:B------:R-:W-:Y:S05]  /*156d0*/  BSYNC B0 ;  /* 0x0000000000007941 */ /* 0x000fea0003800000 */
.L_x_229:
[----:B------:R-:W-:Y:S05]  /*156e0*/  @!P2 BRA `(.L_x_232) ;  /* 0x000000000004a947 */ /* 0x000fea0003800000 */
[----:B------:R-:W-:Y:S01]  /*156f0*/  BPT.TRAP 0x1 ;  /* 0x000000040000795c */ /* 0x000fe20000300000 */
.L_x_232:
[----:B------:R-:W-:Y:S01]  /*15700*/  SYNCS.ARRIVE.TRANS64.RED.A1T0 RZ, [UR42], RZ ;  /* 0x000000ffffff79a7 */ /* 0x000fe2000810042a */
[----:B------:R-:W-:Y:S05]  /*15710*/  @!P2 BRA `(.L_x_233) ;  /* 0x000000000004a947 */ /* 0x000fea0003800000 */
[----:B------:R-:W-:Y:S01]  /*15720*/  BPT.TRAP 0x1 ;  /* 0x000000040000795c */ /* 0x000fe20000300000 */
.L_x_233:
[----:B------:R-:W5:Y:S02]  /*15730*/  SYNCS.PHASECHK.TRANS64.TRYWAIT P1, [UR35+0x384e8], R0 ;  /* 0x0384e800ff0075a7 */ /* 0x000f640008020163 */
[----:B-----5:R-:W-:Y:S05]  /*15740*/  @!P1 BRA `(.L_x_234) ;  /* 0x0000005800509947 */ /* 0x020fea0003800000 */
.L_x_383:
        /* <DEDUP_REMOVED lines=15> */
.L_x_237:
[----:B---34-:R-:W1:Y:S02]  /*15840*/  LDC R3, c[0x0][0x828] ;  /* 0x00020a00ff037b82 */ /* 0x018e640000000800 */
[----:B-1----:R1:W-:Y:S02]  /*15850*/  SYNCS.ARRIVE.TRANS64.RED.A0TR RZ, [UR35+0x384c8], R3 ;  /* 0x0384c803ffff79a7 */ /* 0x0023e40008300423 */
.L_x_236:
[----:B------:R-:W-:Y:S05]  /*15860*/  BSYNC B0 ;  /* 0x0000000000007941 */ /* 0x000fea0003800000 */
.L_x_235:
[----:B------:R-:W-:Y:S05]  /*15870*/  @!P2 BRA `(.L_x_238) ;  /* 0x000000000004a947 */ /* 0x000fea0003800000 */
[----:B------:R-:W-:Y:S01]  /*15880*/  BPT.TRAP 0x1 ;  /* 0x000000040000795c */ /* 0x000fe20000300000 */
.L_x_238:
[----:B------:R-:W-:Y:S01]  /*15890*/  SYNCS.ARRIVE.TRANS64.RED.A1T0 RZ, [UR43], RZ ;  /* 0x000000ffffff79a7 */ /* 0x000fe2000810042b */
[----:B------:R-:W-:Y:S01]  /*158a0*/  UIADD3 UR23, UR11, 0xc0, URZ ;  /* 0x000000c00b177890 */ /* 0x000fe2000fffe03f */
[----:B------:R-:W-:Y:S11]  /*158b0*/  @!P2 BRA `(.L_x_239) ;  /* 0x000000000004a947 */ /* 0x000ff60003800000 */
[----:B------:R-:W-:Y:S01]  /*158c0*/  BPT.TRAP 0x1 ;  /* 0x000000040000795c */ /* 0x000fe20000300000 */
.L_x_239:
[----:B------:R-:W5:Y:S02]  /*158d0*/  SYNCS.PHASECHK.TRANS64.TRYWAIT P1, [UR35+0x384d0], R2 ;  /* 0x0384d002ff0075a7 */ /* 0x000f640008020163 */
[----:B-----5:R-:W-:Y:S05]  /*158e0*/  @!P1 BRA `(.L_x_240) ;  /* 0x0000005800009947 */ /* 0x020fea0003800000 */
.L_x_384:
        /* <DEDUP_REMOVED lines=14> */
.L_x_243:
[----:B---34-:R-:W1:Y:S02]  /*159d0*/  LDC R3, c[0x0][0x828] ;  /* 0x00020a00ff037b82 */ /* 0x018e640000000800 */
[----:B-1----:R1:W-:Y:S02]  /*159e0*/  SYNCS.ARRIVE.TRANS64.RED.A0TR RZ, [UR35+0x384b0], R3 ;  /* 0x0384b003ffff79a7 */ /* 0x0023e40008300423 */
.L_x_242:
[----:B------:R-:W-:Y:S05]  /*159f0*/  BSYNC B0 ;  /* 0x0000000000007941 */ /* 0x000fea0003800000 */
.L_x_241:
[----:B------:R-:W-:Y:S05]  /*15a00*/  @!P2 BRA `(.L_x_244) ;  /* 0x000000000004a947 */ /* 0x000fea0003800000 */
[----:B------:R-:W-:Y:S01]  /*15a10*/  BPT.TRAP 0x1 ;  /* 0x000000040000795c */ /* 0x000fe20000300000 */
.L_x_244:
[----:B------:R-:W-:Y:S01]  /*15a20*/  SYNCS.ARRIVE.TRANS64.RED.A1T0 RZ, [UR9], RZ ;  /* 0x000000ffffff79a7 */ /* 0x000fe20008100409 */
[----:B------:R-:W-:Y:S05]  /*15a30*/  @!P2 BRA `(.L_x_245) ;  /* 0x000000000004a947 */ /* 0x000fea0003800000 */
[----:B------:R-:W-:Y:S01]  /*15a40*/  BPT.TRAP 0x1 ;  /* 0x000000040000795c */ /* 0x000fe20000300000 */
.L_x_245:
[----:B------:R-:W5:Y:S02]  /*15a50*/  SYNCS.PHASECHK.TRANS64.TRYWAIT P1, [UR35+0x384d8], R2 ;  /* 0x0384d802ff0075a7 */ /* 0x000f640008020163 */
[----:B-----5:R-:W-:Y:S05]  /*15a60*/  @!P1 BRA `(.L_x_246) ;  /* 0x0000005400b89947 */ /* 0x020fea0003800000 */
.L_x_385:
        /* <DEDUP_REMOVED lines=14> */
.L_x_249:
[----:B---34-:R-:W1:Y:S02]  /*15b50*/  LDC R3, c[0x0][0x828] ;  /* 0x00020a00ff037b82 */ /* 0x018e640000000800 */
[----:B-1----:R1:W-:Y:S02]  /*15b60*/  SYNCS.ARRIVE.TRANS64.RED.A0TR RZ, [UR35+0x384b8], R3 ;  /* 0x0384b803ffff79a7 */ /* 0x0023e40008300423 */
.L_x_248:
[----:B------:R-:W-:Y:S05]  /*15b70*/  BSYNC B0 ;  /* 0x0000000000007941 */ /* 0x000fea0003800000 */
.L_x_247:
[----:B------:R-:W-:Y:S05]  /*15b80*/  @!P2 BRA `(.L_x_250) ;  /* 0x000000000004a947 */ /* 0x000fea0003800000 */
[----:B------:R-:W-:Y:S01]  /*15b90*/  BPT.TRAP 0x1 ;  /* 0x000000040000795c */ /* 0x000fe20000300000 */
.L_x_250:
[----:B------:R-:W-:Y:S01]  /*15ba0*/  SYNCS.ARRIVE.TRANS64.RED.A1T0 RZ, [UR8], RZ ;  /* 0x000000ffffff79a7 */ /* 0x000fe20008100408 */
[----:B------:R-:W-:Y:S01]  /*15bb0*/  UIADD3 UR11, UR11, 0xe0, URZ ;  /* 0x000000e00b0b7890 */ /* 0x000fe2000fffe03f */
[----:B------:R-:W-:Y:S11]  /*15bc0*/  @!P2 BRA `(.L_x_251) ;  /* 0x000000000004a947 */ /* 0x000ff60003800000 */
[----:B------:R-:W-:Y:S01]  /*15bd0*/  BPT.TRAP 0x1 ;  /* 0x000000040000795c */ /* 0x000fe20000300000 */
.L_x_251:
[----:B------:R-:W5:Y:S02]  /*15be0*/  SYNCS.PHASECHK.TRANS64.TRYWAIT P1, [UR35+0x384e0], R2 ;  /* 0x0384e002ff0075a7 */ /* 0x000f640008020163 */
[----:B-----5:R-:W-:Y:S05]  /*15bf0*/  @!P1 BRA `(.L_x_252) ;  /* 0x00000054006c9947 */ /* 0x020fea0003800000 */
.L_x_386:
        /* <DEDUP_REMOVED lines=13> */
.L_x_255:
[----:B---34-:R-:W1:Y:S02]  /*15cd0*/  LDC R3, c[0x0][0x828] ;  /* 0x00020a00ff037b82 */ /* 0x018e640000000800 */
[----:B-1----:R1:W-:Y:S02]  /*15ce0*/  SYNCS.ARRIVE.TRANS64.RED.A0TR RZ, [UR35+0x384c0], R3 ;  /* 0x0384c003ffff79a7 */ /* 0x0023e40008300423 */
.L_x_254:
[----:B------:R-:W-:Y:S05]  /*15cf0*/  BSYNC B0 ;  /* 0x0000000000007941 */ /* 0x000fea0003800000 */
.L_x_253:
[----:B------:R-:W-:Y:S05]  /*15d00*/  @!P2 BRA `(.L_x_256) ;  /* 0x000000000004a947 */ /* 0x000fea0003800000 */
[----:B------:R-:W-:Y:S01]  /*15d10*/  BPT.TRAP 0x1 ;  /* 0x000000040000795c */ /* 0x000fe20000300000 */
.L_x_256:
[----:B------:R-:W-:Y:S01]  /*15d20*/  SYNCS.ARRIVE.TRANS64.RED.A1T0 RZ, [UR42], RZ ;  /* 0x000000ffffff79a7 */ /* 0x000fe2000810042a */
[----:B------:R-:W-:Y:S05]  /*15d30*/  @!P2 BRA `(.L_x_257) ;  /* 0x000000000004a947 */ /* 0x000fea0003800000 */
[----:B------:R-:W-:Y:S01]  /*15d40*/  BPT.TRAP 0x1 ;  /* 0x000000040000795c */ /* 0x000fe20000300000 */
.L_x_257:
[----:B------:R-:W5:Y:S02]  /*15d50*/  SYNCS.PHASECHK.TRANS64.TRYWAIT P1, [UR35+0x384e8], R2 ;  /* 0x0384e802ff0075a7 */ /* 0x000f640008020163 */
[----:B-----5:R-:W-:Y:S05]  /*15d60*/  @!P1 BRA `(.L_x_258) ;  /* 0x0000005400289947 */ /* 0x020fea0003800000 */
.L_x_387:
        /* <DEDUP_REMOVED lines=15> */
.L_x_261:
[----:B------:R-:W1:Y:S02]  /*15e60*/  LDC R2, c[0x0][0x828] ;  /* 0x00020a00ff027b82 */ /* 0x000e640000000800 */
[----:B-1----:R1:W-:Y:S02]  /*15e70*/  SYNCS.ARRIVE.TRANS64.RED.A0TR RZ, [UR35+0x384c8], R2 ;  /* 0x0384c802ffff79a7 */ /* 0x0023e40008300423 */
.L_x_260:
[----:B------:R-:W-:Y:S05]  /*15e80*/  BSYNC B0 ;  /* 0x0000000000007941 */ /* 0x000fea0003800000 */
.L_x_259:
[----:B------:R-:W-:Y:S05]  /*15e90*/  @!P2 BRA `(.L_x_262) ;  /* 0x000000000004a947 */ /* 0x000fea0003800000 */
[----:B------:R-:W-:Y:S01]  /*15ea0*/  BPT.TRAP 0x1 ;  /* 0x000000040000795c */ /* 0x000fe20000300000 */
.L_x_262:
[----:B--2---:R-:W-:Y:S01]  /*15eb0*/  ISETP.NE.AND P0, PT, R7, RZ, PT ;  /* 0x000000ff0700720c */ /* 0x004fe20003f05270 */
[----:B------:R-:W-:Y:S01]  /*15ec0*/  SYNCS.ARRIVE.TRANS64.RED.A1T0 RZ, [UR43], RZ ;  /* 0x000000ffffff79a7 */ /* 0x000fe2000810042b */
[CC--:B------:R-:W-:Y:S02]  /*15ed0*/  ISETP.NE.AND P3, PT, R18.reuse, R6.reuse, PT ;  /* 0x000000061200720c */ /* 0x0c0fe40003f65270 */
[----:B------:R-:W-:-:S13]  /*15ee0*/  ISETP.EQ.OR P0, PT, R18, R6, !P0 ;  /* 0x000000061200720c */ /* 0x000fda0004702670 */
[----:B------:R-:W-:Y:S05]  /*15ef0*/  @P0 BRA `(.L_x_263) ;  /* 0x0000000400040947 */ /* 0x000fea0003800000 */
[----:B------:R-:W-:Y:S01]  /*15f00*/  ELECT P0, URZ, PT ;  /* 0x00000000003f782f */ /* 0x000fe20003800000 */
[----:B------:R-:W-:-:S12]  /*15f10*/  BSSY B0, `(.L_x_264) ;  /* 0x0000032000007945 */ /* 0x000fd80003800000 */
[----:B------:R-:W-:Y:S05]  /*15f20*/  @!P0 BRA `(.L_x_265) ;  /* 0x0000000000c08947 */ /* 0x000fea0003800000 */
[----:B-1-34-:R-:W1:Y:S08]  /*15f30*/  LDC.64 R2, c[0x0][0x290] ;  /* 0x0000a400ff027b82 */ /* 0x01ae700000000a00 */
[----:B------:R-:W2:Y:S08]  /*15f40*/  LDC.64 R14, c[0x0][0x808] ;  /* 0x00020200ff0e7b82 */ /* 0x000eb00000000a00 */
[----:B------:R-:W3:Y:S01]  /*15f50*/  LDC.64 R16, c[0x0][0x810] ;  /* 0x00020400ff107b82 */ /* 0x000ee20000000a00 */
[----:B-1----:R-:W-:-:S05]  /*15f60*/  IMAD.WIDE R2, R6, 0xc, R2 ;  /* 0x0000000c06027825 */ /* 0x002fca00078e0202 */
[----:B------:R1:W5:Y:S04]  /*15f70*/  LDG.E R10, desc[UR56][R2.64] ;  /* 0x00000038020a7981 */ /* 0x000368000c1e1900 */
[----:B------:R1:W5:Y:S01]  /*15f80*/  LDG.E R13, desc[UR56][R2.64+0x4] ;  /* 0x00000438020d7981 */ /* 0x000362000c1e1900 */
[----:B--2---:R-:W-:Y:S02]  /*15f90*/  ISETP.NE.U32.AND P0, PT, R14, RZ, PT ;  /* 0x000000ff0e00720c */ /* 0x004fe40003f05070 */
[----:B------:R-:W-:Y:S02]  /*15fa0*/  SHF.R.S32.HI R8, RZ, 0x1f, R6 ;  /* 0x0000001fff087819 */ /* 0x000fe40000011406 */
[----:B------:R-:W-:Y:S02]  /*15fb0*/  ISETP.NE.AND.EX P0, PT, R15, RZ, PT, P0 ;  /* 0x000000ff0f00720c */ /* 0x000fe40003f05300 */
[----:B---3--:R-:W-:-:S04]  /*15fc0*/  ISETP.NE.U32.AND P1, PT, R16, RZ, PT ;  /* 0x000000ff1000720c */ /* 0x008fc80003f25070 */
[----:B------:R-:W-:-:S07]  /*15fd0*/  ISETP.NE.AND.EX P1, PT, R17, RZ, PT, P1 ;  /* 0x000000ff1100720c */ /* 0x000fce0003f25310 */
[----:B-1----:R-:W-:Y:S06]  /*15fe0*/  @!P0 BRA `(.L_x_266) ;  /* 0x0000000000108947 */ /* 0x002fec0003800000 */
[----:B------:R-:W-:-:S04]  /*15ff0*/  LEA R2, P0, R6, R14, 0x3 ;  /* 0x0000000e06027211 */ /* 0x000fc800078018ff */
[----:B------:R-:W-:-:S06]  /*16000*/  LEA.HI.X R3, R6, R15, R8, 0x3, P0 ;  /* 0x0000000f06037211 */ /* 0x000fcc00000f1c08 */
[----:B------:R-:W2:Y:S04]  /*16010*/  LDG.E.64 R2, desc[UR56][R2.64] ;  /* 0x0000003802027981 */ /* 0x000ea8000c1e1b00 */
[----:B--2---:R1:W-:Y:S02]  /*16020*/  STS.64 [UR34], R2 ;  /* 0x00000002ff007988 */ /* 0x0043e40008000a22 */
.L_x_266:
[----:B------:R-:W-:Y:S05]  /*16030*/  @!P1 BRA `(.L_x_265) ;  /* 0x00000000007c9947 */ /* 0x000fea0003800000 */
[----:B-1----:R-:W-:-:S04]  /*16040*/  LEA R2, P0, R6, R16, 0x3 ;  /* 0x0000001006027211 */ /* 0x002fc800078018ff */
[----:B------:R-:W-:Y:S02]  /*16050*/  LEA.HI.X R3, R6, R17, R8, 0x3, P0 ;  /* 0x0000001106037211 */ /* 0x000fe400000f1c08 */
[----:B------:R-:W1:Y:S04]  /*16060*/  LDS R8, [UR34+0x1c] ;  /* 0x00001c22ff087984 */ /* 0x000e680008000800 */
[----:B------:R-:W2:Y:S01]  /*16070*/  LDG.E.64 R2, desc[UR56][R2.64] ;  /* 0x0000003802027981 */ /* 0x000ea2000c1e1b00 */
        /* <DEDUP_REMOVED lines=11> */
[----:B-1----:R-:W-:-:S03]  /*16130*/  LOP3.LUT R8, R8, 0xf, R9, 0xb8, !PT ;  /* 0x0000000f08087812 */ /* 0x002fc600078eb809 */
[----:B------:R-:W-:Y:S04]  /*16140*/  STS [UR34+0xc], R3 ;  /* 0x00000c03ff007988 */ /* 0x000fe80008000822 */
[----:B------:R1:W-:Y:S04]  /*16150*/  STS [UR34+0x1c], R8 ;  /* 0x00001c08ff007988 */ /* 0x0003e80008000822 */
[----:B------:R-:W2:Y:S01]  /*16160*/  LDS R11, [UR34+0x1c] ;  /* 0x00001c22ff0b7984 */ /* 0x000ea20008000800 */
[----:B-1---5:R-:W-:Y:S02]  /*16170*/  IADD3 R8, R10, -0x1, RZ ;  /* 0xffffffff0a087810 */ /* 0x022fe40007ffe0ff */
[----:B--2---:R-:W-:-:S05]  /*16180*/  LOP3.LUT R11, R11, 0xf0, RZ, 0xb8, !PT ;  /* 0x000000f00b0b7812 */ /* 0x004fca00078eb8ff */
[----:B------:R1:W-:Y:S04]  /*16190*/  STS [UR34+0x1c], R11 ;  /* 0x00001c0bff007988 */ /* 0x0003e80008000822 */
[----:B------:R-:W2:Y:S01]  /*161a0*/  LDS R9, [UR34+0x1c] ;  /* 0x00001c22ff097984 */ /* 0x000ea20008000800 */
[----:B-1----:R-:W-:Y:S02]  /*161b0*/  CS2R R10, SRZ ;  /* 0x00000000000a7805 */ /* 0x002fe4000001ff00 */
[----:B--2---:R-:W-:Y:S01]  /*161c0*/  LOP3.LUT R17, R9, 0xf00, RZ, 0xb8, !PT ;  /* 0x00000f0009117812 */ /* 0x004fe200078eb8ff */
[----:B------:R-:W-:-:S04]  /*161d0*/  VIADD R9, R13, 0xffffffff ;  /* 0xffffffff0d097836 */ /* 0x000fc80000000000 */
[----:B------:R-:W-:Y:S04]  /*161e0*/  STS.64 [UR34+0x18], R16 ;  /* 0x00001810ff007988 */ /* 0x000fe80008000a22 */
[----:B------:R-:W1:Y:S04]  /*161f0*/  LDS R15, [UR34+0x1c] ;  /* 0x00001c22ff0f7984 */ /* 0x000e680008000800 */
[----:B------:R2:W-:Y:S01]  /*16200*/  STS.128 [UR34+0x20], R8 ;  /* 0x00002008ff007988 */ /* 0x0005e20008000c22 */
[----:B-1----:R-:W-:-:S05]  /*16210*/  LOP3.LUT R2, R15, 0xf000, RZ, 0xb8, !PT ;  /* 0x0000f0000f027812 */ /* 0x002fca00078eb8ff */
[----:B------:R2:W-:Y:S02]  /*16220*/  STS [UR34+0x1c], R2 ;  /* 0x00001c02ff007988 */ /* 0x0005e40008000822 */
.L_x_265:
[----:B------:R-:W-:Y:S05]  /*16230*/  BSYNC B0 ;  /* 0x0000000000007941 */ /* 0x000fea0003800000 */
.L_x_264:
[----:B-12---:R-:W1:Y:S01]  /*16240*/  S2R R2, SR_LANEID ;  /* 0x0000000000027919 */ /* 0x006e620000000000 */
[----:B------:R-:W-:Y:S01]  /*16250*/  NOP ;  /* 0x0000000000007918 */ /* 0x000fe20000000000 */
[----:B------:R-:W-:Y:S01]  /*16260*/  ELECT P0, URZ, PT ;  /* 0x00000000003f782f */ /* 0x000fe20003800000 */
[----:B------:R-:W-:Y:S01]  /*16270*/  BSSY B0, `(.L_x_267) ;  /* 0x0000008000007945 */ /* 0x000fe20003800000 */
[----:B-1----:R-:W-:-:S04]  /*16280*/  SHF.L.U32 R8, R2, 0x2, RZ ;  /* 0x0000000202087819 */ /* 0x002fc800000006ff */
[----:B------:R-:W-:Y:S01]  /*16290*/  IADD3 R2, P1, R8, UR44, RZ ;  /* 0x0000002c08027c10 */ /* 0x000fe2000ff3e0ff */
[----:B------:R1:W2:Y:S04]  /*162a0*/  LDS R9, [R8+UR34] ;  /* 0x0000002208097984 */ /* 0x0002a80008000800 */
[----:B---34-:R-:W-:Y:S02]  /*162b0*/  IMAD.X R3, RZ, RZ, UR45, P1 ;  /* 0x0000002dff037e24 */ /* 0x018fe400088e06ff */
[----:B------:R-:W-:Y:S06]  /*162c0*/  @!P0 BRA `(.L_x_268) ;  /* 0x0000000000088947 */ /* 0x000fec0003800000 */
[----:B------:R0:W-:Y:S01]  /*162d0*/  UTMACMDFLUSH ;  /* 0x00000000000079b7 */ /* 0x0001e20000000000 */
[----:B------:R-:W-:-:S04]  /*162e0*/  DEPBAR.LE SB0, 0x0 ;  /* 0x000080000000791a */ /* 0x000fc80000000000 */
.L_x_268:
[----:B------:R-:W-:Y:S05]  /*162f0*/  BSYNC B0 ;  /* 0x0000000000007941 */ /* 0x000fea0003800000 */
.L_x_267:
[----:B--2---:R2:W5:Y:S02]  /*16300*/  ATOMG.E.EXCH.STRONG.GPU PT, RZ, [R2], R9 ;  /* 0x0000000902ff73a8 */ /* 0x00456400041ee100 */
.L_x_263:
[----:B------:R-:W-:Y:S01]  /*16310*/  UIADD3 UR38, UR38, 0x1, URZ ;  /* 0x0000000126267890 */ /* 0x000fe2000fffe03f */
[----:B------:R-:W-:Y:S01]  /*16320*/  ISETP.NE.AND P0, PT, R7, RZ, PT ;  /* 0x000000ff0700720c */ /* 0x000fe20003f05270 */
[----:B------:R-:W-:Y:S01]  /*16330*/  IMAD.MOV.U32 R17, RZ, RZ, R5 ;  /* 0x000000ffff117224 */ /* 0x000fe200078e0005 */
[----:B-12---:R-:W-:Y:S01]  /*16340*/  SEL R2, RZ, 0x1, !P3 ;  /* 0x00000001ff027807 */ /* 0x006fe20005800000 */
[----:B------:R-:W-:Y:S01]  /*16350*/  UISETP.NE.AND UP0, UPT, UR38, 0x8, UPT ;  /* 0x000000082600788c */ /* 0x000fe2000bf05270 */
[----:B------:R-:W-:Y:S02]  /*16360*/  MOV R16, R4 ;  /* 0x0000000400107202 */ /* 0x000fe40000000f00 */
[----:B------:R-:W-:Y:S01]  /*16370*/  MOV R18, R6 ;  /* 0x0000000600127202 */ /* 0x000fe20000000f00 */
[----:B------:R-:W-:Y:S02]  /*16380*/  USEL UR8, URZ, 0x1, UP0 ;  /* 0x000000013f087887 */ /* 0x000fe40008000000 */
[----:B------:R-:W-:-:S04]  /*16390*/  USEL UR38, UR38, URZ, UP0 ;  /* 0x0000003f26267287 */ /* 0x000fc80008000000 */
[----:B------:R-:W-:Y:S01]  /*163a0*/  LOP3.LUT R12, R12, UR8, RZ, 0x3c, !PT ;  /* 0x000000080c0c7c12 */ /* 0x000fe2000f8e3cff */
[----:B------:R-:W-:Y:S07]  /*163b0*/  @P0 BRA `(.L_x_269) ;  /* 0xffffffdc00880947 */ /* 0x000fee000383ffff */
[----:B-----5:R-:W-:Y:S01]  /*163c0*/  ELECT P0, URZ, PT ;  /* 0x00000000003f782f */ /* 0x020fe20003800000 */
[----:B------:R-:W-:-:S12]  /*163d0*/  BSSY B0, `(.L_x_270) ;  /* 0x0000017000007945 */ /* 0x000fd80003800000 */
[----:B------:R-:W-:Y:S05]  /*163e0*/  @!P0 BRA `(.L_x_271) ;  /* 0x0000000000548947 */ /* 0x000fea0003800000 */
[----:B------:R-:W-:Y:S05]  /*163f0*/  @!P2 BRA `(.L_x_272) ;  /* 0x000000000004a947 */ /* 0x000fea0003800000 */
[----:B------:R-:W-:Y:S01]  /*16400*/  BPT.TRAP 0x1 ;  /* 0x000000040000795c */ /* 0x000fe20000300000 */
.L_x_272:
[----:B------:R-:W1:Y:S02]  /*16410*/  SYNCS.PHASECHK.TRANS64.TRYWAIT P0, [UR35+0x384d0], R0 ;  /* 0x0384d000ff0075a7 */ /* 0x000e640008000163 */
[----:B-1----:R-:W-:Y:S05]  /*16420*/  @!P0 BRA `(.L_x_273) ;  /* 0x0000004c00908947 */ /* 0x002fea0003800000 */
.L_x_388:
[----:B------:R-:W-:Y:S05]  /*16430*/  @!P2 BRA `(.L_x_274) ;  /* 0x000000000004a947 */ /* 0x000fea0003800000 */
[----:B------:R-:W-:Y:S01]  /*16440*/  BPT.TRAP 0x1 ;  /* 0x000000040000795c */ /* 0x000fe20000300000 */
.L_x_274:
[----:B------:R-:W2:Y:S02]  /*16450*/  SYNCS.PHASECHK.TRANS64.TRYWAIT P0, [UR35+0x384d8], R0 ;  /* 0x0384d800ff0075a7 */ /* 0x000ea40008000163 */
[----:B--2---:R-:W-:Y:S05]  /*16460*/  @!P0 BRA `(.L_x_275) ;  /* 0x0000004c00988947 */ /* 0x004fea0003800000 */
.L_x_389:
[----:B------:R-:W-:Y:S05]  /*16470*/  @!P2 BRA `(.L_x_276) ;  /* 0x000000000004a947 */ /* 0x000fea0003800000 */
[----:B------:R-:W-:Y:S01]  /*16480*/  BPT.TRAP 0x1 ;  /* 0x000000040000795c */ /* 0x000fe20000300000 */
.L_x_276:
[----:B------:R-:W2:Y:S02]  /*16490*/  SYNCS.PHASECHK.TRANS64.TRYWAIT P0, [UR35+0x384e0], R0 ;  /* 0x0384e000ff0075a7 */ /* 0x000ea40008000163 */
[----:B--2---:R-:W-:Y:S05]  /*164a0*/  @!P0 BRA `(.L_x_277) ;  /* 0x0000004c00a08947 */ /* 0x004fea0003800000 */
.L_x_390:
[----:B------:R-:W-:Y:S05]  /*164b0*/  @!P2 BRA `(.L_x_278) ;  /* 0x000000000004a947 */ /* 0x000fea0003800000 */
[----:B------:R-:W-:Y:S01]  /*164c0*/  BPT.TRAP 0x1 ;  /* 0x000000040000795c */ /* 0x000fe20000300000 */
.L_x_278:
[----:B-1----:R-:W-:-:S05]  /*164d0*/  IMAD.MOV.U32 R0, RZ, RZ, 0x1 ;  /* 0x00000001ff007424 */ /* 0x002fca00078e00ff */
[----:B------:R-:W-:-:S07]  /*164e0*/  SHF.L.U32 R0, R0, 0x1f, RZ ;  /* 0x0000001f00007819 */ /* 0x000fce00000006ff */
.L_x_279:
[----:B-1-34-:R-:W-:-:S04]  /*164f0*/  MOV R3, UR35 ;  /* 0x0000002300037c02 */ /* 0x01afc80008000f00 */
[----:B------:R1:W2:Y:S03]  /*16500*/  SYNCS.PHASECHK.TRANS64.TRYWAIT P0, [R3+URZ+0x384e8], R0 ;  /* 0x0384e800030075a7 */ /* 0x0002a6000800017f */
[----:B--2---:R-:W-:Y:S05]  /*16510*/  @!P0 NANOSLEEP.SYNCS 0x989680 ;  /* 0x009896800000895d */ /* 0x004fea0003900000 */
[----:B------:R-:W2:Y:S02]  /*16520*/  @!P0 SYNCS.PHASECHK.TRANS64 P0, [R3+URZ+0x384e8], R0 ;  /* 0x0384e800030085a7 */ /* 0x000ea4000800007f */
[----:B--2---:R-:W-:Y:S05]  /*16530*/  @!P0 BRA `(.L_x_279) ;  /* 0xfffffffc00ec8947 */ /* 0x004fea000383ffff */
.L_x_271:
[----:B------:R-:W-:Y:S05]  /*16540*/  BSYNC B0 ;  /* 0x0000000000007941 */ /* 0x000fea0003800000 */
.L_x_270:
[----:B------:R-:W-:Y:S05]  /*16550*/  EXIT ;  /* 0x000000000000794d */ /* 0x000fea0003800000 */
.L_x_152:
[----:B------:R-:W1:Y:S01]  /*16560*/  S2UR UR4, SR_CTAID.Y ;  /* 0x00000000000479c3 */ /* 0x000e620000002600 */
[----:B------:R-:W3:Y:S01]  /*16570*/  S2R R0, SR_LANEID ;  /* 0x0000000000007919 */ /* 0x000ee20000000000 */
[----:B------:R-:W-:Y:S01]  /*16580*/  ELECT P0, URZ, PT ;  /* 0x00000000003f782f */ /* 0x000fe20003800000 */
[----:B------:R-:W-:Y:S01]  /*16590*/  BSSY B0, `(.L_x_280) ;  /* 0x000003d000007945 */ /* 0x000fe20003800000 */
[----:B------:R-:W-:Y:S01]  /*165a0*/  ULDC.64 UR8, c[0x0][0x508] ;  /* 0x0001420000087ab9 */ /* 0x000fe20000000a00 */
[----:B-1----:R-:W-:-:S04]  /*165b0*/  UIMAD UR4, UR4, UR39, UR40 ;  /* 0x00000027040472a4 */ /* 0x002fc8000f8e0228 */
[----:B------:R-:W-:-:S06]  /*165c0*/  UIMAD.WIDE UR8, UR4, 0x80, UR8 ;  /* 0x00000080040878a5 */ /* 0x000fcc000f8e0208 */
[----:B------:R-:W-:Y:S06]  /*165d0*/  @!P0 BRA `(.L_x_281) ;  /* 0x0000000000e08947 */ /* 0x000fec0003800000 */
[----:B------:R-:W-:Y:S01]  /*165e0*/  STL [R1+0x210], R14 ;  /* 0x0002100e01007387 */ /* 0x000fe20000100800 */
[----:B------:R-:W1:Y:S01]  /*165f0*/  LDC.64 R8, c[0x0][0x340] ;  /* 0x0000d000ff087b82 */ /* 0x000e620000000a00 */
[----:B------:R-:W-:Y:S02]  /*16600*/  UMOV UR4, 0x400 ;  /* 0x0000040000047882 */ /* 0x000fe40000000000 */
[----:B------:R4:W-:Y:S01]  /*16610*/  STL.64 [R1+0x208], R12 ;  /* 0x0002080c01007387 */ /* 0x0009e20000100a00 */
[----:B--2---:R-:W-:-:S03]  /*16620*/  ULEA UR4, UR41, UR4, 0x18 ;  /* 0x0000000429047291 */ /* 0x004fc6000f8ec03f */
[----:B------:R2:W-:Y:S01]  /*16630*/  STL [R1+0x200], R11 ;  /* 0x0002000b01007387 */ /* 0x0005e20000100800 */
[----:B------:R-:W3:Y:S08]  /*16640*/  LDC.64 R32, c[0x0][0x300] ;  /* 0x0000c000ff207b82 */ /* 0x000ef00000000a00 */
[----:B----4-:R-:W4:Y:S08]  /*16650*/  LDC.64 R12, c[0x0][0x350] ;  /* 0x0000d400ff0c7b82 */ /* 0x010f300000000a00 */
[----:B------:R-:W4:Y:S08]  /*16660*/  LDC.64 R14, c[0x0][0x358] ;  /* 0x0000d600ff0e7b82 */ /* 0x000f300000000a00 */
[----:B--2---:R-:W1:Y:S08]  /*16670*/  LDC.64 R10, c[0x0][0x348] ;  /* 0x0000d200ff0a7b82 */ /* 0x004e700000000a00 */
[----:B------:R-:W3:Y:S01]  /*16680*/  LDC.64 R34, c[0x0][0x308] ;  /* 0x0000c200ff227b82 */ /* 0x000ee20000000a00 */
[----:B----4-:R2:W-:Y:S07]  /*16690*/  STS.128 [UR4+0x385d0], R12 ;  /* 0x0385d00cff007988 */ /* 0x0105ee0008000c04 */
[----:B------:R-:W4:Y:S01]  /*166a0*/  LDC.64 R28, c[0x0][0x310] ;  /* 0x0000c400ff1c7b82 */ /* 0x000f220000000a00 */
[----:B-1----:R1:W-:Y:S07]  /*166b0*/  STS.128 [UR4+0x385c0], R8 ;  /* 0x0385c008ff007988 */ /* 0x0023ee0008000c04 */
[----:B------:R-:W4:Y:S01]  /*166c0*/  LDC.64 R30, c[0x0][0x318] ;  /* 0x0000c600ff1e7b82 */ /* 0x000f220000000a00 */
[----:B---3--:R-:W-:Y:S07]  /*166d0*/  STS.128 [UR4+0x38580], R32 ;  /* 0x03858020ff007988 */ /* 0x008fee0008000c04 */
[----:B--2---:R-:W2:Y:S08]  /*166e0*/  LDC.64 R12, c[0x0][0x420] ;  /* 0x00010800ff0c7b82 */ /* 0x004eb00000000a00 */
[----:B------:R-:W2:Y:S08]  /*166f0*/  LDC.64 R14, c[0x0][0x428] ;  /* 0x00010a00ff0e7b82 */ /* 0x000eb00000000a00 */
[----:B-1----:R-:W1:Y:S01]  /*16700*/  LDC.64 R8, c[0x0][0x430] ;  /* 0x00010c00ff087b82 */ /* 0x002e620000000a00 */
[----:B----4-:R-:W-:Y:S07]  /*16710*/  STS.128 [UR4+0x38590], R28 ;  /* 0x0385901cff007988 */ /* 0x010fee0008000c04 */
[----:B------:R-:W1:Y:S01]  /*16720*/  LDC.64 R10, c[0x0][0x438] ;  /* 0x00010e00ff0a7b82 */ /* 0x000e620000000a00 */
[----:B--2---:R2:W-:Y:S07]  /*16730*/  STS.128 [UR4+0x38620], R12 ;  /* 0x0386200cff007988 */ /* 0x0045ee0008000c04 */
[----:B------:R-:W3:Y:S08]  /*16740*/  LDC.64 R24, c[0x0][0x320] ;  /* 0x0000c800ff187b82 */ /* 0x000ef00000000a00 */
[----:B------:R-:W3:Y:S01]  /*16750*/  LDC.64 R26, c[0x0][0x328] ;  /* 0x0000ca00ff1a7b82 */ /* 0x000ee20000000a00 */
[----:B--2---:R4:W5:Y:S07]  /*16760*/  LDL.LU R14, [R1+0x210] ;  /* 0x00021000010e7983 */ /* 0x00496e0000300800 */
[----:B------:R-:W2:Y:S01]  /*16770*/  LDC.64 R4, c[0x0][0x330] ;  /* 0x0000cc00ff047b82 */ /* 0x000ea20000000a00 */
[----:B------:R4:W5:Y:S04]  /*16780*/  LDL.LU.64 R12, [R1+0x208] ;  /* 0x00020800010c7983 */ /* 0x0009680000300a00 */
[----:B-1----:R1:W-:Y:S03]  /*16790*/  STS.128 [UR4+0x38630], R8 ;  /* 0x03863008ff007988 */ /* 0x0023e60008000c04 */
[----:B------:R-:W2:Y:S01]  /*167a0*/  LDC.64 R6, c[0x0][0x338] ;  /* 0x0000ce00ff067b82 */ /* 0x000ea20000000a00 */
[----:B---3--:R3:W-:Y:S07]  /*167b0*/  STS.128 [UR4+0x385a0], R24 ;  /* 0x0385a018ff007988 */ /* 0x0087ee0008000c04 */
[----:B------:R-:W4:Y:S01]  /*167c0*/  LDC.64 R32, c[0x0][0x360] ;  /* 0x0000d800ff207b82 */ /* 0x000f220000000a00 */
[----:B-1----:R1:W5:Y:S07]  /*167d0*/  LDL.LU R11, [R1+0x200] ;  /* 0x00020000010b7983 */ /* 0x00236e0000300800 */
[----:B------:R-:W4:Y:S01]  /*167e0*/  LDC.64 R34, c[0x0][0x368] ;  /* 0x0000da00ff227b82 */ /* 0x000f220000000a00 */
[----:B--2---:R2:W-:Y:S07]  /*167f0*/  STS.128 [UR4+0x385b0], R4 ;  /* 0x0385b004ff007988 */ /* 0x0045ee0008000c04 */
[----:B------:R-:W1:Y:S08]  /*16800*/  LDC.64 R28, c[0x0][0x370] ;  /* 0x0000dc00ff1c7b82 */ /* 0x000e700000000a00 */
[----:B------:R-:W1:Y:S08]  /*16810*/  LDC.64 R30, c[0x0][0x378] ;  /* 0x0000de00ff1e7b82 */ /* 0x000e700000000a00 */
[----:B---3--:R-:W3:Y:S01]  /*16820*/  LDC.64 R24, c[0x0][0x400] ;  /* 0x00010000ff187b82 */ /* 0x008ee20000000a00 */
[----:B----4-:R4:W-:Y:S07]  /*16830*/  STS.128 [UR4+0x385e0], R32 ;  /* 0x0385e020ff007988 */ /* 0x0109ee0008000c04 */
[----:B------:R-:W3:Y:S08]  /*16840*/  LDC.64 R26, c[0x0][0x408] ;  /* 0x00010200ff1a7b82 */ /* 0x000ef00000000a00 */
[----:B--2---:R-:W2:Y:S01]  /*16850*/  LDC.64 R4, c[0x0][0x410] ;  /* 0x00010400ff047b82 */ /* 0x004ea20000000a00 */
[----:B-1----:R1:W-:Y:S07]  /*16860*/  STS.128 [UR4+0x385f0], R28 ;  /* 0x0385f01cff007988 */ /* 0x0023ee0008000c04 */
[----:B------:R-:W2:Y:S01]  /*16870*/  LDC.64 R6, c[0x0][0x418] ;  /* 0x00010600ff067b82 */ /* 0x000ea20000000a00 */
[----:B---3--:R3:W-:Y:S07]  /*16880*/  STS.128 [UR4+0x38600], R24 ;  /* 0x03860018ff007988 */ /* 0x0087ee0008000c04 */
[----:B----4-:R-:W4:Y:S08]  /*16890*/  LDC.64 R32, c[0x0][0x440] ;  /* 0x00011000ff207b82 */ /* 0x010f300000000a00 */
[----:B------:R-:W4:Y:S01]  /*168a0*/  LDC.64 R34, c[0x0][0x448] ;  /* 0x00011200ff227b82 */ /* 0x000f220000000a00 */
[----:B--2---:R2:W-:Y:S07]  /*168b0*/  STS.128 [UR4+0x38610], R4 ;  /* 0x03861004ff007988 */ /* 0x0045ee0008000c04 */
[----:B-1----:R-:W1:Y:S08]  /*168c0*/  LDC.64 R28, c[0x0][0x450] ;  /* 0x00011400ff1c7b82 */ /* 0x002e700000000a00 */
[----:B------:R-:W1:Y:S08]  /*168d0*/  LDC.64 R30, c[0x0][0x458] ;  /* 0x00011600ff1e7b82 */ /* 0x000e700000000a00 */
[----:B---3--:R-:W3:Y:S08]  /*168e0*/  LDC.64 R24, c[0x0][0x460] ;  /* 0x00011800ff187b82 */ /* 0x008ef00000000a00 */
[----:B------:R-:W3:Y:S08]  /*168f0*/  LDC.64 R26, c[0x0][0x468] ;  /* 0x00011a00ff1a7b82 */ /* 0x000ef00000000a00 */
[----:B--2---:R-:W2:Y:S08]  /*16900*/  LDC.64 R4, c[0x0][0x470] ;  /* 0x00011c00ff047b82 */ /* 0x004eb00000000a00 */
[----:B------:R-:W2:Y:S01]  /*16910*/  LDC.64 R6, c[0x0][0x478] ;  /* 0x00011e00ff067b82 */ /* 0x000ea20000000a00 */
[----:B----4-:R4:W-:Y:S04]  /*16920*/  STS.128 [UR4+0x38640], R32 ;  /* 0x03864020ff007988 */ /* 0x0109e80008000c04 */
[----:B-1----:R4:W-:Y:S04]  /*16930*/  STS.128 [UR4+0x38650], R28 ;  /* 0x0386501cff007988 */ /* 0x0029e80008000c04 */
[----:B---3--:R4:W-:Y:S04]  /*16940*/  STS.128 [UR4+0x38660], R24 ;  /* 0x03866018ff007988 */ /* 0x0089e80008000c04 */
[----:B--2---:R4:W-:Y:S02]  /*16950*/  STS.128 [UR4+0x38670], R4 ;  /* 0x03867004ff007988 */ /* 0x0049e40008000c04 */
.L_x_281:
[----:B--2---:R-:W-:Y:S05]  /*16960*/  BSYNC B0 ;  /* 0x0000000000007941 */ /* 0x004fea0003800000 */
.L_x_280:
[----:B------:R-:W-:Y:S01]  /*16970*/  ELECT P0, URZ, PT ;  /* 0x00000000003f782f */ /* 0x000fe20003800000 */
[----:B------:R-:W-:Y:S01]  /*16980*/  NOP ;  /* 0x0000000000007918 */ /* 0x000fe20000000000 */
[----:B------:R-:W-:Y:S11]  /*16990*/  BSSY B0, `(.L_x_282) ;  /* 0x0000050000007945 */ /* 0x000ff60003800000 */
[----:B------:R-:W-:Y:S05]  /*169a0*/  @!P0 BRA `(.L_x_283) ;  /* 0x0000000400388947 */ /* 0x000fea0003800000 */
[C---:B------:R-:W-:Y:S01]  /*169b0*/  IMAD.SHL.U32 R10, R18.reuse, 0x8, RZ ;  /* 0x00000008120a7824 */ /* 0x040fe200078e00ff */
[----:B------:R-:W-:Y:S01]  /*169c0*/  ULDC.64 UR4, c[0x0][0x518] ;  /* 0x0001460000047ab9 */ /* 0x000fe20000000a00 */
[----:B------:R-:W-:Y:S01]  /*169d0*/  ULDC.64 UR6, c[0x0][0x528] ;  /* 0x00014a0000067ab9 */ /* 0x000fe20000000a00 */
[----:B------:R-:W-:Y:S02]  /*169e0*/  SHF.L.U64.HI R19, R18, 0x3, R19 ;  /* 0x0000000312137819 */ /* 0x000fe40000010213 */
[C---:B----4-:R-:W-:Y:S02]  /*169f0*/  IADD3 R4, P0, R10.reuse, UR4, RZ ;  /* 0x000000040a047c10 */ /* 0x050fe4000ff1e0ff */
[----:B------:R-:W-:Y:S02]  /*16a00*/  IADD3 R2, P1, R10, UR6, RZ ;  /* 0x000000060a027c10 */ /* 0x000fe4000ff3e0ff */
[C---:B------:R-:W-:Y:S01]  /*16a10*/  IADD3.X R5, R19.reuse, UR5, RZ, P0, !PT ;  /* 0x0000000513057c10 */ /* 0x040fe200087fe4ff */
[----:B------:R-:W-:Y:S01]  /*16a20*/  ULDC.64 UR4, c[0x0][0x510] ;  /* 0x0001440000047ab9 */ /* 0x000fe20000000a00 */
[----:B------:R-:W-:Y:S01]  /*16a30*/  IADD3.X R3, R19, UR7, RZ, P1, !PT ;  /* 0x0000000713037c10 */ /* 0x000fe20008ffe4ff */
[----:B------:R-:W-:-:S02]  /*16a40*/  ULDC.64 UR6, c[0x0][0x520] ;  /* 0x0001480000067ab9 */ /* 0x000fc40000000a00 */
[----:B------:R1:W2:Y:S04]  /*16a50*/  LDG.E.64 R8, desc[UR56][R4.64] ;  /* 0x0000003804087981 */ /* 0x0002a8000c1e1b00 */
[----:B------:R4:W3:Y:S01]  /*16a60*/  LDG.E.64 R6, desc[UR56][R2.64] ;  /* 0x0000003802067981 */ /* 0x0008e2000c1e1b00 */
[C---:B-1----:R-:W-:Y:S02]  /*16a70*/  IADD3 R4, P0, R10.reuse, UR4, RZ ;  /* 0x000000040a047c10 */ /* 0x042fe4000ff1e0ff */
[----:B----4-:R-:W-:Y:S02]  /*16a80*/  IADD3 R2, P1, R10, UR6, RZ ;  /* 0x000000060a027c10 */ /* 0x010fe4000ff3e0ff */
[C---:B------:R-:W-:Y:S02]  /*16a90*/  IADD3.X R5, R19.reuse, UR5, RZ, P0, !PT ;  /* 0x0000000513057c10 */ /* 0x040fe400087fe4ff */
[----:B------:R-:W-:-:S04]  /*16aa0*/  IADD3.X R3, R19, UR7, RZ, P1, !PT ;  /* 0x0000000713037c10 */ /* 0x000fc80008ffe4ff */
[----:B------:R-:W4:Y:S04]  /*16ab0*/  LDG.E.64 R4, desc[UR56][R4.64] ;  /* 0x0000003804047981 */ /* 0x000f28000c1e1b00 */
[----:B------:R-:W4:Y:S01]  /*16ac0*/  LDG.E.64 R2, desc[UR56][R2.64] ;  /* 0x0000003802027981 */ /* 0x000f22000c1e1b00 */
[----:B------:R-:W-:Y:S01]  /*16ad0*/  UMOV UR4, 0x400 ;  /* 0x0000040000047882 */ /* 0x000fe20000000000 */
[----:B-----5:R-:W-:Y:S01]  /*16ae0*/  IADD3 R25, R13, -0x1, RZ ;  /* 0xffffffff0d197810 */ /* 0x020fe20007ffe0ff */
[----:B------:R-:W-:Y:S01]  /*16af0*/  ULEA UR4, UR41, UR4, 0x18 ;  /* 0x0000000429047291 */ /* 0x000fe2000f8ec03f */
[----:B------:R-:W-:Y:S01]  /*16b00*/  VIADD R24, R11, 0xffffffff ;  /* 0xffffffff0b187836 */ /* 0x000fe20000000000 */
[----:B------:R-:W-:Y:S02]  /*16b10*/  CS2R R26, SRZ ;  /* 0x00000000001a7805 */ /* 0x000fe4000001ff00 */
[----:B------:R-:W-:-:S02]  /*16b20*/  UIADD3 UR6, UR4, 0x38600, URZ ;  /* 0x0003860004067890 */ /* 0x000fc4000fffe03f */
[----:B------:R-:W-:-:S03]  /*16b30*/  UIADD3 UR5, UR4, 0x38580, URZ ;  /* 0x0003858004057890 */ /* 0x000fc6000fffe03f */
[----:B------:R-:W1:Y:S01]  /*16b40*/  LDS R10, [UR4+0x3859c] ;  /* 0x03859c04ff0a7984 */ /* 0x000e620008000800 */
[----:B------:R-:W-:-:S03]  /*16b50*/  IMAD.U32 R28, RZ, RZ, UR6 ;  /* 0x00000006ff1c7e24 */ /* 0x000fc6000f8e00ff */
[----:B------:R-:W1:Y:S02]  /*16b60*/  LDS R15, [UR4+0x3861c] ;  /* 0x03861c04ff0f7984 */ /* 0x000e640008000800 */
[----:B------:R-:W-:Y:S02]  /*16b70*/  SHF.R.U64 R28, R28, 0x4, RZ ;  /* 0x000000041c1c7819 */ /* 0x000fe400000012ff */
[----:B------:R1:W-:Y:S04]  /*16b80*/  STS.128 [UR4+0x385a0], R24 ;  /* 0x0385a018ff007988 */ /* 0x0003e80008000c04 */
[----:B------:R-:W-:Y:S04]  /*16b90*/  STS [UR4+0x38610], R28 ;  /* 0x0386101cff007988 */ /* 0x000fe80008000804 */
[----:B------:R-:W-:Y:S04]  /*16ba0*/  STS [UR4+0x38614], R28 ;  /* 0x0386141cff007988 */ /* 0x000fe80008000804 */
[----:B------:R-:W-:Y:S01]  /*16bb0*/  STS [UR4+0x385b0], RZ ;  /* 0x0385b0ffff007988 */ /* 0x000fe20008000804 */
[----:B-1----:R-:W-:-:S03]  /*16bc0*/  IADD3 R25, R12, -0x1, RZ ;  /* 0xffffffff0c197810 */ /* 0x002fc60007ffe0ff */
[----:B------:R-:W-:Y:S04]  /*16bd0*/  STS [UR4+0x38630], RZ ;  /* 0x038630ffff007988 */ /* 0x000fe80008000804 */
[----:B------:R-:W-:Y:S01]  /*16be0*/  STS.128 [UR4+0x38620], R24 ;  /* 0x03862018ff007988 */ /* 0x000fe20008000c04 */
[C---:B--2---:R-:W-:Y:S01]  /*16bf0*/  SHF.L.U64.HI R9, R8.reuse, 0x1, R9 ;  /* 0x0000000108097819 */ /* 0x044fe20000010209 */
[----:B------:R-:W-:Y:S01]  /*16c00*/  IMAD.SHL.U32 R8, R8, 0x2, RZ ;  /* 0x0000000208087824 */ /* 0x000fe200078e00ff */
[----:B---3--:R-:W-:Y:S02]  /*16c10*/  SHF.L.U64.HI R7, R6, 0x1, R7 ;  /* 0x0000000106077819 */ /* 0x008fe40000010207 */
[----:B------:R-:W-:Y:S02]  /*16c20*/  LOP3.LUT R9, R9, 0x1fffffff, RZ, 0xc0, !PT ;  /* 0x1fffffff09097812 */ /* 0x000fe400078ec0ff */
[----:B------:R-:W-:-:S02]  /*16c30*/  LOP3.LUT R7, R7, 0x1fffffff, RZ, 0xc0, !PT ;  /* 0x1fffffff07077812 */ /* 0x000fc400078ec0ff */
[----:B------:R-:W-:Y:S02]  /*16c40*/  SHF.R.U32.HI R19, RZ, 0x4, R9 ;  /* 0x00000004ff137819 */ /* 0x000fe40000011609 */
[----:B------:R-:W-:Y:S02]  /*16c50*/  SHF.R.U32.HI R22, RZ, 0x4, R7 ;  /* 0x00000004ff167819 */ /* 0x000fe40000011607 */
[----:B------:R-:W-:Y:S02]  /*16c60*/  LOP3.LUT R10, R10, 0xf, R19, 0xb8, !PT ;  /* 0x0000000f0a0a7812 */ /* 0x000fe400078eb813 */
[----:B------:R-:W-:Y:S02]  /*16c70*/  LOP3.LUT R19, R15, 0xf, R22, 0xb8, !PT ;  /* 0x0000000f0f137812 */ /* 0x000fe400078eb816 */
[----:B------:R-:W-:Y:S01]  /*16c80*/  MOV R22, UR5 ;  /* 0x0000000500167c02 */ /* 0x000fe20008000f00 */
[----:B------:R-:W-:Y:S01]  /*16c90*/  STS [UR4+0x3859c], R10 ;  /* 0x03859c0aff007988 */ /* 0x000fe20008000804 */
[----:B------:R-:W-:-:S02]  /*16ca0*/  SHF.L.U32 R6, R6, 0x1, RZ ;  /* 0x0000000106067819 */ /* 0x000fc400000006ff */
[----:B------:R-:W-:Y:S01]  /*16cb0*/  SHF.R.U64 R22, R22, 0x4, RZ ;  /* 0x0000000416167819 */ /* 0x000fe200000012ff */
[----:B------:R-:W-:Y:S01]  /*16cc0*/  STS [UR4+0x3861c], R19 ;  /* 0x03861c13ff007988 */ /* 0x000fe20008000804 */
[----:B------:R-:W-:Y:S02]  /*16cd0*/  LOP3.LUT R6, R6, 0xfffffffe, RZ, 0xc0, !PT ;  /* 0xfffffffe06067812 */ /* 0x000fe400078ec0ff */
[----:B------:R-:W-:Y:S01]  /*16ce0*/  LOP3.LUT R8, R8, 0xfffffffe, RZ, 0xc0, !PT ;  /* 0xfffffffe08087812 */ /* 0x000fe200078ec0ff */
[----:B------:R-:W1:Y:S01]  /*16cf0*/  LDS R15, [UR4+0x3859c] ;  /* 0x03859c04ff0f7984 */ /* 0x000e620008000800 */
[----:B------:R-:W-:Y:S02]  /*16d00*/  SHF.R.U64 R7, R6, 0x4, R7 ;  /* 0x0000000406077819 */ /* 0x000fe40000001207 */
[----:B------:R-:W-:Y:S01]  /*16d10*/  SHF.R.U64 R9, R8, 0x4, R9 ;  /* 0x0000000408097819 */ /* 0x000fe20000001209 */
[----:B------:R-:W2:Y:S04]  /*16d20*/  LDS R21, [UR4+0x3861c] ;  /* 0x03861c04ff157984 */ /* 0x000ea80008000800 */
[----:B------:R-:W-:Y:S04]  /*16d30*/  STS [UR4+0x38590], R22 ;  /* 0x03859016ff007988 */ /* 0x000fe80008000804 */
[----:B------:R-:W-:Y:S04]  /*16d40*/  STS [UR4+0x38594], R22 ;  /* 0x03859416ff007988 */ /* 0x000fe80008000804 */
[----:B------:R-:W-:Y:S04]  /*16d50*/  STS [UR4+0x3858c], R9 ;  /* 0x03858c09ff007988 */ /* 0x000fe80008000804 */
[----:B----4-:R-:W-:Y:S04]  /*16d60*/  STS.64 [UR4+0x38580], R4 ;  /* 0x03858004ff007988 */ /* 0x010fe80008000a04 */
[----:B------:R-:W-:Y:S04]  /*16d70*/  STS.64 [UR4+0x38600], R2 ;  /* 0x03860002ff007988 */ /* 0x000fe80008000a04 */
[----:B------:R-:W-:Y:S01]  /*16d80*/  STS [UR4+0x3860c], R7 ;  /* 0x03860c07ff007988 */ /* 0x000fe20008000804 */
[----:B-1----:R-:W-:-:S02]  /*16d90*/  LOP3.LUT R15, R15, 0xf0, RZ, 0xb8, !PT ;  /* 0x000000f00f0f7812 */ /* 0x002fc400078eb8ff */
[----:B--2---:R-:W-:-:S03]  /*16da0*/  LOP3.LUT R21, R21, 0xf0, RZ, 0xb8, !PT ;  /* 0x000000f015157812 */ /* 0x004fc600078eb8ff */
[----:B------:R-:W-:Y:S04]  /*16db0*/  STS [UR4+0x3859c], R15 ;  /* 0x03859c0fff007988 */ /* 0x000fe80008000804 */
[----:B------:R-:W-:Y:S04]  /*16dc0*/  STS [UR4+0x3861c], R21 ;  /* 0x03861c15ff007988 */ /* 0x000fe80008000804 */
[----:B------:R-:W1:Y:S04]  /*16dd0*/  LDS R23, [UR4+0x3859c] ;  /* 0x03859c04ff177984 */ /* 0x000e680008000800 */
[----:B------:R-:W2:Y:S01]  /*16de0*/  LDS R29, [UR4+0x3861c] ;  /* 0x03861c04ff1d7984 */ /* 0x000ea20008000800 */
[----:B-1----:R-:W-:-:S02]  /*16df0*/  LOP3.LUT R23, R23, 0xf00, RZ, 0xb8, !PT ;  /* 0x00000f0017177812 */ /* 0x002fc400078eb8ff */
[----:B--2---:R-:W-:-:S03]  /*16e00*/  LOP3.LUT R29, R29, 0xf00, RZ, 0xb8, !PT ;  /* 0x00000f001d1d7812 */ /* 0x004fc600078eb8ff */
[----:B------:R-:W-:Y:S04]  /*16e10*/  STS.64 [UR4+0x38598], R22 ;  /* 0x03859816ff007988 */ /* 0x000fe80008000a04 */
[----:B------:R-:W-:Y:S04]  /*16e20*/  STS.64 [UR4+0x38618], R28 ;  /* 0x0386181cff007988 */ /* 0x000fe80008000a04 */
[----:B------:R-:W1:Y:S04]  /*16e30*/  LDS R15, [UR4+0x3859c] ;  /* 0x03859c04ff0f7984 */ /* 0x000e680008000800 */
[----:B------:R-:W2:Y:S01]  /*16e40*/  LDS R10, [UR4+0x3861c] ;  /* 0x03861c04ff0a7984 */ /* 0x000ea20008000800 */
[----:B-1----:R-:W-:-:S02]  /*16e50*/  LOP3.LUT R6, R15, 0xf000, RZ, 0xb8, !PT ;  /* 0x0000f0000f067812 */ /* 0x002fc400078eb8ff */
[----:B--2---:R-:W-:-:S03]  /*16e60*/  LOP3.LUT R10, R10, 0xf000, RZ, 0xb8, !PT ;  /* 0x0000f0000a0a7812 */ /* 0x004fc600078eb8ff */
[----:B------:R1:W-:Y:S04]  /*16e70*/  STS [UR4+0x3859c], R6 ;  /* 0x03859c06ff007988 */ /* 0x0003e80008000804 */
[----:B------:R1:W-:Y:S02]  /*16e80*/  STS [UR4+0x3861c], R10 ;  /* 0x03861c0aff007988 */ /* 0x0003e40008000804 */
.L_x_283:
[----:B------:R-:W-:Y:S05]  /*16e90*/  BSYNC B0 ;  /* 0x0000000000007941 */ /* 0x000fea0003800000 */
.L_x_282:
[----:B------:R-:W-:Y:S01]  /*16ea0*/  ELECT P0, URZ, PT ;  /* 0x00000000003f782f */ /* 0x000fe20003800000 */
[----:B------:R-:W-:Y:S01]  /*16eb0*/  NOP ;  /* 0x0000000000007918 */ /* 0x000fe20000000000 */
[----:B------:R-:W-:Y:S11]  /*16ec0*/  BSSY B0, `(.L_x_284) ;  /* 0x0000004000007945 */ /* 0x000ff60003800000 */
[----:B------:R-:W-:Y:S05]  /*16ed0*/  @!P0 BRA `(.L_x_285) ;  /* 0x0000000000088947 */ /* 0x000fea0003800000 */
[----:B------:R0:W-:Y:S01]  /*16ee0*/  UTMACMDFLUSH ;  /* 0x00000000000079b7 */ /* 0x0001e20000000000 */
[----:B------:R-:W-:-:S04]  /*16ef0*/  DEPBAR.LE SB0, 0x0 ;  /* 0x000080000000791a */ /* 0x000fc80000000000 */
.L_x_285:
[----:B------:R-:W-:Y:S05]  /*16f00*/  BSYNC B0 ;  /* 0x0000000000007941 */ /* 0x000fea0003800000 */
.L_x_284:
[----:B------:R-:W-:Y:S01]  /*16f10*/  UMOV UR4, 0x400 ;  /* 0x0000040000047882 */ /* 0x000fe20000000000 */
[----:B---3--:R-:W-:Y:S01]  /*16f20*/  IMAD.SHL.U32 R0, R0, 0x4, RZ ;  /* 0x0000000400007824 */ /* 0x008fe200078e00ff */
[----:B------:R-:W-:Y:S01]  /*16f30*/  ULEA UR12, UR41, UR4, 0x18 ;  /* 0x00000004290c7291 */ /* 0x000fe2000f8ec03f */
[----:B------:R-:W-:-:S03]  /*16f40*/  ULDC UR10, c[0x0][0x884] ;  /* 0x00022100000a7ab9 */ /* 0x000fc60000000800 */
[----:B------:R-:W-:Y:S01]  /*16f50*/  UIADD3 UR14, UR12, 0x38580, URZ ;  /* 0x000385800c0e7890 */ /* 0x000fe2000fffe03f */
[----:B----4-:R-:W-:Y:S01]  /*16f60*/  IADD3 R4, P0, R0, UR8, RZ ;  /* 0x0000000800047c10 */ /* 0x010fe2000ff1e0ff */
[----:B------:R-:W-:Y:S01]  /*16f70*/  UIMAD.WIDE UR10, UR10, 0x80, UR8 ;  /* 0x000000800a0a78a5 */ /* 0x000fe2000f8e0208 */
[----:B-1----:R-:W-:Y:S02]  /*16f80*/  IMAD.MOV.U32 R6, RZ, RZ, 0x1 ;  /* 0x00000001ff067424 */ /* 0x002fe400078e00ff */
[----:B------:R-:W-:-:S03]  /*16f90*/  IADD3.X R5, RZ, UR9, RZ, P0, !PT ;  /* 0x00000009ff057c10 */ /* 0x000fc600087fe4ff */
[----:B------:R-:W-:Y:S01]  /*16fa0*/  IADD3 R2, P1, R0, UR10, RZ ;  /* 0x0000000a00027c10 */ /* 0x000fe2000ff3e0ff */
[----:B------:R-:W1:Y:S04]  /*16fb0*/  LDS R7, [R0+UR14] ;  /* 0x0000000e00077984 */ /* 0x000e680008000800 */
[----:B------:R2:W3:Y:S01]  /*16fc0*/  LDS R9, [R0+UR14+0x80] ;  /* 0x0000800e00097984 */ /* 0x0004e20008000800 */
[----:B------:R-:W-:Y:S01]  /*16fd0*/  IMAD.X R3, RZ, RZ, UR11, P1 ;  /* 0x0000000bff037e24 */ /* 0x000fe200088e06ff */
[----:B-----5:R-:W-:Y:S02]  /*16fe0*/  LOP3.LUT P1, RZ, R14, 0x7f, RZ, 0xc0, !PT ;  /* 0x0000007f0eff7812 */ /* 0x020fe4000782c0ff */
[----:B------:R-:W-:Y:S01]  /*16ff0*/  MOV R8, 0x1 ;  /* 0x0000000100087802 */ /* 0x000fe20000000f00 */
[----:B------:R-:W-:Y:S01]  /*17000*/  BSSY B0, `(.L_x_286) ;  /* 0x00000e9000007945 */ /* 0x000fe20003800000 */
[----:B------:R-:W-:Y:S01]  /*17010*/  ISETP.EQ.OR P2, PT, R20, RZ, P1 ;  /* 0x000000ff1400720c */ /* 0x000fe20000f42670 */
[----:B------:R-:W-:Y:S01]  /*17020*/  IMAD.MOV.U32 R10, RZ, RZ, 0x1 ;  /* 0x00000001ff0a7424 */ /* 0x000fe200078e00ff */
[----:B--2---:R-:W-:Y:S01]  /*17030*/  MOV R0, RZ ;  /* 0x000000ff00007202 */ /* 0x004fe20000000f00 */
[----:B------:R-:W-:Y:S01]  /*17040*/  IMAD.MOV.U32 R20, RZ, RZ, RZ ;  /* 0x000000ffff147224 */ /* 0x000fe200078e00ff */
[----:B------:R-:W-:Y:S01]  /*17050*/  MOV R19, RZ ;  /* 0x000000ff00137202 */ /* 0x000fe20000000f00 */
[----:B------:R-:W-:-:S02]  /*17060*/  ULOP3.LUT UR20, UR53, 0x1, URZ, 0xfc, !UPT ;  /* 0x0000000135147892 */ /* 0x000fc4000f8efc3f */
[----:B------:R-:W-:Y:S02]  /*17070*/  ULOP3.LUT UR13, UR52, 0x2, URZ, 0xfc, !UPT ;  /* 0x00000002340d7892 */ /* 0x000fe4000f8efc3f */
[----:B------:R-:W-:Y:S01]  /*17080*/  UIADD3 UR15, UR12, 0x38600, URZ ;  /* 0x000386000c0f7890 */ /* 0x000fe2000fffe03f */
[----:B-1----:R-:W5:Y:S04]  /*17090*/  ATOMG.E.EXCH.STRONG.GPU PT, RZ, [R4], R7 ;  /* 0x0000000704ff73a8 */ /* 0x002f6800041ee100 */
[----:B---3--:R1:W5:Y:S02]  /*170a0*/  ATOMG.E.EXCH.STRONG.GPU PT, RZ, [R2], R9 ;  /* 0x0000000902ff73a8 */ /* 0x00836400041ee100 */
[----:B-1----:R-:W-:Y:S02]  /*170b0*/  PRMT R2, R6, 0x7610, R2 ;  /* 0x0000761006027816 */ /* 0x002fe40000000002 */
[----:B------:R-:W-:-:S07]  /*170c0*/  PRMT R3, R8, 0x7610, R3 ;  /* 0x0000761008037816 */ /* 0x000fce0000000003 */
.L_x_306:
[----:B------:R-:W-:Y:S01]  /*170d0*/  LOP3.LUT P0, RZ, R3, 0xff, RZ, 0xc0, !PT ;  /* 0x000000ff03ff7812 */ /* 0x000fe2000780c0ff */
[----:B------:R-:W-:Y:S05]  /*170e0*/  YIELD ;  /* 0x0000000000007946 */ /* 0x000fea0003800000 */
[----:B-----5:R-:W-:Y:S01]  /*170f0*/  IADD3 R4, R11, 0x3f, RZ ;  /* 0x0000003f0b047810 */ /* 0x020fe20007ffe0ff */
[----:B------:R-:W-:Y:S03]  /*17100*/  BSSY B1, `(.L_x_287) ;  /* 0x0000009000017945 */ /* 0x000fe60003800000 */
[----:B------:R-:W-:-:S04]  /*17110*/  SHF.R.S32.HI R5, RZ, 0x1f, R4 ;  /* 0x0000001fff057819 */ /* 0x000fc80000011404 */
[----:B------:R-:W-:Y:S01]  /*17120*/  LEA.HI R5, R5, R4, RZ, 0x6 ;  /* 0x0000000405057211 */ /* 0x000fe200078f30ff */
[----:B------:R-:W-:Y:S06]  /*17130*/  @!P0 BRA `(.L_x_288) ;  /* 0x0000000000148947 */ /* 0x000fec0003800000 */
[----:B------:R-:W-:-:S04]  /*17140*/  DEPBAR {5,4,3,2,1,0} ;  /* 0x0000003f0000791a */ /* 0x000fc80000000000 */
[----:B------:R1:W-:Y:S01]  /*17150*/  UTMACCTL.IV [UR8] ;  /* 0x00000000080079b9 */ /* 0x0003e20008000000 */
[----:B------:R-:W-:-:S04]  /*17160*/  DEPBAR {5,4,3,2,1,0} ;  /* 0x0000003f0000791a */ /* 0x000fc80000000000 */
[----:B------:R1:W-:Y:S02]  /*17170*/  UTMACCTL.IV [UR10] ;  /* 0x000000000a0079b9 */ /* 0x0003e40008000000 */
[----:B-1----:R-:W-:Y:S01]  /*17180*/  NOP ;  /* 0x0000000000007918 */ /* 0x002fe20000000000 */
.L_x_288:
[----:B------:R-:W-:Y:S05]  /*17190*/  BSYNC B1 ;  /* 0x0000000000017941 */ /* 0x000fea0003800000 */
.L_x_287:
[----:B------:R-:W-:Y:S01]  /*171a0*/  UMOV UR4, 0xffffffff ;  /* 0xffffffff00047882 */ /* 0x000fe20000000000 */
[----:B------:R-:W-:Y:S02]  /*171b0*/  SHF.R.S32.HI R7, RZ, 0x6, R5 ;  /* 0x00000006ff077819 */ /* 0x000fe40000011405 */
[----:B------:R-:W-:Y:S05]  /*171c0*/  BRA.DIV UR4, `(.L_x_289) ;  /* 0x0000004204707947 */ /* 0x000fea000b800000 */
[----:B-----5:R-:W-:-:S13]  /*171d0*/  ELECT P6, URZ, PT ;  /* 0x00000000003f782f */ /* 0x020fda00038c0000 */
.L_x_393:
[----:B------:R-:W-:Y:S01]  /*171e0*/  ISETP.LT.OR P6, PT, R11, 0x1, !P6 ;  /* 0x000000010b00780c */ /* 0x000fe200077c1670 */
[----:B------:R-:W-:-:S12]  /*171f0*/  BSSY B1, `(.L_x_290) ;  /* 0x000002d000017945 */ /* 0x000fd80003800000 */
[----:B------:R-:W-:Y:S05]  /*17200*/  @P6 BRA `(.L_x_291) ;  /* 0x0000000000ac6947 */ /* 0x000fea0003800000 */
[----:B------:R-:W-:Y:S01]  /*17210*/  IMAD.SHL.U32 R17, R17, 0x100, RZ ;  /* 0x0000010011117824 */ /* 0x000fe200078e00ff */
[----:B------:R-:W-:Y:S01]  /*17220*/  SHF.L.U32 R16, R16, 0x8, RZ ;  /* 0x0000000810107819 */ /* 0x000fe200000006ff */
[----:B------:R-:W-:Y:S01]  /*17230*/  VIADD R9, R7, 0x1 ;  /* 0x0000000107097836 */ /* 0x000fe20000000000 */
[----:B------:R-:W-:Y:S01]  /*17240*/  MOV R12, RZ ;  /* 0x000000ff000c7202 */ /* 0x000fe20000000f00 */
[----:B------:R-:W-:Y:S01]  /*17250*/  IMAD.MOV.U32 R3, RZ, RZ, R10 ;  /* 0x000000ffff037224 */ /* 0x000fe200078e000a */
[----:B------:R-:W-:-:S07]  /*17260*/  MOV R4, R0 ;  /* 0x0000000000047202 */ /* 0x000fce0000000f00 */
.L_x_295:
[----:B--2---:R-:W-:Y:S01]  /*17270*/  LEA R8, R4, UR12, 0x3 ;  /* 0x0000000c04087c11 */ /* 0x004fe2000f8e18ff */
[----:B------:R-:W-:Y:S05]  /*17280*/  YIELD ;  /* 0x0000000000007946 */ /* 0x000fea0003800000 */
[----:B------:R-:W-:Y:S01]  /*17290*/  SHF.L.U32 R5, R3, 0x1f, RZ ;  /* 0x0000001f03057819 */ /* 0x000fe200000006ff */
[----:B------:R-:W1:Y:S03]  /*172a0*/  @!P1 LDC R6, c[0x0][0x500] ;  /* 0x00014000ff069b82 */ /* 0x000e660000000800 */
[----:B------:R-:W2:Y:S02]  /*172b0*/  SYNCS.PHASECHK.TRANS64.TRYWAIT P0, [R8+URZ+0x38498], R5 ;  /* 0x03849805080075a7 */ /* 0x000ea4000800017f */
[----:B--2---:R-:W-:Y:S05]  /*172c0*/  @!P0 BRA `(.L_x_292) ;  /* 0x0000004000508947 */ /* 0x004fea0003800000 */
.L_x_394:
[----:B------:R-:W-:Y:S01]  /*172d0*/  UPRMT UR4, UR13, 0x9910, URZ ;  /* 0x000099100d047896 */ /* 0x000fe2000800003f */
[----:B-1----:R1:W-:Y:S03]  /*172e0*/  @!P1 SYNCS.ARRIVE.TRANS64 RZ, [R8+URZ+0x38480], R6 ;  /* 0x0384800608ff99a7 */ /* 0x0023e6000800003f */
[----:B------:R-:W-:-:S06]  /*172f0*/  UISETP.NE.AND UP0, UPT, UR4, 0x2, UPT ;  /* 0x000000020400788c */ /* 0x000fcc000bf05270 */
[----:B------:R-:W-:-:S13]  /*17300*/  PLOP3.LUT P0, PT, PT, PT, UP0, 0x80, 0x0 ;  /* 0x000000000000781c */ /* 0x000fda0003f0f008 */
[----:B-1----:R-:W-:Y:S05]  /*17310*/  @P0 BRA `(.L_x_293) ;  /* 0x0000000000040947 */ /* 0x002fea0003800000 */
[----:B------:R-:W-:Y:S01]  /*17320*/  BPT.TRAP 0x1 ;  /* 0x000000040000795c */ /* 0x000fe20000300000 */
.L_x_293:
[----:B------:R-:W-:Y:S05]  /*17330*/  @P2 BRA `(.L_x_294) ;  /* 0x0000000000042947 */ /* 0x000fea0003800000 */
[----:B------:R-:W-:Y:S01]  /*17340*/  BPT.TRAP 0x1 ;  /* 0x000000040000795c */ /* 0x000fe20000300000 */
.L_x_294:
[C---:B------:R-:W-:Y:S01]  /*17350*/  R2UR UR4, R4.reuse ;  /* 0x00000000040472ca */ /* 0x040fe200000e0000 */
[----:B------:R-:W-:Y:S01]  /*17360*/  VIADD R4, R4, 0x1 ;  /* 0x0000000104047836 */ /* 0x000fe20000000000 */
[----:B------:R-:W-:Y:S01]  /*17370*/  R2UR UR5, R8 ;  /* 0x00000000080572ca */ /* 0x000fe200000e0000 */
[----:B------:R-:W-:Y:S01]  /*17380*/  UMOV UR22, 0x0 ;  /* 0x0000000000167882 */ /* 0x000fe20000000000 */
[----:B------:R-:W-:Y:S01]  /*17390*/  IADD3 R9, R9, -0x1, RZ ;  /* 0xffffffff09097810 */ /* 0x000fe20007ffe0ff */
[----:B------:R-:W-:Y:S01]  /*173a0*/  UMOV UR23, 0x10000000 ;  /* 0x1000000000177882 */ /* 0x000fe20000000000 */
[C---:B------:R-:W-:Y:S01]  /*173b0*/  R2UR UR6, R12.reuse ;  /* 0x000000000c0672ca */ /* 0x040fe200000e0000 */
[----:B------:R-:W-:Y:S01]  /*173c0*/  VIADD R12, R12, 0x40 ;  /* 0x000000400c0c7836 */ /* 0x000fe20000000000 */
[----:B------:R-:W-:Y:S02]  /*173d0*/  R2UR UR7, R16 ;  /* 0x00000000100772ca */ /* 0x000fe400000e0000 */
[----:B------:R-:W-:-:S02]  /*173e0*/  R2UR UR19, R17 ;  /* 0x00000000111372ca */ /* 0x000fc400000e0000 */
[----:B------:R-:W-:Y:S01]  /*173f0*/  ISETP.GT.AND P3, PT, R9, 0x1, PT ;  /* 0x000000010900780c */ /* 0x000fe20003f64270 */
[----:B------:R-:W-:Y:S01]  /*17400*/  ULEA UR4, UR4, UR12, 0xf ;  /* 0x0000000c04047291 */ /* 0x000fe2000f8e783f */
[C---:B------:R-:W-:Y:S01]  /*17410*/  ISETP.NE.AND P0, PT, R4.reuse, 0x3, PT ;  /* 0x000000030400780c */ /* 0x040fe20003f05270 */
[----:B------:R-:W-:Y:S02]  /*17420*/  UIADD3 UR5, UR5, 0x38480, URZ ;  /* 0x0003848005057890 */ /* 0x000fe4000fffe03f */
[----:B------:R-:W-:Y:S01]  /*17430*/  UIADD3 UR16, UR4, 0x18000, URZ ;  /* 0x0001800004107890 */ /* 0x000fe2000fffe03f */
[----:B------:R-:W-:Y:S01]  /*17440*/  SEL R6, RZ, 0x1, P0 ;  /* 0x00000001ff067807 */ /* 0x000fe20000000000 */
[----:B------:R-:W-:Y:S01]  /*17450*/  UMOV UR18, UR6 ;  /* 0x0000000600127c82 */ /* 0x000fe20008000000 */
[----:B------:R-:W-:Y:S02]  /*17460*/  SEL R4, R4, RZ, P0 ;  /* 0x000000ff04047207 */ /* 0x000fe40000000000 */
[----:B------:R-:W-:Y:S01]  /*17470*/  UMOV UR17, UR5 ;  /* 0x0000000500117c82 */ /* 0x000fe20008000000 */
[----:B------:R-:W-:Y:S01]  /*17480*/  LOP3.LUT R3, R3, R6, RZ, 0x3c, !PT ;  /* 0x0000000603037212 */ /* 0x000fe200078e3cff */
[----:B------:R1:W-:Y:S02]  /*17490*/  UTMALDG.2D [UR4], [UR8], desc[UR22] ;  /* 0x00001604080075b4 */ /* 0x0003e40008009000 */
[----:B------:R1:W-:Y:S02]  /*174a0*/  UTMALDG.2D [UR16], [UR10], desc[UR22] ;  /* 0x000016100a0075b4 */ /* 0x0003e40008009000 */
[----:B-1----:R-:W-:Y:S05]  /*174b0*/  @P3 BRA `(.L_x_295) ;  /* 0xfffffffc006c3947 */ /* 0x002fea000383ffff */
.L_x_291:
[----:B------:R-:W-:Y:S05]  /*174c0*/  BSYNC B1 ;  /* 0x0000000000017941 */ /* 0x000fea0003800000 */
.L_x_290:
[----:B------:R-:W-:Y:S01]  /*174d0*/  LOP3.LUT P3, RZ, R2, 0xff, RZ, 0xc0, !PT ;  /* 0x000000ff02ff7812 */ /* 0x000fe2000786c0ff */
[----:B------:R-:W-:Y:S01]  /*174e0*/  IMAD.U32 R4, RZ, RZ, UR20 ;  /* 0x00000014ff047e24 */ /* 0x000fe2000f8e00ff */
[----:B------:R-:W-:-:S04]  /*174f0*/  IADD3 R0, R7, R0, RZ ;  /* 0x0000000007007210 */ /* 0x000fc80007ffe0ff */
[C---:B------:R-:W-:Y:S01]  /*17500*/  ISETP.GT.U32.AND P0, PT, R0.reuse, 0x2, PT ;  /* 0x000000020000780c */ /* 0x040fe20003f04070 */
[----:B------:R-:W-:Y:S01]  /*17510*/  IMAD.WIDE.U32 R2, R0, -0x55555555, RZ ;  /* 0xaaaaaaab00027825 */ /* 0x000fe200078e00ff */
[----:B------:R-:W-:Y:S02]  /*17520*/  ISETP.NE.AND P4, PT, R4, 0x3, PT ;  /* 0x000000030400780c */ /* 0x000fe40003f85270 */
[C---:B------:R-:W-:Y:S02]  /*17530*/  ISETP.LT.U32.AND P0, PT, R7.reuse, 0x3, P0 ;  /* 0x000000030700780c */ /* 0x040fe40000701070 */
[----:B------:R-:W-:Y:S01]  /*17540*/  SHF.R.U32.HI R3, RZ, 0x1, R3 ;  /* 0x00000001ff037819 */ /* 0x000fe20000011603 */
[----:B------:R-:W-:Y:S01]  /*17550*/  @P3 SYNCS.ARRIVE.TRANS64.A1T0 RZ, [UR12+0x384f8], RZ ;  /* 0x0384f8ffffff39a7 */ /* 0x000fe2000810000c */
[----:B------:R-:W-:Y:S02]  /*17560*/  ISETP.GE.U32.AND P3, PT, R7, 0x3, PT ;  /* 0x000000030700780c */ /* 0x000fe40003f66070 */
[----:B--2---:R-:W-:Y:S01]  /*17570*/  SEL R5, RZ, 0x1, !P0 ;  /* 0x00000001ff057807 */ /* 0x004fe20004000000 */
[----:B------:R-:W-:-:S03]  /*17580*/  IMAD R0, R3, -0x3, R0 ;  /* 0xfffffffd03007824 */ /* 0x000fc600078e0200 */
[----:B------:R-:W-:-:S07]  /*17590*/  LOP3.LUT R10, R10, R5, RZ, 0x3c, !PT ;  /* 0x000000050a0a7212 */ /* 0x000fce00078e3cff */
[----:B------:R-:W-:Y:S01]  /*175a0*/  @P3 LOP3.LUT R10, R10, 0x1, R3, 0x78, !PT ;  /* 0x000000010a0a3812 */ /* 0x000fe200078e7803 */
[----:B------:R-:W-:Y:S06]  /*175b0*/  @!P4 BRA `(.L_x_296) ;  /* 0x000000000004c947 */ /* 0x000fec0003800000 */
[----:B------:R-:W-:Y:S01]  /*175c0*/  BPT.TRAP 0x1 ;  /* 0x000000040000795c */ /* 0x000fe20000300000 */
.L_x_296:
[C---:B------:R-:W-:Y:S01]  /*175d0*/  LEA R3, R19.reuse, UR12, 0x3 ;  /* 0x0000000c13037c11 */ /* 0x040fe2000f8e18ff */
[----:B------:R-:W-:Y:S01]  /*175e0*/  BSSY B1, `(.L_x_297) ;  /* 0x0000005000017945 */ /* 0x000fe20003800000 */
[----:B------:R-:W-:Y:S02]  /*175f0*/  SHF.L.U32 R2, R20, 0x1f, RZ ;  /* 0x0000001f14027819 */ /* 0x000fe400000006ff */
[----:B------:R-:W-:Y:S02]  /*17600*/  LEA R4, R19, UR12, 0x4 ;  /* 0x0000000c13047c11 */ /* 0x000fe4000f8e20ff */
[----:B------:R-:W1:Y:S02]  /*17610*/  SYNCS.PHASECHK.TRANS64.TRYWAIT P0, [R3+URZ+0x38400], R2 ;  /* 0x03840002030075a7 */ /* 0x000e64000800017f */
[----:B-1----:R-:W-:Y:S05]  /*17620*/  @!P0 BRA `(.L_x_298) ;  /* 0x0000003c008c8947 */ /* 0x002fea0003800000 */
.L_x_395:
[----:B------:R-:W-:Y:S05]  /*17630*/  BSYNC B1 ;  /* 0x0000000000017941 */ /* 0x000fea0003800000 */
.L_x_297:
[----:B------:R-:W2:Y:S01]  /*17640*/  LDS.128 R4, [R4+0x38500] ;  /* 0x0385000004047984 */ /* 0x000ea20000000c00 */
[----:B------:R-:W-:Y:S01]  /*17650*/  @!PT LDS RZ, [RZ] ;  /* 0x00000000fffff984 */ /* 0x000fe20000000800 */
[----:B------:R-:W-:Y:S01]  /*17660*/  @!PT LDS RZ, [RZ] ;  /* 0x00000000fffff984 */ /* 0x000fe20000000800 */
[----:B------:R-:W-:Y:S01]  /*17670*/  @!PT LDS RZ, [RZ] ;  /* 0x00000000fffff984 */ /* 0x000fe20000000800 */
[----:B------:R-:W-:Y:S01]  /*17680*/  @!PT LDS RZ, [RZ] ;  /* 0x00000000fffff984 */ /* 0x000fe20000000800 */
[----:B------:R3:W-:Y:S06]  /*17690*/  MEMBAR.ALL.CTA ;  /* 0x0000000000007992 */ /* 0x0007ec0000008000 */
[----:B---3--:R-:W3:Y:S01]  /*176a0*/  FENCE.VIEW.ASYNC.S ;  /* 0x00000000000073c6 */ /* 0x008ee20000000000 */
[----:B--2---:R-:W-:Y:S01]  /*176b0*/  MOV R17, R5 ;  /* 0x0000000500117202 */ /* 0x004fe20000000f00 */
[----:B------:R-:W-:Y:S01]  /*176c0*/  IMAD.MOV.U32 R16, RZ, RZ, R4 ;  /* 0x000000ffff107224 */ /* 0x000fe200078e0004 */
[----:B---3--:R-:W-:Y:S06]  /*176d0*/  @!P4 BRA `(.L_x_299) ;  /* 0x000000000004c947 */ /* 0x008fec0003800000 */
[----:B------:R-:W-:Y:S01]  /*176e0*/  BPT.TRAP 0x1 ;  /* 0x000000040000795c */ /* 0x000fe20000300000 */
.L_x_299:
[----:B------:R-:W2:Y:S01]  /*176f0*/  S2R R5, SR_CgaCtaId ;  /* 0x0000000000057919 */ /* 0x000ea20000008800 */
[----:B------:R-:W-:Y:S02]  /*17700*/  ISETP.NE.AND P0, PT, R7, RZ, PT ;  /* 0x000000ff0700720c */ /* 0x000fe40003f05270 */
[----:B-1----:R-:W-:Y:S02]  /*17710*/  IADD3 R2, R3, 0x38440, RZ ;  /* 0x0003844003027810 */ /* 0x002fe40007ffe0ff */
[CC--:B------:R-:W-:Y:S02]  /*17720*/  ISETP.EQ.OR P0, PT, R6.reuse, R18.reuse, !P0 ;  /* 0x000000120600720c */ /* 0x0c0fe40004702670 */
[----:B------:R-:W-:Y:S02]  /*17730*/  ISETP.NE.AND P3, PT, R6, R18, PT ;  /* 0x000000120600720c */ /* 0x000fe40003f65270 */
[----:B--2---:R-:W-:-:S04]  /*17740*/  PRMT R2, R5, 0x654, R2 ;  /* 0x0000065405027816 */ /* 0x004fc80000000002 */
[----:B------:R1:W-:Y:S05]  /*17750*/  SYNCS.ARRIVE.TRANS64.RED.A1T0 RZ, [R2+URZ], RZ ;  /* 0x000000ff02ff79a7 */ /* 0x0003ea000810043f */
[----:B------:R-:W-:Y:S05]  /*17760*/  @P0 BRA `(.L_x_300) ;  /* 0x0000000400a40947 */ /* 0x000fea0003800000 */
[----:B-1----:R-:W1:Y:S02]  /*17770*/  LDC.64 R2, c[0x0][0x290] ;  /* 0x0000a400ff027b82 */ /* 0x002e640000000a00 */
[----:B-1----:R-:W-:-:S05]  /*17780*/  IMAD.WIDE R2, R6, 0xc, R2 ;  /* 0x0000000c06027825 */ /* 0x002fca00078e0202 */
[----:B------:R1:W5:Y:S01]  /*17790*/  LDG.E R11, desc[UR56][R2.64+0x8] ;  /* 0x00000838020b7981 */ /* 0x000362000c1e1900 */
[----:B------:R-:W-:-:S03]  /*177a0*/  UMOV UR4, 0xffffffff ;  /* 0xffffffff00047882 */ /* 0x000fc60000000000 */
[----:B------:R-:W-:Y:S05]  /*177b0*/  BRA.DIV UR4, `(.L_x_301) ;  /* 0x0000003e043c7947 */ /* 0x000fea000b800000 */
[----:B------:R-:W-:-:S13]  /*177c0*/  ELECT P6, URZ, PT ;  /* 0x00000000003f782f */ /* 0x000fda00038c0000 */
.L_x_398:
[----:B------:R-:W-:Y:S04]  /*177d0*/  BSSY B1, `(.L_x_302) ;  /* 0x000004f000017945 */ /* 0x000fe80003800000 */
[----:B------:R-:W-:Y:S05]  /*177e0*/  @!P6 BRA `(.L_x_303) ;  /* 0x000000040034e947 */ /* 0x000fea0003800000 */
[C---:B------:R-:W-:Y:S01]  /*177f0*/  IMAD.SHL.U32 R21, R6.reuse, 0x8, RZ ;  /* 0x0000000806157824 */ /* 0x040fe200078e00ff */
[----:B------:R-:W-:Y:S01]  /*17800*/  SHF.R.S32.HI R5, RZ, 0x1f, R6 ;  /* 0x0000001fff057819 */ /* 0x000fe20000011406 */
[----:B------:R-:W-:Y:S01]  /*17810*/  ULDC.64 UR4, c[0x0][0x510] ;  /* 0x0001440000047ab9 */ /* 0x000fe20000000a00 */
[----:B------:R-:W-:Y:S01]  /*17820*/  ULDC.64 UR6, c[0x0][0x520] ;  /* 0x0001480000067ab9 */ /* 0x000fe20000000a00 */
[----:B------:R-:W2:Y:S01]  /*17830*/  LDG.E R18, desc[UR56][R2.64] ;  /* 0x0000003802127981 */ /* 0x000ea2000c1e1900 */
[----:B------:R-:W-:Y:S02]  /*17840*/  SHF.L.U64.HI R22, R6, 0x3, R5 ;  /* 0x0000000306167819 */ /* 0x000fe40000010205 */
[C---:B------:R-:W-:Y:S02]  /*17850*/  IADD3 R8, P0, R21.reuse, UR4, RZ ;  /* 0x0000000415087c10 */ /* 0x040fe4000ff1e0ff */
[C---:B------:R-:W-:Y:S02]  /*17860*/  IADD3 R4, P4, R21.reuse, UR6, RZ ;  /* 0x0000000615047c10 */ /* 0x040fe4000ff9e0ff */
[C---:B------:R-:W-:Y:S01]  /*17870*/  IADD3.X R9, R22.reuse, UR5, RZ, P0, !PT ;  /* 0x0000000516097c10 */ /* 0x040fe200087fe4ff */
[----:B------:R-:W-:Y:S01]  /*17880*/  ULDC.64 UR4, c[0x0][0x518] ;  /* 0x0001460000047ab9 */ /* 0x000fe20000000a00 */
[----:B------:R-:W-:Y:S01]  /*17890*/  IADD3.X R5, R22, UR7, RZ, P4, !PT ;  /* 0x0000000716057c10 */ /* 0x000fe2000a7fe4ff */
[----:B-1----:R-:W3:Y:S04]  /*178a0*/  LDG.E R2, desc[UR56][R2.64+0x4] ;  /* 0x0000043802027981 */ /* 0x002ee8000c1e1900 */
[----:B------:R-:W4:Y:S04]  /*178b0*/  LDG.E.64 R14, desc[UR56][R8.64] ;  /* 0x00000038080e7981 */ /* 0x000f28000c1e1b00 */
[----:B------:R1:W2:Y:S02]  /*178c0*/  LDG.E.64 R12, desc[UR56][R4.64] ;  /* 0x00000038040c7981 */ /* 0x0002a4000c1e1b00 */
[----:B-1----:R-:W-:-:S04]  /*178d0*/  IADD3 R4, P0, R21, UR4, RZ ;  /* 0x0000000415047c10 */ /* 0x002fc8000ff1e0ff */
[----:B------:R-:W-:Y:S01]  /*178e0*/  IADD3.X R5, R22, UR5, RZ, P0, !PT ;  /* 0x0000000516057c10 */ /* 0x000fe200087fe4ff */
[----:B------:R-:W-:-:S04]  /*178f0*/  ULDC.64 UR4, c[0x0][0x528] ;  /* 0x00014a0000047ab9 */ /* 0x000fc80000000a00 */
[----:B------:R1:W3:Y:S02]  /*17900*/  LDG.E.64 R8, desc[UR56][R4.64] ;  /* 0x0000003804087981 */ /* 0x0002e4000c1e1b00 */
[----:B-1----:R-:W-:-:S04]  /*17910*/  IADD3 R4, P0, R21, UR4, RZ ;  /* 0x0000000415047c10 */ /* 0x002fc8000ff1e0ff */
[----:B------:R-:W-:-:S06]  /*17920*/  IADD3.X R5, R22, UR5, RZ, P0, !PT ;  /* 0x0000000516057c10 */ /* 0x000fcc00087fe4ff */
[----:B------:R-:W3:Y:S04]  /*17930*/  LDG.E.64 R4, desc[UR56][R4.64] ;  /* 0x0000003804047981 */ /* 0x000ee8000c1e1b00 */
[----:B----4-:R-:W-:Y:S04]  /*17940*/  STS.64 [UR14], R14 ;  /* 0x0000000eff007988 */ /* 0x010fe80008000a0e */
[----:B--2---:R-:W-:Y:S04]  /*17950*/  STS.64 [UR15], R12 ;  /* 0x0000000cff007988 */ /* 0x004fe80008000a0f */
[----:B------:R-:W1:Y:S01]  /*17960*/  LDS R21, [UR14+0x1c] ;  /* 0x00001c0eff157984 */ /* 0x000e620008000800 */
[----:B---3--:R-:W-:-:S04]  /*17970*/  SHF.L.U64.HI R24, R8, 0x1, R9 ;  /* 0x0000000108187819 */ /* 0x008fc80000010209 */
[----:B------:R-:W-:-:S04]  /*17980*/  LOP3.LUT R24, R24, 0x1fffffff, RZ, 0xc0, !PT ;  /* 0x1fffffff18187812 */ /* 0x000fc800078ec0ff */
[----:B------:R-:W-:-:S04]  /*17990*/  SHF.R.U32.HI R22, RZ, 0x4, R24 ;  /* 0x00000004ff167819 */ /* 0x000fc80000011618 */
[----:B-1----:R-:W-:-:S05]  /*179a0*/  LOP3.LUT R21, R21, 0xf, R22, 0xb8, !PT ;  /* 0x0000000f15157812 */ /* 0x002fca00078eb816 */
[----:B------:R-:W-:Y:S04]  /*179b0*/  STS [UR14+0x1c], R21 ;  /* 0x00001c15ff007988 */ /* 0x000fe8000800080e */
[----:B------:R-:W1:Y:S02]  /*179c0*/  LDS R9, [UR14+0x1c] ;  /* 0x00001c0eff097984 */ /* 0x000e640008000800 */
[----:B-1----:R-:W-:-:S05]  /*179d0*/  LOP3.LUT R9, R9, 0xf0, RZ, 0xb8, !PT ;  /* 0x000000f009097812 */ /* 0x002fca00078eb8ff */
[----:B------:R-:W-:Y:S04]  /*179e0*/  STS [UR14+0x1c], R9 ;  /* 0x00001c09ff007988 */ /* 0x000fe8000800080e */
[----:B------:R-:W1:Y:S01]  /*179f0*/  LDS R23, [UR14+0x1c] ;  /* 0x00001c0eff177984 */ /* 0x000e620008000800 */
[----:B------:R-:W-:-:S04]  /*17a00*/  MOV R22, UR14 ;  /* 0x0000000e00167c02 */ /* 0x000fc80008000f00 */
[----:B------:R-:W-:Y:S02]  /*17a10*/  SHF.R.U64 R22, R22, 0x4, RZ ;  /* 0x0000000416167819 */ /* 0x000fe400000012ff */
[----:B-1----:R-:W-:-:S05]  /*17a20*/  LOP3.LUT R23, R23, 0xf00, RZ, 0xb8, !PT ;  /* 0x00000f0017177812 */ /* 0x002fca00078eb8ff */
[----:B------:R-:W-:Y:S04]  /*17a30*/  STS.64 [UR14+0x18], R22 ;  /* 0x00001816ff007988 */ /* 0x000fe80008000a0e */
[----:B------:R-:W1:Y:S01]  /*17a40*/  LDS R25, [UR14+0x1c] ;  /* 0x00001c0eff197984 */ /* 0x000e620008000800 */
[----:B------:R-:W-:Y:S01]  /*17a50*/  IMAD.SHL.U32 R21, R8, 0x2, RZ ;  /* 0x0000000208157824 */ /* 0x000fe200078e00ff */
[----:B-----5:R-:W-:-:S04]  /*17a60*/  IADD3 R12, R11, -0x1, RZ ;  /* 0xffffffff0b0c7810 */ /* 0x020fc80007ffe0ff */
[----:B------:R-:W-:Y:S02]  /*17a70*/  LOP3.LUT R21, R21, 0xfffffffe, RZ, 0xc0, !PT ;  /* 0xfffffffe15157812 */ /* 0x000fe400078ec0ff */
[----:B------:R-:W-:Y:S01]  /*17a80*/  CS2R R14, SRZ ;  /* 0x00000000000e7805 */ /* 0x000fe2000001ff00 */
[----:B------:R-:W-:Y:S01]  /*17a90*/  VIADD R13, R18, 0xffffffff ;  /* 0xffffffff120d7836 */ /* 0x000fe20000000000 */
[----:B------:R-:W-:Y:S01]  /*17aa0*/  SHF.R.U64 R21, R21, 0x4, R24 ;  /* 0x0000000415157819 */ /* 0x000fe20000001218 */
[----:B------:R-:W-:Y:S04]  /*17ab0*/  STS [UR14+0x10], R22 ;  /* 0x00001016ff007988 */ /* 0x000fe8000800080e */
[----:B------:R-:W-:Y:S04]  /*17ac0*/  STS [UR14+0x14], R22 ;  /* 0x00001416ff007988 */ /* 0x000fe8000800080e */
[----:B------:R-:W-:Y:S04]  /*17ad0*/  STS.128 [UR14+0x20], R12 ;  /* 0x0000200cff007988 */ /* 0x000fe80008000c0e */
[----:B------:R-:W-:Y:S04]  /*17ae0*/  STS [UR14+0xc], R21 ;  /* 0x00000c15ff007988 */ /* 0x000fe8000800080e */
[----:B------:R-:W-:Y:S01]  /*17af0*/  STS [UR14+0x30], RZ ;  /* 0x000030ffff007988 */ /* 0x000fe2000800080e */
[----:B-1----:R-:W-:-:S05]  /*17b00*/  LOP3.LUT R3, R25, 0xf000, RZ, 0xb8, !PT ;  /* 0x0000f00019037812 */ /* 0x002fca00078eb8ff */
[----:B------:R-:W-:Y:S04]  /*17b10*/  STS [UR14+0x1c], R3 ;  /* 0x00001c03ff007988 */ /* 0x000fe8000800080e */
[----:B------:R-:W1:Y:S01]  /*17b20*/  LDS R8, [UR15+0x1c] ;  /* 0x00001c0fff087984 */ /* 0x000e620008000800 */
[----:B------:R-:W-:-:S04]  /*17b30*/  SHF.L.U64.HI R18, R4, 0x1, R5 ;  /* 0x0000000104127819 */ /* 0x000fc80000010205 */
        /* <DEDUP_REMOVED lines=14> */
[----:B------:R-:W-:-:S04]  /*17c20*/  IADD3 R13, R2, -0x1, RZ ;  /* 0xffffffff020d7810 */ /* 0x000fc80007ffe0ff */
[----:B------:R-:W-:-:S04]  /*17c30*/  LOP3.LUT R3, R3, 0xfffffffe, RZ, 0xc0, !PT ;  /* 0xfffffffe03037812 */ /* 0x000fc800078ec0ff */
[----:B------:R-:W-:Y:S01]  /*17c40*/  SHF.R.U64 R3, R3, 0x4, R18 ;  /* 0x0000000403037819 */ /* 0x000fe20000001212 */
[----:B------:R2:W-:Y:S04]  /*17c50*/  STS.128 [UR15+0x20], R12 ;  /* 0x0000200cff007988 */ /* 0x0005e80008000c0f */
[----:B------:R2:W-:Y:S04]  /*17c60*/  STS [UR15+0xc], R3 ;  /* 0x00000c03ff007988 */ /* 0x0005e8000800080f */
[----:B------:R2:W-:Y:S04]  /*17c70*/  STS [UR15+0x10], R8 ;  /* 0x00001008ff007988 */ /* 0x0005e8000800080f */
[----:B------:R2:W-:Y:S04]  /*17c80*/  STS [UR15+0x14], R8 ;  /* 0x00001408ff007988 */ /* 0x0005e8000800080f */
[----:B------:R-:W-:Y:S01]  /*17c90*/  STS [UR15+0x30], RZ ;  /* 0x000030ffff007988 */ /* 0x000fe2000800080f */
[----:B-1----:R-:W-:-:S05]  /*17ca0*/  LOP3.LUT R2, R21, 0xf000, RZ, 0xb8, !PT ;  /* 0x0000f00015027812 */ /* 0x002fca00078eb8ff */
[----:B------:R2:W-:Y:S02]  /*17cb0*/  STS [UR15+0x1c], R2 ;  /* 0x00001c02ff007988 */ /* 0x0005e4000800080f */
.L_x_303:
[----:B------:R-:W-:Y:S05]  /*17cc0*/  BSYNC B1 ;  /* 0x0000000000017941 */ /* 0x000fea0003800000 */
.L_x_302:
[----:B------:R-:W-:-:S03]  /*17cd0*/  UMOV UR4, 0xffffffff ;  /* 0xffffffff00047882 */ /* 0x000fc60000000000 */
[----:B------:R-:W-:Y:S05]  /*17ce0*/  BRA.DIV UR4, `(.L_x_304) ;  /* 0x0000003a04107947 */ /* 0x000fea000b800000 */
[----:B------:R-:W-:Y:S01]  /*17cf0*/  ELECT P6, URZ, PT ;  /* 0x00000000003f782f */ /* 0x000fe200038c0000 */
[----:B------:R-:W-:-:S12]  /*17d00*/  NOP ;  /* 0x0000000000007918 */ /* 0x000fd80000000000 */
.L_x_402:
[----:B-12---:R-:W1:Y:S02]  /*17d10*/  S2R R2, SR_LANEID ;  /* 0x0000000000027919 */ /* 0x006e640000000000 */
[----:B-1----:R-:W-:-:S05]  /*17d20*/  IMAD.SHL.U32 R8, R2, 0x4, RZ ;  /* 0x0000000402087824 */ /* 0x002fca00078e00ff */
[----:B------:R1:W2:Y:S01]  /*17d30*/  LDS R9, [R8+UR14] ;  /* 0x0000000e08097984 */ /* 0x0002a20008000800 */
[C---:B------:R-:W-:Y:S02]  /*17d40*/  IADD3 R4, P0, R8.reuse, UR8, RZ ;  /* 0x0000000808047c10 */ /* 0x040fe4000ff1e0ff */
[----:B------:R-:W-:Y:S01]  /*17d50*/  IADD3 R2, P4, R8, UR10, RZ ;  /* 0x0000000a08027c10 */ /* 0x000fe2000ff9e0ff */
[----:B------:R1:W3:Y:S01]  /*17d60*/  LDS R13, [R8+UR14+0x80] ;  /* 0x0000800e080d7984 */ /* 0x0002e20008000800 */
[----:B------:R-:W-:Y:S11]  /*17d70*/  @!P6 BRA `(.L_x_305) ;  /* 0x000000000008e947 */ /* 0x000ff60003800000 */
[----:B------:R0:W-:Y:S01]  /*17d80*/  UTMACMDFLUSH ;  /* 0x00000000000079b7 */ /* 0x0001e20000000000 */
[----:B------:R-:W-:-:S04]  /*17d90*/  DEPBAR.LE SB0, 0x0 ;  /* 0x000080000000791a */ /* 0x000fc80000000000 */
.L_x_305:
[----:B------:R-:W-:Y:S01]  /*17da0*/  IADD3.X R5, RZ, UR9, RZ, P0, !PT ;  /* 0x00000009ff057c10 */ /* 0x000fe200087fe4ff */
[----:B------:R-:W-:Y:S01]  /*17db0*/  IMAD.X R3, RZ, RZ, UR11, P4 ;  /* 0x0000000bff037e24 */ /* 0x000fe2000a0e06ff */
[----:B------:R-:W-:Y:S05]  /*17dc0*/  WARPSYNC.ALL ;  /* 0x0000000000007948 */ /* 0x000fea0003800000 */
[----:B--2---:R2:W5:Y:S04]  /*17dd0*/  ATOMG.E.EXCH.STRONG.GPU PT, RZ, [R4], R9 ;  /* 0x0000000904ff73a8 */ /* 0x00456800041ee100 */
[----:B---3--:R2:W5:Y:S01]  /*17de0*/  ATOMG.E.EXCH.STRONG.GPU PT, RZ, [R2], R13 ;  /* 0x0000000d02ff73a8 */ /* 0x00856200041ee100 */
[----:B------:R-:W-:-:S07]  /*17df0*/  MOV R18, R6 ;  /* 0x0000000600127202 */ /* 0x000fce0000000f00 */
.L_x_300:
[----:B------:R-:W-:Y:S01]  /*17e00*/  ISETP.NE.AND P4, PT, R7, RZ, PT ;  /* 0x000000ff0700720c */ /* 0x000fe20003f85270 */
[----:B------:R-:W-:Y:S01]  /*17e10*/  VIADD R19, R19, 0x1 ;  /* 0x0000000113137836 */ /* 0x000fe20000000000 */
[----:B--2---:R-:W-:Y:S02]  /*17e20*/  SEL R3, RZ, 0x1, !P3 ;  /* 0x00000001ff037807 */ /* 0x004fe40005800000 */
[----:B-1----:R-:W-:Y:S02]  /*17e30*/  PRMT R2, RZ, 0x7610, R2 ;  /* 0x00007610ff027816 */ /* 0x002fe40000000002 */
[----:B------:R-:W-:-:S04]  /*17e40*/  ISETP.NE.AND P0, PT, R19, 0x8, PT ;  /* 0x000000081300780c */ /* 0x000fc80003f05270 */
[----:B------:R-:W-:Y:S02]  /*17e50*/  SEL R5, RZ, 0x1, P0 ;  /* 0x00000001ff057807 */ /* 0x000fe40000000000 */
[----:B------:R-:W-:Y:S02]  /*17e60*/  SEL R19, R19, RZ, P0 ;  /* 0x000000ff13137207 */ /* 0x000fe40000000000 */
[----:B------:R-:W-:Y:S01]  /*17e70*/  LOP3.LUT R20, R20, R5, RZ, 0x3c, !PT ;  /* 0x0000000514147212 */ /* 0x000fe200078e3cff */
[----:B------:R-:W-:Y:S06]  /*17e80*/  @P4 BRA `(.L_x_306) ;  /* 0xfffffff000904947 */ /* 0x000fec000383ffff */
[----:B------:R-:W-:Y:S05]  /*17e90*/  BSYNC B0 ;  /* 0x0000000000007941 */ /* 0x000fea0003800000 */
.L_x_286:
[----:B------:R-:W-:-:S03]  /*17ea0*/  UMOV UR4, 0xffffffff ;  /* 0xffffffff00047882 */ /* 0x000fc60000000000 */
[----:B------:R-:W-:Y:S05]  /*17eb0*/  BRA.DIV UR4, `(.L_x_307) ;  /* 0x0000003604cc7947 */ /* 0x000fea000b800000 */
[----:B-----5:R-:W-:-:S13]  /*17ec0*/  ELECT P6, URZ, PT ;  /* 0x00000000003f782f */ /* 0x020fda00038c0000 */
.L_x_405:
[----:B------:R-:W-:Y:S04]  /*17ed0*/  BSSY B0, `(.L_x_308) ;  /* 0x0000021000007945 */ /* 0x000fe80003800000 */
[----:B------:R-:W-:Y:S05]  /*17ee0*/  @!P6 BRA `(.L_x_309) ;  /* 0x00000000007ce947 */ /* 0x000fea0003800000 */
[----:B------:R-:W-:-:S04]  /*17ef0*/  ULOP3.LUT UR4, UR52, 0x2, URZ, 0xfc, !UPT ;  /* 0x0000000234047892 */ /* 0x000fc8000f8efc3f */
[----:B------:R-:W-:-:S06]  /*17f00*/  UISETP.NE.AND UP0, UPT, UR4, 0x3, UPT ;  /* 0x000000030400788c */ /* 0x000fcc000bf05270 */
[----:B------:R-:W-:-:S13]  /*17f10*/  PLOP3.LUT P0, PT, PT, PT, UP0, 0x80, 0x0 ;  /* 0x000000000000781c */ /* 0x000fda0003f0f008 */
[----:B------:R-:W-:Y:S05]  /*17f20*/  @!P0 BRA `(.L_x_310) ;  /* 0x0000000000048947 */ /* 0x000fea0003800000 */
[----:B------:R-:W-:Y:S01]  /*17f30*/  BPT.TRAP 0x1 ;  /* 0x000000040000795c */ /* 0x000fe20000300000 */
.L_x_310:
[----:B------:R-:W-:Y:S02]  /*17f40*/  MOV R3, UR12 ;  /* 0x0000000c00037c02 */ /* 0x000fe40008000f00 */
[----:B------:R-:W-:-:S03]  /*17f50*/  SHF.L.U32 R2, R10, 0x1f, RZ ;  /* 0x0000001f0a027819 */ /* 0x000fc600000006ff */
[----:B------:R-:W-:-:S05]  /*17f60*/  VIADD R3, R3, 0x38498 ;  /* 0x0003849803037836 */ /* 0x000fca0000000000 */
[C---:B------:R-:W-:Y:S01]  /*17f70*/  LEA R7, R0.reuse, R3, 0x3 ;  /* 0x0000000300077211 */ /* 0x040fe200078e18ff */
[----:B------:R-:W-:-:S03]  /*17f80*/  VIADD R0, R0, 0x1 ;  /* 0x0000000100007836 */ /* 0x000fc60000000000 */
[----:B------:R-:W1:Y:S02]  /*17f90*/  SYNCS.PHASECHK.TRANS64.TRYWAIT P0, [R7+URZ], R2 ;  /* 0x00000002070075a7 */ /* 0x000e64000800017f */
[----:B------:R-:W-:-:S04]  /*17fa0*/  ISETP.NE.AND P1, PT, R0, 0x3, PT ;  /* 0x000000030000780c */ /* 0x000fc80003f25270 */
[----:B------:R-:W-:Y:S02]  /*17fb0*/  SEL R5, RZ, 0x1, P1 ;  /* 0x00000001ff057807 */ /* 0x000fe40000800000 */
[----:B------:R-:W-:Y:S02]  /*17fc0*/  SEL R0, R0, RZ, P1 ;  /* 0x000000ff00007207 */ /* 0x000fe40000800000 */
[----:B------:R-:W-:Y:S02]  /*17fd0*/  LOP3.LUT R5, R10, R5, RZ, 0x3c, !PT ;  /* 0x000000050a057212 */ /* 0x000fe400078e3cff */
[----:B------:R-:W-:Y:S02]  /*17fe0*/  LEA R9, R0, R3, 0x3 ;  /* 0x0000000300097211 */ /* 0x000fe400078e18ff */
[----:B------:R-:W-:Y:S01]  /*17ff0*/  SHF.L.U32 R4, R5, 0x1f, RZ ;  /* 0x0000001f05047819 */ /* 0x000fe200000006ff */
[----:B-1----:R-:W-:Y:S06]  /*18000*/  @!P0 BRA `(.L_x_311) ;  /* 0x0000003400988947 */ /* 0x002fec0003800000 */
.L_x_406:
[----:B------:R-:W2:Y:S01]  /*18010*/  SYNCS.PHASECHK.TRANS64.TRYWAIT P0, [R9+URZ], R4 ;  /* 0x00000004090075a7 */ /* 0x000ea2000800017f */
[----:B------:R-:W-:-:S05]  /*18020*/  VIADD R0, R0, 0x1 ;  /* 0x0000000100007836 */ /* 0x000fca0000000000 */
[----:B------:R-:W-:-:S04]  /*18030*/  ISETP.NE.AND P1, PT, R0, 0x3, PT ;  /* 0x000000030000780c */ /* 0x000fc80003f25270 */
[----:B-1----:R-:W-:Y:S02]  /*18040*/  SEL R2, RZ, 0x1, P1 ;  /* 0x00000001ff027807 */ /* 0x002fe40000800000 */
[----:B------:R-:W-:Y:S02]  /*18050*/  SEL R0, R0, RZ, P1 ;  /* 0x000000ff00007207 */ /* 0x000fe40000800000 */
[----:B------:R-:W-:Y:S01]  /*18060*/  LOP3.LUT R2, R5, R2, RZ, 0x3c, !PT ;  /* 0x0000000205027212 */ /* 0x000fe200078e3cff */
[----:B--2---:R-:W-:Y:S06]  /*18070*/  @!P0 BRA `(.L_x_312) ;  /* 0x0000003400908947 */ /* 0x004fec0003800000 */
.L_x_407:
[----:B------:R-:W-:Y:S02]  /*18080*/  LEA R3, R0, R3, 0x3 ;  /* 0x0000000300037211 */ /* 0x000fe400078e18ff */
[----:B------:R-:W-:-:S07]  /*18090*/  SHF.L.U32 R0, R2, 0x1f, RZ ;  /* 0x0000001f02007819 */ /* 0x000fce00000006ff */
.L_x_313:
[----:B--2---:R2:W3:Y:S02]  /*180a0*/  SYNCS.PHASECHK.TRANS64.TRYWAIT P0, [R3+URZ], R0 ;  /* 0x00000000030075a7 */ /* 0x0044e4000800017f */
[----:B---3--:R-:W-:Y:S05]  /*180b0*/  @!P0 NANOSLEEP.SYNCS 0x989680 ;  /* 0x009896800000895d */ /* 0x008fea0003900000 */
[----:B------:R-:W3:Y:S02]  /*180c0*/  @!P0 SYNCS.PHASECHK.TRANS64 P0, [R3+URZ], R0 ;  /* 0x00000000030085a7 */ /* 0x000ee4000800007f */
[----:B---3--:R-:W-:Y:S05]  /*180d0*/  @!P0 BRA `(.L_x_313) ;  /* 0xfffffffc00f08947 */ /* 0x008fea000383ffff */
.L_x_309:
[----:B------:R-:W-:Y:S05]  /*180e0*/  BSYNC B0 ;  /* 0x0000000000007941 */ /* 0x000fea0003800000 */
.L_x_308:
[----:B------:R-:W-:Y:S05]  /*180f0*/  EXIT ;  /* 0x000000000000794d */ /* 0x000fea0003800000 */
.L_x_151:
[----:B------:R-:W-:Y:S01]  /*18100*/  PLOP3.LUT P1, PT, PT, PT, UP3, 0x80, 0x0 ;  /* 0x000000000000781c */ /* 0x000fe20003f2f038 */
[----:B------:R-:W-:Y:S01]  /*18110*/  ULDC UR20, c[0x0][0x10] ;  /* 0x0000040000147ab9 */ /* 0x000fe20000000800 */
[----:B------:R-:W-:Y:S01]  /*18120*/  ULDC UR24, c[0x0][0x904] ;  /* 0x0002410000187ab9 */ /* 0x000fe20000000800 */
[----:B------:R-:W-:Y:S01]  /*18130*/  UMOV UR19, 0xffffffff ;  /* 0xffffffff00137882 */ /* 0x000fe20000000000 */
[----:B------:R-:W-:Y:S01]  /*18140*/  ULDC.64 UR12, c[0x0][0x8c8] ;  /* 0x00023200000c7ab9 */ /* 0x000fe20000000a00 */
[----:B------:R-:W-:Y:S01]  /*18150*/  UIMAD.WIDE.U32 UR20, UR39, UR20, URZ ;  /* 0x00000014271472a5 */ /* 0x000fe2000f8e003f */
[----:B------:R-:W-:Y:S01]  /*18160*/  IMAD.MOV.U32 R14, RZ, RZ, 0x1 ;  /* 0x00000001ff0e7424 */ /* 0x000fe200078e00ff */
[----:B------:R-:W-:Y:S01]  /*18170*/  ULDC.64 UR14, c[0x0][0x8e0] ;  /* 0x00023800000e7ab9 */ /* 0x000fe20000000a00 */
[----:B------:R-:W-:Y:S01]  /*18180*/  USHF.L.U32 UR25, UR19, UR24, URZ ;  /* 0x0000001813197299 */ /* 0x000fe2000800063f */
[----:B------:R-:W-:Y:S01]  /*18190*/  MOV R13, RZ ;  /* 0x000000ff000d7202 */ /* 0x000fe20000000f00 */
[----:B------:R-:W-:Y:S01]  /*181a0*/  UIADD3 UR11, UP1, UR12, -0x1, URZ ;  /* 0xffffffff0c0b7890 */ /* 0x000fe2000ff3e03f */
[----:B------:R-:W-:-:S02]  /*181b0*/  ULDC UR19, c[0x0][0x14] ;  /* 0x0000050000137ab9 */ /* 0x000fc40000000800 */
[----:B------:R-:W1:Y:S01]  /*181c0*/  @P1 S2R R2, SR_CTAID.Y ;  /* 0x0000000000021919 */ /* 0x000e620000002600 */
[----:B------:R-:W-:Y:S02]  /*181d0*/  UIADD3 UR12, UP2, UR14, -0x1, URZ ;  /* 0xffffffff0e0c7890 */ /* 0x000fe4000ff5e03f */
[----:B------:R-:W-:Y:S02]  /*181e0*/  UIMAD.WIDE.U32 UR22, UR20, UR19, URZ ;  /* 0x00000013141672a5 */ /* 0x000fe4000f8e003f */
[----:B------:R-:W-:Y:S01]  /*181f0*/  UIMAD UR21, UR21, UR19, URZ ;  /* 0x00000013151572a4 */ /* 0x000fe2000f8e023f */
[----:B------:R-:W-:Y:S01]  /*18200*/  ULDC UR18, c[0x0][0x8a8] ;  /* 0x00022a0000127ab9 */ /* 0x000fe20000000800 */
[----:B------:R-:W-:Y:S01]  /*18210*/  UMOV UR26, 0x1 ;  /* 0x00000001001a7882 */ /* 0x000fe20000000000 */
[----:B------:R-:W-:Y:S02]  /*18220*/  UIADD3.X UR14, UR15, -0x1, URZ, UP2, !UPT ;  /* 0xffffffff0f0e7890 */ /* 0x000fe400097fe43f */
[----:B------:R-:W-:-:S02]  /*18230*/  UIADD3.X UR13, UR13, -0x1, URZ, UP1, !UPT ;  /* 0xffffffff0d0d7890 */ /* 0x000fc40008ffe43f */
[----:B------:R-:W-:Y:S02]  /*18240*/  ULOP3.LUT UR15, UR53, 0x2, URZ, 0xfc, !UPT ;  /* 0x00000002350f7892 */ /* 0x000fe4000f8efc3f */
[----:B------:R-:W-:Y:S02]  /*18250*/  UIADD3 UR16, UR8, -0x1, URZ ;  /* 0xffffffff08107890 */ /* 0x000fe4000fffe03f */
[----:B------:R-:W-:Y:S02]  /*18260*/  UIADD3 UR17, UR7, -0x1, URZ ;  /* 0xffffffff07117890 */ /* 0x000fe4000fffe03f */
[----:B------:R-:W-:Y:S02]  /*18270*/  UIADD3 UR18, UR18, -0x1, URZ ;  /* 0xffffffff12127890 */ /* 0x000fe4000fffe03f */
[----:B------:R-:W-:Y:S02]  /*18280*/  USHF.L.U32 UR19, UR26, UR24, URZ ;  /* 0x000000181a137299 */ /* 0x000fe4000800063f */
[----:B------:R-:W-:-:S02]  /*18290*/  ULOP3.LUT UR20, URZ, UR25, URZ, 0x33, !UPT ;  /* 0x000000193f147292 */ /* 0x000fc4000f8e333f */
[----:B------:R-:W-:Y:S01]  /*182a0*/  UIADD3 UR21, UR23, UR21, URZ ;  /* 0x0000001517157290 */ /* 0x000fe2000fffe03f */
[----:B-1----:R-:W-:-:S15]  /*182b0*/  @P1 R2UR UR40, R2 ;  /* 0x00000000022812ca */ /* 0x002fde00000e0000 */
.L_x_334:
[----:B------:R-:W1:Y:S01]  /*182c0*/  LDC.64 R2, c[0x0][0x8f8] ;  /* 0x00023e00ff027b82 */ /* 0x000e620000000a00 */
[----:B------:R-:W-:Y:S01]  /*182d0*/  UIADD3 UR10, UP1, UR10, UR22, URZ ;  /* 0x000000160a0a7290 */ /* 0x000fe2000ff3e03f */
[----:B------:R-:W-:Y:S01]  /*182e0*/  ISETP.NE.AND P2, PT, R15, RZ, PT ;  /* 0x000000ff0f00720c */ /* 0x000fe20003f45270 */
[----:B------:R-:W-:Y:S01]  /*182f0*/  UMOV UR24, 0xffffffff ;  /* 0xffffffff00187882 */ /* 0x000fe20000000000 */
[----:B------:R-:W-:Y:S01]  /*18300*/  UMOV UR25, 0xffffffff ;  /* 0xffffffff00197882 */ /* 0x000fe20000000000 */
[----:B------:R-:W-:Y:S01]  /*18310*/  UIADD3.X UR9, UR9, UR21, URZ, UP1, !UPT ;  /* 0x0000001509097290 */ /* 0x000fe20008ffe43f */
[----:B------:R-:W-:Y:S01]  /*18320*/  MOV R19, RZ ;  /* 0x000000ff00137202 */ /* 0x000fe20000000f00 */
[----:B------:R-:W-:Y:S01]  /*18330*/  UMOV UR26, 0xffffffff ;  /* 0xffffffff001a7882 */ /* 0x000fe20000000000 */
[----:B-1----:R-:W-:-:S03]  /*18340*/  ISETP.LE.U32.AND P1, PT, R2, UR10, PT ;  /* 0x0000000a02007c0c */ /* 0x002fc6000bf23070 */
[----:B------:R-:W-:-:S05]  /*18350*/  IMAD.U32 R2, RZ, RZ, UR9 ;  /* 0x00000009ff027e24 */ /* 0x000fca000f8e00ff */
[----:B------:R-:W-:-:S13]  /*18360*/  ISETP.GE.U32.AND.EX P1, PT, R2, R3, PT, P1 ;  /* 0x000000030200720c */ /* 0x000fda0003f26110 */
[----:B---345:R-:W-:Y:S05]  /*18370*/  @P2 BRA P1, `(.L_x_314) ;  /* 0x0000001800442947 */ /* 0x038fea0000800000 */
[----:B------:R-:W-:-:S04]  /*18380*/  IADD3 R2, P2, R6, UR5, RZ ;  /* 0x0000000506027c10 */ /* 0x000fc8000ff5e0ff */
[----:B------:R-:W-:Y:S02]  /*18390*/  ISETP.GT.U32.AND P1, PT, R2, UR10, PT ;  /* 0x0000000a02007c0c */ /* 0x000fe4000bf24070 */
[----:B------:R-:W-:-:S04]  /*183a0*/  IADD3.X R2, R7, UR4, RZ, P2, !PT ;  /* 0x0000000407027c10 */ /* 0x000fc800097fe4ff */
[----:B------:R-:W-:-:S13]  /*183b0*/  ISETP.GT.U32.AND.EX P1, PT, R2, UR9, PT, P1 ;  /* 0x0000000902007c0c */ /* 0x000fda000bf24110 */
[----:B------:R-:W-:Y:S05]  /*183c0*/  @P1 BRA `(.L_x_315) ;  /* 0x0000001400241947 */ /* 0x000fea0003800000 */
[----:B------:R-:W-:Y:S01]  /*183d0*/  VIADD R11, R20, UR6 ;  /* 0x00000006140b7c36 */ /* 0x000fe20008000000 */
[----:B------:R-:W-:Y:S01]  /*183e0*/  ULDC UR24, c[0x0][0x910] ;  /* 0x0002440000187ab9 */ /* 0x000fe20000000800 */
[----:B------:R-:W-:Y:S01]  /*183f0*/  MOV R23, R8 ;  /* 0x0000000800177202 */ /* 0x000fe20000000f00 */
[----:B------:R-:W-:Y:S02]  /*18400*/  IMAD.MOV.U32 R16, RZ, RZ, R0 ;  /* 0x000000ffff107224 */ /* 0x000fe400078e0000 */
[----:B------:R-:W-:-:S04]  /*18410*/  IADD3 R12, R11, 0x20, RZ ;  /* 0x000000200b0c7810 */ /* 0x000fc80007ffe0ff */
[----:B------:R-:W-:-:S13]  /*18420*/  ISETP.GE.AND P1, PT, R12, UR24, PT ;  /* 0x000000180c007c0c */ /* 0x000fda000bf26270 */
[----:B------:R-:W1:Y:S01]  /*18430*/  @!P1 LDC.64 R2, c[0x0][0x918] ;  /* 0x00024600ff029b82 */ /* 0x000e620000000a00 */
[----:B------:R-:W-:Y:S01]  /*18440*/  @!P1 VIADD R7, R11, 0x20 ;  /* 0x000000200b079836 */ /* 0x000fe20000000000 */
[----:B------:R-:W-:Y:S01]  /*18450*/  BSSY B0, `(.L_x_316) ;  /* 0x0000064000007945 */ /* 0x000fe20003800000 */
[----:B------:R-:W-:Y:S02]  /*18460*/  MOV R6, 0x7fffffff ;  /* 0x7fffffff00067802 */ /* 0x000fe40000000f00 */
[----:B-1----:R-:W-:-:S05]  /*18470*/  @!P1 IMAD.WIDE R2, R7, 0xc, R2 ;  /* 0x0000000c07029825 */ /* 0x002fca00078e0202 */
[----:B------:R1:W5:Y:S04]  /*18480*/  @!P1 LDG.E R8, desc[UR56][R2.64] ;  /* 0x0000003802089981 */ /* 0x000368000c1e1900 */
[----:B------:R1:W5:Y:S01]  /*18490*/  @!P1 LDG.E R0, desc[UR56][R2.64+0x4] ;  /* 0x0000043802009981 */ /* 0x000362000c1e1900 */
[----:B------:R-:W-:Y:S01]  /*184a0*/  ISETP.GE.AND P1, PT, R11, UR24, PT ;  /* 0x000000180b007c0c */ /* 0x000fe2000bf26270 */
[----:B------:R-:W-:-:S12]  /*184b0*/  IMAD.MOV.U32 R7, RZ, RZ, RZ ;  /* 0x000000ffff077224 */ /* 0x000fd800078e00ff */
[----:B-1----:R-:W-:Y:S05]  /*184c0*/  @P1 BRA `(.L_x_317) ;  /* 0x0000000400701947 */ /* 0x002fea0003800000 */
[----:B------:R-:W-:Y:S01]  /*184d0*/  IABS R7, R9 ;  /* 0x0000000900077213 */ /* 0x000fe20000000000 */
[----:B------:R-:W-:Y:S01]  /*184e0*/  ULDC UR25, c[0x0][0x8f0] ;  /* 0x00023c0000197ab9 */ /* 0x000fe20000000800 */
[----:B------:R-:W-:Y:S02]  /*184f0*/  IABS R6, R10 ;  /* 0x0000000a00067213 */ /* 0x000fe40000000000 */
[----:B------:R-:W1:Y:S01]  /*18500*/  I2F.RP R3, R7 ;  /* 0x0000000700037306 */ /* 0x000e620000209400 */
[----:B------:R-:W-:Y:S02]  /*18510*/  PLOP3.LUT P3, PT, PT, PT, UP0, 0x80, 0x0 ;  /* 0x000000000000781c */ /* 0x000fe40003f6f008 */
[C---:B------:R-:W-:Y:S02]  /*18520*/  IADD3 R22, P2, R16.reuse, UR12, RZ ;  /* 0x0000000c10167c10 */ /* 0x040fe4000ff5e0ff */
[C---:B------:R-:W-:Y:S02]  /*18530*/  IADD3 R21, P1, R23.reuse, UR11, RZ ;  /* 0x0000000b17157c10 */ /* 0x040fe4000ff3e0ff */
[----:B------:R-:W-:Y:S01]  /*18540*/  LEA.HI.X.SX32 R25, R16, UR14, 0x1, P2 ;  /* 0x0000000e10197c11 */ /* 0x000fe200090f0eff */
[----:B------:R-:W3:Y:S01]  /*18550*/  I2F.RP R2, R6 ;  /* 0x0000000600027306 */ /* 0x000ee20000209400 */
[----:B------:R-:W-:-:S07]  /*18560*/  LEA.HI.X.SX32 R24, R23, UR13, 0x1, P1 ;  /* 0x0000000d17187c11 */ /* 0x000fce00088f0eff */
[----:B-1----:R-:W1:Y:S08]  /*18570*/  MUFU.RCP R3, R3 ;  /* 0x0000000300037308 */ /* 0x002e700000001000 */
[----:B---3--:R-:W3:Y:S01]  /*18580*/  MUFU.RCP R2, R2 ;  /* 0x0000000200027308 */ /* 0x008ee20000001000 */
[----:B-1----:R-:W-:-:S07]  /*18590*/  IADD3 R19, R3, 0xffffffe, RZ ;  /* 0x0ffffffe03137810 */ /* 0x002fce0007ffe0ff */
[----:B------:R-:W1:Y:S01]  /*185a0*/  F2I.FTZ.U32.TRUNC.NTZ R19, R19 ;  /* 0x0000001300137305 */ /* 0x000e62000021f000 */
[----:B---3--:R-:W-:-:S07]  /*185b0*/  VIADD R17, R2, 0xffffffe ;  /* 0x0ffffffe02117836 */ /* 0x008fce0000000000 */
[----:B------:R-:W3:Y:S01]  /*185c0*/  F2I.FTZ.U32.TRUNC.NTZ R17, R17 ;  /* 0x0000001100117305 */ /* 0x000ee2000021f000 */
[----:B-1----:R-:W-:Y:S01]  /*185d0*/  IADD3 R18, RZ, -R19, RZ ;  /* 0x80000013ff127210 */ /* 0x002fe20007ffe0ff */
[----:B---3--:R-:W-:Y:S01]  /*185e0*/  IMAD.MOV R16, RZ, RZ, -R17 ;  /* 0x000000ffff107224 */ /* 0x008fe200078e0a11 */
[----:B------:R-:W-:Y:S06]  /*185f0*/  @!P3 BRA `(.L_x_318) ;  /* 0x000000000034b947 */ /* 0x000fec0003800000 */
[----:B------:R-:W-:Y:S01]  /*18600*/  ULDC UR6, c[0x0][0x8dc] ;  /* 0x0002370000067ab9 */ /* 0x000fe20000000800 */
[----:B------:R-:W-:Y:S01]  /*18610*/  ULDC.64 UR26, c[0x0][0x8d0] ;  /* 0x00023400001a7ab9 */ /* 0x000fe20000000a00 */
[----:B------:R-:W-:-:S04]  /*18620*/  IADD3 R3, P1, R21, UR6, RZ ;  /* 0x0000000615037c10 */ /* 0x000fc8000ff3e0ff */
[----:B------:R-:W-:-:S05]  /*18630*/  IADD3.X R21, RZ, R24, RZ, P1, !PT ;  /* 0x00000018ff157210 */ /* 0x000fca0000ffe4ff */
[----:B------:R-:W-:-:S04]  /*18640*/  IMAD.WIDE.U32 R4, R21, UR26, RZ ;  /* 0x0000001a15047c25 */ /* 0x000fc8000f8e00ff */
[----:B------:R-:W-:-:S04]  /*18650*/  IMAD.WIDE.U32 R4, P1, R3, UR27, R4 ;  /* 0x0000001b03047c25 */ /* 0x000fc8000f820004 */
[----:B------:R-:W-:Y:S01]  /*18660*/  IMAD.WIDE.U32 R2, R3, UR26, RZ ;  /* 0x0000001a03027c25 */ /* 0x000fe2000f8e00ff */
[----:B------:R-:W-:-:S04]  /*18670*/  MOV R2, R5 ;  /* 0x0000000500027202 */ /* 0x000fc80000000f00 */
[----:B------:R-:W-:Y:S01]  /*18680*/  IADD3 RZ, P2, R3, R4, RZ ;  /* 0x0000000403ff7210 */ /* 0x000fe20007f5e0ff */
[----:B------:R-:W-:-:S04]  /*18690*/  IMAD.X R3, RZ, RZ, RZ, P1 ;  /* 0x000000ffff037224 */ /* 0x000fc800008e06ff */
[----:B------:R-:W-:-:S04]  /*186a0*/  IMAD.WIDE.U32.X R2, R21, UR27, R2, P2 ;  /* 0x0000001b15027c25 */ /* 0x000fc800090e0402 */
[----:B------:R-:W-:Y:S01]  /*186b0*/  IMAD.MOV.U32 R21, RZ, RZ, R2 ;  /* 0x000000ffff157224 */ /* 0x000fe200078e0002 */
[----:B------:R-:W-:-:S07]  /*186c0*/  MOV R24, R3 ;  /* 0x0000000300187202 */ /* 0x000fce0000000f00 */
.L_x_318:
[----:B------:R-:W-:Y:S05]  /*186d0*/  @!P0 BRA `(.L_x_319) ;  /* 0x0000000000348947 */ /* 0x000fea0003800000 */
[----:B------:R-:W-:Y:S01]  /*186e0*/  ULDC UR6, c[0x0][0x8f4] ;  /* 0x00023d0000067ab9 */ /* 0x000fe20000000800 */
[----:B------:R-:W-:Y:S01]  /*186f0*/  ULDC.64 UR26, c[0x0][0x8e8] ;  /* 0x00023a00001a7ab9 */ /* 0x000fe20000000a00 */
[----:B------:R-:W-:-:S05]  /*18700*/  IADD3 R3, P1, R22, UR6, RZ ;  /* 0x0000000616037c10 */ /* 0x000fca000ff3e0ff */
[----:B------:R-:W-:-:S04]  /*18710*/  IMAD.X R23, RZ, RZ, R25, P1 ;  /* 0x000000ffff177224 */ /* 0x000fc800008e0619 */
[----:B------:R-:W-:-:S04]  /*18720*/  IMAD.WIDE.U32 R4, R23, UR26, RZ ;  /* 0x0000001a17047c25 */ /* 0x000fc8000f8e00ff */
[----:B------:R-:W-:-:S04]  /*18730*/  IMAD.WIDE.U32 R4, P1, R3, UR27, R4 ;  /* 0x0000001b03047c25 */ /* 0x000fc8000f820004 */
[----:B------:R-:W-:-:S04]  /*18740*/  IMAD.WIDE.U32 R2, R3, UR26, RZ ;  /* 0x0000001a03027c25 */ /* 0x000fc8000f8e00ff */
[----:B------:R-:W-:Y:S01]  /*18750*/  IMAD.MOV.U32 R2, RZ, RZ, R5 ;  /* 0x000000ffff027224 */ /* 0x000fe200078e0005 */
[----:B------:R-:W-:Y:S02]  /*18760*/  IADD3 RZ, P2, R3, R4, RZ ;  /* 0x0000000403ff7210 */ /* 0x000fe40007f5e0ff */
[----:B------:R-:W-:-:S03]  /*18770*/  IADD3.X R3, RZ, RZ, RZ, P1, !PT ;  /* 0x000000ffff037210 */ /* 0x000fc60000ffe4ff */
[----:B------:R-:W-:-:S04]  /*18780*/  IMAD.WIDE.U32.X R2, R23, UR27, R2, P2 ;  /* 0x0000001b17027c25 */ /* 0x000fc800090e0402 */
[----:B------:R-:W-:Y:S01]  /*18790*/  IMAD.MOV.U32 R25, RZ, RZ, R3 ;  /* 0x000000ffff197224 */ /* 0x000fe200078e0003 */
[----:B------:R-:W-:-:S07]  /*187a0*/  MOV R22, R2 ;  /* 0x0000000200167202 */ /* 0x000fce0000000f00 */
.L_x_319:
[----:B------:R-:W-:Y:S01]  /*187b0*/  MOV R2, RZ ;  /* 0x000000ff00027202 */ /* 0x000fe20000000f00 */
[----:B------:R-:W-:Y:S01]  /*187c0*/  IMAD R18, R18, R7, RZ ;  /* 0x0000000712127224 */ /* 0x000fe200078e02ff */
[----:B------:R-:W-:Y:S01]  /*187d0*/  SHF.R.U64 R22, R22, UR25, R25 ;  /* 0x0000001916167c19 */ /* 0x000fe20008001219 */
[----:B------:R-:W-:Y:S01]  /*187e0*/  IMAD.MOV.U32 R3, RZ, RZ, R19 ;  /* 0x000000ffff037224 */ /* 0x000fe200078e0013 */
[----:B------:R-:W-:Y:S01]  /*187f0*/  ULDC UR6, c[0x0][0x8d8] ;  /* 0x0002360000067ab9 */ /* 0x000fe20000000800 */
[----:B------:R-:W-:Y:S01]  /*18800*/  IMAD R4, R16, R6, RZ ;  /* 0x0000000610047224 */ /* 0x000fe200078e02ff */
[----:B------:R-:W-:Y:S01]  /*18810*/  SHF.R.U64 R21, R21, UR6, R24 ;  /* 0x0000000615157c19 */ /* 0x000fe20008001218 */
[----:B------:R-:W-:Y:S01]  /*18820*/  IMAD.HI.U32 R19, R19, R18, R2 ;  /* 0x0000001213137227 */ /* 0x000fe200078e0002 */
[----:B------:R-:W-:Y:S02]  /*18830*/  MOV R3, R17 ;  /* 0x0000001100037202 */ /* 0x000fe40000000f00 */
[----:B------:R-:W-:-:S02]  /*18840*/  IADD3 R16, R21, UR16, RZ ;  /* 0x0000001015107c10 */ /* 0x000fc4000fffe0ff */
[----:B------:R-:W-:Y:S01]  /*18850*/  IABS R18, R9 ;  /* 0x0000000900127213 */ /* 0x000fe20000000000 */
[----:B------:R-:W-:Y:S01]  /*18860*/  IMAD.HI.U32 R2, R17, R4, R2 ;  /* 0x0000000411027227 */ /* 0x000fe200078e0002 */
[----:B------:R-:W-:Y:S02]  /*18870*/  IABS R3, R10 ;  /* 0x0000000a00037213 */ /* 0x000fe40000000000 */
[----:B------:R-:W-:Y:S01]  /*18880*/  IABS R5, R16 ;  /* 0x0000001000057213 */ /* 0x000fe20000000000 */
[----:B------:R-:W-:Y:S01]  /*18890*/  VIADD R17, R22, UR17 ;  /* 0x0000001116117c36 */ /* 0x000fe20008000000 */
[----:B------:R-:W-:Y:S01]  /*188a0*/  PLOP3.LUT P5, PT, PT, PT, UP3, 0x80, 0x0 ;  /* 0x000000000000781c */ /* 0x000fe20003faf038 */
[----:B------:R-:W-:Y:S01]  /*188b0*/  IMAD.MOV R21, RZ, RZ, -R18 ;  /* 0x000000ffff157224 */ /* 0x000fe200078e0a12 */
[----:B------:R-:W-:Y:S01]  /*188c0*/  IADD3 R18, RZ, -R3, RZ ;  /* 0x80000003ff127210 */ /* 0x000fe20007ffe0ff */
[----:B------:R-:W-:Y:S01]  /*188d0*/  IMAD.HI.U32 R2, R2, R5, RZ ;  /* 0x0000000502027227 */ /* 0x000fe200078e00ff */
[----:B------:R-:W-:-:S05]  /*188e0*/  IABS R4, R17 ;  /* 0x0000001100047213 */ /* 0x000fca0000000000 */
[----:B------:R-:W-:-:S04]  /*188f0*/  IMAD.HI.U32 R3, R19, R4, RZ ;  /* 0x0000000413037227 */ /* 0x000fc800078e00ff */
[----:B------:R-:W-:Y:S02]  /*18900*/  IMAD R4, R3, R21, R4 ;  /* 0x0000001503047224 */ /* 0x000fe400078e0204 */
[----:B------:R-:W-:-:S03]  /*18910*/  IMAD R3, R2, R18, R5 ;  /* 0x0000001202037224 */ /* 0x000fc600078e0205 */
[----:B------:R-:W-:Y:S02]  /*18920*/  ISETP.GT.U32.AND P2, PT, R7, R4, PT ;  /* 0x000000040700720c */ /* 0x000fe40003f44070 */
[----:B------:R-:W-:-:S11]  /*18930*/  ISETP.GT.U32.AND P1, PT, R6, R3, PT ;  /* 0x000000030600720c */ /* 0x000fd60003f24070 */
[----:B------:R-:W-:Y:S01]  /*18940*/  @!P2 IMAD.IADD R4, R4, 0x1, -R7 ;  /* 0x000000010404a824 */ /* 0x000fe200078e0a07 */
[----:B------:R-:W-:Y:S02]  /*18950*/  ISETP.GE.AND P2, PT, R17, RZ, PT ;  /* 0x000000ff1100720c */ /* 0x000fe40003f46270 */
[----:B------:R-:W-:Y:S02]  /*18960*/  @!P1 IADD3 R3, R3, -R6, RZ ;  /* 0x8000000603039210 */ /* 0x000fe40007ffe0ff */
[----:B------:R-:W-:Y:S02]  /*18970*/  ISETP.GT.U32.AND P4, PT, R7, R4, PT ;  /* 0x000000040700720c */ /* 0x000fe40003f84070 */
[----:B------:R-:W-:Y:S02]  /*18980*/  ISETP.GT.U32.AND P3, PT, R6, R3, PT ;  /* 0x000000030600720c */ /* 0x000fe40003f64070 */
[----:B------:R-:W-:-:S09]  /*18990*/  ISETP.GE.AND P1, PT, R16, RZ, PT ;  /* 0x000000ff1000720c */ /* 0x000fd20003f26270 */
[----:B------:R-:W-:Y:S01]  /*189a0*/  @!P4 IMAD.IADD R4, R4, 0x1, -R7 ;  /* 0x000000010404c824 */ /* 0x000fe200078e0a07 */
[----:B------:R-:W-:Y:S02]  /*189b0*/  ISETP.NE.AND P4, PT, RZ, UR7, PT ;  /* 0x00000007ff007c0c */ /* 0x000fe4000bf85270 */
[----:B------:R-:W-:Y:S01]  /*189c0*/  @!P3 IADD3 R3, R3, -R6, RZ ;  /* 0x800000060303b210 */ /* 0x000fe20007ffe0ff */
[----:B------:R-:W-:Y:S01]  /*189d0*/  @!P2 IMAD.MOV R4, RZ, RZ, -R4 ;  /* 0x000000ffff04a224 */ /* 0x000fe200078e0a04 */
[----:B------:R-:W-:Y:S02]  /*189e0*/  ISETP.NE.AND P3, PT, RZ, UR8, PT ;  /* 0x00000008ff007c0c */ /* 0x000fe4000bf65270 */
[----:B------:R-:W-:-:S07]  /*189f0*/  @!P1 IADD3 R3, -R3, RZ, RZ ;  /* 0x000000ff03039210 */ /* 0x000fce0007ffe1ff */
[----:B------:R-:W-:-:S04]  /*18a00*/  @!P4 LOP3.LUT R4, RZ, UR7, RZ, 0x33, !PT ;  /* 0x00000007ff04cc12 */ /* 0x000fc8000f8e33ff */
[----:B------:R-:W-:Y:S01]  /*18a10*/  @!P3 LOP3.LUT R3, RZ, UR8, RZ, 0x33, !PT ;  /* 0x00000008ff03bc12 */ /* 0x000fe2000f8e33ff */
[----:B------:R-:W-:-:S03]  /*18a20*/  IMAD.IADD R4, R17, 0x1, -R4 ;  /* 0x0000000111047824 */ /* 0x000fc600078e0a04 */
[----:B------:R-:W-:-:S04]  /*18a30*/  IADD3 R3, R16, -R3, RZ ;  /* 0x8000000310037210 */ /* 0x000fc80007ffe0ff */
[----:B------:R-:W-:Y:S01]  /*18a40*/  SEL R2, R4, R3, !P5 ;  /* 0x0000000304027207 */ /* 0x000fe20006800000 */
[----:B------:R-:W-:-:S03]  /*18a50*/  IMAD R6, R3, R4, RZ ;  /* 0x0000000403067224 */ /* 0x000fc600078e02ff */
[--C-:B------:R-:W-:Y:S01]  /*18a60*/  SHF.R.S32.HI R5, RZ, 0x1f, R2.reuse ;  /* 0x0000001fff057819 */ /* 0x100fe20000011402 */
[----:B------:R-:W-:Y:S01]  /*18a70*/  IMAD.MOV.U32 R4, RZ, RZ, R2 ;  /* 0x000000ffff047224 */ /* 0x000fe200078e0002 */
[----:B------:R-:W-:-:S07]  /*18a80*/  SHF.R.S32.HI R7, RZ, 0x1f, R6 ;  /* 0x0000001fff077819 */ /* 0x000fce0000011406 */
.L_x_317:
[----:B--2---:R-:W-:Y:S05]  /*18a90*/  BSYNC B0 ;  /* 0x0000000000007941 */ /* 0x004fea0003800000 */
.L_x_316:
[----:B------:R-:W1:Y:S01]  /*18aa0*/  SHFL.UP PT, R3, R6, 0x1, RZ ;  /* 0x0420000006037989 */ /* 0x000e6200000e00ff */
[----:B------:R-:W-:-:S03]  /*18ab0*/  ISETP.NE.AND P1, PT, R20, RZ, PT ;  /* 0x000000ff1400720c */ /* 0x000fc60003f25270 */
[----:B------:R-:W2:Y:S01]  /*18ac0*/  SHFL.UP PT, R2, R7, 0x1, RZ ;  /* 0x0420000007027989 */ /* 0x000ea200000e00ff */
[----:B-1----:R-:W-:Y:S02]  /*18ad0*/  SEL R3, R3, RZ, P1 ;  /* 0x000000ff03037207 */ /* 0x002fe40000800000 */
[----:B--2---:R-:W-:Y:S02]  /*18ae0*/  SEL R2, R2, RZ, P1 ;  /* 0x000000ff02027207 */ /* 0x004fe40000800000 */
[----:B------:R-:W-:-:S04]  /*18af0*/  IADD3 R18, P2, R3, R6, RZ ;  /* 0x0000000603127210 */ /* 0x000fc80007f5e0ff */
[----:B------:R-:W-:Y:S01]  /*18b00*/  IADD3.X R19, R2, R7, RZ, P2, !PT ;  /* 0x0000000702137210 */ /* 0x000fe200017fe4ff */
[----:B------:R-:W1:Y:S01]  /*18b10*/  SHFL.UP PT, R3, R18, 0x2, RZ ;  /* 0x0440000012037989 */ /* 0x000e6200000e00ff */
[----:B------:R-:W-:-:S03]  /*18b20*/  ISETP.GE.U32.AND P2, PT, R20, 0x2, PT ;  /* 0x000000021400780c */ /* 0x000fc60003f46070 */
[----:B------:R-:W2:Y:S01]  /*18b30*/  SHFL.UP PT, R2, R19, 0x2, RZ ;  /* 0x0440000013027989 */ /* 0x000ea200000e00ff */
[----:B-1----:R-:W-:-:S04]  /*18b40*/  SEL R3, R3, RZ, P2 ;  /* 0x000000ff03037207 */ /* 0x002fc80001000000 */
[----:B------:R-:W-:Y:S02]  /*18b50*/  IADD3 R16, P3, R3, R18, RZ ;  /* 0x0000001203107210 */ /* 0x000fe40007f7e0ff */
[----:B--2---:R-:W-:-:S03]  /*18b60*/  SEL R2, R2, RZ, P2 ;  /* 0x000000ff02027207 */ /* 0x004fc60001000000 */
[----:B------:R-:W1:Y:S02]  /*18b70*/  SHFL.UP PT, R3, R16, 0x4, RZ ;  /* 0x0480000010037989 */ /* 0x000e6400000e00ff */
[----:B------:R-:W-:Y:S01]  /*18b80*/  IMAD.X R17, R2, 0x1, R19, P3 ;  /* 0x0000000102117824 */ /* 0x000fe200018e0613 */
[----:B------:R-:W-:-:S04]  /*18b90*/  ISETP.GE.U32.AND P3, PT, R20, 0x4, PT ;  /* 0x000000041400780c */ /* 0x000fc80003f66070 */
[----:B------:R-:W2:Y:S01]  /*18ba0*/  SHFL.UP PT, R2, R17, 0x4, RZ ;  /* 0x0480000011027989 */ /* 0x000ea200000e00ff */
[----:B-1----:R-:W-:-:S04]  /*18bb0*/  SEL R3, R3, RZ, P3 ;  /* 0x000000ff03037207 */ /* 0x002fc80001800000 */
[----:B------:R-:W-:Y:S02]  /*18bc0*/  IADD3 R18, P4, R3, R16, RZ ;  /* 0x0000001003127210 */ /* 0x000fe40007f9e0ff */
[----:B--2---:R-:W-:-:S03]  /*18bd0*/  SEL R2, R2, RZ, P3 ;  /* 0x000000ff02027207 */ /* 0x004fc60001800000 */
[----:B------:R-:W1:Y:S01]  /*18be0*/  SHFL.UP PT, R3, R18, 0x8, RZ ;  /* 0x0500000012037989 */ /* 0x000e6200000e00ff */
[----:B------:R-:W-:Y:S02]  /*18bf0*/  IADD3.X R19, R2, R17, RZ, P4, !PT ;  /* 0x0000001102137210 */ /* 0x000fe400027fe4ff */
        /* <DEDUP_REMOVED lines=11> */
[----:B--2---:R-:W-:-:S04]  /*18cb0*/  SEL R2, R2, RZ, P5 ;  /* 0x000000ff02027207 */ /* 0x004fc80002800000 */
[----:B------:R-:W-:Y:S02]  /*18cc0*/  IADD3.X R18, R2, R17, RZ, P6, !PT ;  /* 0x0000001102127210 */ /* 0x000fe400037fe4ff */
[----:B------:R-:W-:-:S04]  /*18cd0*/  IADD3 R2, P6, R19, UR5, RZ ;  /* 0x0000000513027c10 */ /* 0x000fc8000ffde0ff */
[----:B------:R-:W-:Y:S02]  /*18ce0*/  IADD3.X R3, R18, UR4, RZ, P6, !PT ;  /* 0x0000000412037c10 */ /* 0x000fe4000b7fe4ff */
[----:B------:R-:W-:-:S04]  /*18cf0*/  ISETP.GT.U32.AND P6, PT, R2, UR10, PT ;  /* 0x0000000a02007c0c */ /* 0x000fc8000bfc4070 */
[----:B------:R-:W-:-:S13]  /*18d00*/  ISETP.GT.U32.AND.EX P6, PT, R3, UR9, PT, P6 ;  /* 0x0000000903007c0c */ /* 0x000fda000bfc4160 */
[----:B------:R-:W-:-:S04]  /*18d10*/  VOTE.ANY R16, PT, P6 ;  /* 0x0000000000107806 */ /* 0x000fc800030e0100 */
[----:B------:R-:W-:-:S13]  /*18d20*/  ISETP.NE.AND P6, PT, R16, RZ, PT ;  /* 0x000000ff1000720c */ /* 0x000fda0003fc5270 */
[----:B------:R-:W-:Y:S05]  /*18d30*/  @P6 BRA `(.L_x_320) ;  /* 0x0000000800786947 */ /* 0x000fea0003800000 */
[----:B------:R-:W-:Y:S01]  /*18d40*/  IMAD.MOV.U32 R19, RZ, RZ, R2 ;  /* 0x000000ffff137224 */ /* 0x000fe200078e0002 */
[----:B------:R-:W-:Y:S01]  /*18d50*/  MOV R21, R3 ;  /* 0x0000000300157202 */ /* 0x000fe20000000f00 */
[----:B------:R-:W-:Y:S01]  /*18d60*/  ULDC UR24, c[0x0][0x910] ;  /* 0x0002440000187ab9 */ /* 0x000fe20000000800 */
[----:B------:R-:W-:Y:S01]  /*18d70*/  ULDC UR25, c[0x0][0x8f4] ;  /* 0x00023d0000197ab9 */ /* 0x000fe20000000800 */
[----:B------:R-:W-:Y:S01]  /*18d80*/  ULDC UR6, c[0x0][0x8dc] ;  /* 0x0002370000067ab9 */ /* 0x000fe20000000800 */
[----:B------:R-:W-:Y:S01]  /*18d90*/  ULDC UR30, c[0x0][0x8d8] ;  /* 0x00023600001e7ab9 */ /* 0x000fe20000000800 */
[----:B------:R-:W-:Y:S01]  /*18da0*/  ULDC UR31, c[0x0][0x8f0] ;  /* 0x00023c00001f7ab9 */ /* 0x000fe20000000800 */
[----:B------:R-:W-:Y:S01]  /*18db0*/  ULDC.64 UR26, c[0x0][0x8d0] ;  /* 0x00023400001a7ab9 */ /* 0x000fe20000000a00 */
[----:B------:R-:W-:-:S05]  /*18dc0*/  ULDC.64 UR28, c[0x0][0x8e8] ;  /* 0x00023a00001c7ab9 */ /* 0x000fca0000000a00 */
.L_x_325:
[----:B------:R-:W-:Y:S01]  /*18dd0*/  IMAD.MOV.U32 R11, RZ, RZ, R12 ;  /* 0x000000ffff0b7224 */ /* 0x000fe200078e000c */
[----:B------:R-:W-:Y:S01]  /*18de0*/  IADD3 R12, R12, 0x20, RZ ;  /* 0x000000200c0c7810 */ /* 0x000fe20007ffe0ff */
[----:B-----5:R-:W-:Y:S01]  /*18df0*/  IMAD.MOV.U32 R17, RZ, RZ, R0 ;  /* 0x000000ffff117224 */ /* 0x020fe200078e0000 */
[----:B------:R-:W-:Y:S02]  /*18e00*/  MOV R16, R8 ;  /* 0x0000000800107202 */ /* 0x000fe40000000f00 */
[----:B------:R-:W-:-:S13]  /*18e10*/  ISETP.GE.AND P6, PT, R12, UR24, PT ;  /* 0x000000180c007c0c */ /* 0x000fda000bfc6270 */
[----:B------:R-:W1:Y:S01]  /*18e20*/  @!P6 LDC.64 R2, c[0x0][0x918] ;  /* 0x00024600ff02eb82 */ /* 0x000e620000000a00 */
[----:B------:R-:W2:Y:S01]  /*18e30*/  SHFL.IDX PT, R21, R21, 0x1f, 0x1f ;  /* 0x03e01f0015157f89 */ /* 0x000ea200000e0000 */
[----:B------:R-:W-:-:S03]  /*18e40*/  @!P6 VIADD R7, R11, 0x20 ;  /* 0x000000200b07e836 */ /* 0x000fc60000000000 */
[----:B------:R-:W3:Y:S01]  /*18e50*/  SHFL.IDX PT, R19, R19, 0x1f, 0x1f ;  /* 0x03e01f0013137f89 */ /* 0x000ee200000e0000 */
[----:B------:R-:W-:Y:S01]  /*18e60*/  BSSY B0, `(.L_x_321) ;  /* 0x0000064000007945 */ /* 0x000fe20003800000 */
[----:B-1----:R-:W-:-:S05]  /*18e70*/  @!P6 IMAD.WIDE R2, R7, 0xc, R2 ;  /* 0x0000000c0702e825 */ /* 0x002fca00078e0202 */
[----:B------:R1:W5:Y:S04]  /*18e80*/  @!P6 LDG.E R8, desc[UR56][R2.64] ;  /* 0x000000380208e981 */ /* 0x000368000c1e1900 */
[----:B------:R1:W5:Y:S01]  /*18e90*/  @!P6 LDG.E R0, desc[UR56][R2.64+0x4] ;  /* 0x000004380200e981 */ /* 0x000362000c1e1900 */
[----:B------:R-:W-:Y:S01]  /*18ea0*/  ISETP.GE.AND P6, PT, R11, UR24, PT ;  /* 0x000000180b007c0c */ /* 0x000fe2000bfc6270 */
[----:B------:R-:W-:Y:S01]  /*18eb0*/  IMAD.MOV.U32 R7, RZ, RZ, RZ ;  /* 0x000000ffff077224 */ /* 0x000fe200078e00ff */
[----:B--2---:R-:W-:Y:S02]  /*18ec0*/  R2UR UR4, R21 ;  /* 0x00000000150472ca */ /* 0x004fe400000e0000 */
[----:B---3--:R-:W-:Y:S02]  /*18ed0*/  R2UR UR5, R19 ;  /* 0x00000000130572ca */ /* 0x008fe400000e0000 */
[----:B------:R-:W-:-:S07]  /*18ee0*/  MOV R6, 0x7fffffff ;  /* 0x7fffffff00067802 */ /* 0x000fce0000000f00 */
[----:B-1----:R-:W-:Y:S06]  /*18ef0*/  @P6 BRA `(.L_x_322) ;  /* 0x0000000400686947 */ /* 0x002fec0003800000 */
[----:B------:R-:W-:-:S04]  /*18f00*/  IADD3 R18, P6, R16, UR11, RZ ;  /* 0x0000000b10127c10 */ /* 0x000fc8000ffde0ff */
[----:B------:R-:W-:Y:S02]  /*18f10*/  LEA.HI.X.SX32 R21, R16, UR13, 0x1, P6 ;  /* 0x0000000d10157c11 */ /* 0x000fe4000b0f0eff */
[----:B------:R-:W-:Y:S02]  /*18f20*/  IABS R16, R9 ;  /* 0x0000000900107213 */ /* 0x000fe40000000000 */
[C---:B------:R-:W-:Y:S02]  /*18f30*/  IADD3 R22, P6, R17.reuse, UR12, RZ ;  /* 0x0000000c11167c10 */ /* 0x040fe4000ffde0ff */
[----:B------:R-:W1:Y:S02]  /*18f40*/  I2F.RP R2, R16 ;  /* 0x0000001000027306 */ /* 0x000e640000209400 */
[----:B------:R-:W-:Y:S02]  /*18f50*/  LEA.HI.X.SX32 R23, R17, UR14, 0x1, P6 ;  /* 0x0000000e11177c11 */ /* 0x000fe4000b0f0eff */
[----:B------:R-:W-:-:S04]  /*18f60*/  PLOP3.LUT P6, PT, PT, PT, UP0, 0x80, 0x0 ;  /* 0x000000000000781c */ /* 0x000fc80003fcf008 */
[----:B-1----:R-:W1:Y:S02]  /*18f70*/  MUFU.RCP R2, R2 ;  /* 0x0000000200027308 */ /* 0x002e640000001000 */
[----:B-1----:R-:W-:-:S06]  /*18f80*/  IADD3 R17, R2, 0xffffffe, RZ ;  /* 0x0ffffffe02117810 */ /* 0x002fcc0007ffe0ff */
[----:B------:R-:W1:Y:S02]  /*18f90*/  F2I.FTZ.U32.TRUNC.NTZ R17, R17 ;  /* 0x0000001100117305 */ /* 0x000e64000021f000 */
[----:B-1----:R-:W-:Y:S01]  /*18fa0*/  IMAD.MOV R19, RZ, RZ, -R17 ;  /* 0x000000ffff137224 */ /* 0x002fe200078e0a11 */
[----:B------:R-:W-:Y:S06]  /*18fb0*/  @!P6 BRA `(.L_x_323) ;  /* 0x00000000002ce947 */ /* 0x000fec0003800000 */
        /* <DEDUP_REMOVED lines=11> */
.L_x_323:
        /* <DEDUP_REMOVED lines=12> */
.L_x_324:
[----:B------:R-:W-:Y:S01]  /*19130*/  IABS R2, R9 ;  /* 0x0000000900027213 */ /* 0x000fe20000000000 */
[----:B------:R-:W-:Y:S01]  /*19140*/  IMAD R5, R19, R16, RZ ;  /* 0x0000001013057224 */ /* 0x000fe200078e02ff */
[----:B------:R-:W-:Y:S01]  /*19150*/  SHF.R.U64 R4, R22, UR31, R23 ;  /* 0x0000001f16047c19 */ /* 0x000fe20008001217 */
[----:B------:R-:W-:Y:S01]  /*19160*/  IMAD.MOV.U32 R3, RZ, RZ, R17 ;  /* 0x000000ffff037224 */ /* 0x000fe200078e0011 */
[----:B------:R-:W-:Y:S01]  /*19170*/  SHF.R.U64 R18, R18, UR30, R21 ;  /* 0x0000001e12127c19 */ /* 0x000fe20008001215 */
[----:B------:R-:W-:Y:S01]  /*19180*/  IMAD.MOV R7, RZ, RZ, -R2 ;  /* 0x000000ffff077224 */ /* 0x000fe200078e0a02 */
[----:B------:R-:W-:Y:S02]  /*19190*/  IADD3 R4, R4, UR17, RZ ;  /* 0x0000001104047c10 */ /* 0x000fe4000fffe0ff */
[----:B------:R-:W-:Y:S02]  /*191a0*/  MOV R2, RZ ;  /* 0x000000ff00027202 */ /* 0x000fe40000000f00 */
[----:B------:R-:W-:-:S02]  /*191b0*/  IABS R6, R4 ;  /* 0x0000000400067213 */ /* 0x000fc40000000000 */
[-C--:B------:R-:W-:Y:S01]  /*191c0*/  IABS R21, R10.reuse ;  /* 0x0000000a00157213 */ /* 0x080fe20000000000 */
[----:B------:R-:W-:Y:S01]  /*191d0*/  IMAD.HI.U32 R2, R17, R5, R2 ;  /* 0x0000000511027227 */ /* 0x000fe200078e0002 */
[----:B------:R-:W-:Y:S02]  /*191e0*/  IABS R17, R10 ;  /* 0x0000000a00117213 */ /* 0x000fe40000000000 */
[----:B------:R-:W-:Y:S01]  /*191f0*/  MOV R5, R6 ;  /* 0x0000000600057202 */ /* 0x000fe20000000f00 */
[----:B------:R-:W-:Y:S01]  /*19200*/  IMAD.MOV.U32 R3, RZ, RZ, R7 ;  /* 0x000000ffff037224 */ /* 0x000fe200078e0007 */
[----:B------:R-:W1:Y:S01]  /*19210*/  I2F.RP R6, R17 ;  /* 0x0000001100067306 */ /* 0x000e620000209400 */
[----:B------:R-:W-:Y:S02]  /*19220*/  VIADD R7, R18, UR16 ;  /* 0x0000001012077c36 */ /* 0x000fe40008000000 */
[----:B------:R-:W-:-:S03]  /*19230*/  IMAD.HI.U32 R2, R2, R5, RZ ;  /* 0x0000000502027227 */ /* 0x000fc600078e00ff */
[----:B------:R-:W-:Y:S01]  /*19240*/  IABS R18, R7 ;  /* 0x0000000700127213 */ /* 0x000fe20000000000 */
[----:B------:R-:W-:Y:S02]  /*19250*/  IMAD R5, R2, R3, R5 ;  /* 0x0000000302057224 */ /* 0x000fe400078e0205 */
[----:B------:R-:W-:-:S03]  /*19260*/  IMAD.MOV R21, RZ, RZ, -R21 ;  /* 0x000000ffff157224 */ /* 0x000fc600078e0a15 */
[----:B------:R-:W-:Y:S01]  /*19270*/  ISETP.GT.U32.AND P6, PT, R16, R5, PT ;  /* 0x000000051000720c */ /* 0x000fe20003fc4070 */
[----:B-1----:R-:W1:-:S12]  /*19280*/  MUFU.RCP R6, R6 ;  /* 0x0000000600067308 */ /* 0x002e580000001000 */
[----:B------:R-:W-:Y:S01]  /*19290*/  @!P6 IADD3 R5, R5, -R16, RZ ;  /* 0x800000100505e210 */ /* 0x000fe20007ffe0ff */
[----:B-1----:R-:W-:-:S04]  /*192a0*/  VIADD R2, R6, 0xffffffe ;  /* 0x0ffffffe06027836 */ /* 0x002fc80000000000 */
[----:B------:R1:W2:Y:S02]  /*192b0*/  F2I.FTZ.U32.TRUNC.NTZ R3, R2 ;  /* 0x0000000200037305 */ /* 0x0002a4000021f000 */
[----:B-1----:R-:W-:Y:S02]  /*192c0*/  MOV R2, RZ ;  /* 0x000000ff00027202 */ /* 0x002fe40000000f00 */
[----:B--2---:R-:W-:-:S05]  /*192d0*/  IADD3 R22, RZ, -R3, RZ ;  /* 0x80000003ff167210 */ /* 0x004fca0007ffe0ff */
[----:B------:R-:W-:-:S04]  /*192e0*/  IMAD R19, R22, R17, RZ ;  /* 0x0000001116137224 */ /* 0x000fc800078e02ff */
[----:B------:R-:W-:Y:S01]  /*192f0*/  IMAD.HI.U32 R6, R3, R19, R2 ;  /* 0x0000001303067227 */ /* 0x000fe200078e0002 */
[----:B------:R-:W-:-:S03]  /*19300*/  MOV R3, R18 ;  /* 0x0000001200037202 */ /* 0x000fc60000000f00 */
[----:B------:R-:W-:Y:S02]  /*19310*/  IMAD.MOV.U32 R18, RZ, RZ, R21 ;  /* 0x000000ffff127224 */ /* 0x000fe400078e0015 */
        /* <DEDUP_REMOVED lines=23> */
[----:B------:R-:W-:-:S07]  /*19490*/  SHF.R.S32.HI R7, RZ, 0x1f, R6 ;  /* 0x0000001fff077819 */ /* 0x000fce0000011406 */
.L_x_322:
[----:B------:R-:W-:Y:S05]  /*194a0*/  BSYNC B0 ;  /* 0x0000000000007941 */ /* 0x000fea0003800000 */
.L_x_321:
[----:B------:R-:W1:Y:S04]  /*194b0*/  SHFL.UP PT, R3, R6, 0x1, RZ ;  /* 0x0420000006037989 */ /* 0x000e6800000e00ff */
[----:B------:R-:W2:Y:S01]  /*194c0*/  SHFL.UP PT, R2, R7, 0x1, RZ ;  /* 0x0420000007027989 */ /* 0x000ea200000e00ff */
[----:B-1----:R-:W-:Y:S02]  /*194d0*/  SEL R3, R3, RZ, P1 ;  /* 0x000000ff03037207 */ /* 0x002fe40000800000 */
[----:B--2---:R-:W-:Y:S02]  /*194e0*/  SEL R2, R2, RZ, P1 ;  /* 0x000000ff02027207 */ /* 0x004fe40000800000 */
[----:B------:R-:W-:-:S04]  /*194f0*/  IADD3 R18, P6, R3, R6, RZ ;  /* 0x0000000603127210 */ /* 0x000fc80007fde0ff */
[----:B------:R-:W-:Y:S01]  /*19500*/  IADD3.X R17, R2, R7, RZ, P6, !PT ;  /* 0x0000000702117210 */ /* 0x000fe200037fe4ff */
[----:B------:R-:W1:Y:S04]  /*19510*/  SHFL.UP PT, R3, R18, 0x2, RZ ;  /* 0x0440000012037989 */ /* 0x000e6800000e00ff */
[----:B------:R-:W2:Y:S01]  /*19520*/  SHFL.UP PT, R2, R17, 0x2, RZ ;  /* 0x0440000011027989 */ /* 0x000ea200000e00ff */
[----:B-1----:R-:W-:Y:S02]  /*19530*/  SEL R3, R3, RZ, P2 ;  /* 0x000000ff03037207 */ /* 0x002fe40001000000 */
[----:B--2---:R-:W-:Y:S02]  /*19540*/  SEL R2, R2, RZ, P2 ;  /* 0x000000ff02027207 */ /* 0x004fe40001000000 */
[----:B------:R-:W-:-:S05]  /*19550*/  IADD3 R16, P6, R3, R18, RZ ;  /* 0x0000001203107210 */ /* 0x000fca0007fde0ff */
[----:B------:R-:W-:Y:S01]  /*19560*/  IMAD.X R21, R2, 0x1, R17, P6 ;  /* 0x0000000102157824 */ /* 0x000fe200030e0611 */
        /* <DEDUP_REMOVED lines=17> */
[----:B------:R-:W-:Y:S02]  /*19680*/  IADD3.X R3, R16, R17, RZ, P6, !PT ;  /* 0x0000001110037210 */ /* 0x000fe400037fe4ff */
[----:B------:R-:W-:-:S04]  /*19690*/  IADD3 R19, P6, R2, UR5, RZ ;  /* 0x0000000502137c10 */ /* 0x000fc8000ffde0ff */
[----:B------:R-:W-:Y:S02]  /*196a0*/  IADD3.X R21, R3, UR4, RZ, P6, !PT ;  /* 0x0000000403157c10 */ /* 0x000fe4000b7fe4ff */
[----:B------:R-:W-:-:S04]  /*196b0*/  ISETP.GT.U32.AND P6, PT, R19, UR10, PT ;  /* 0x0000000a13007c0c */ /* 0x000fc8000bfc4070 */
[----:B------:R-:W-:-:S13]  /*196c0*/  ISETP.GT.U32.AND.EX P6, PT, R21, UR9, PT, P6 ;  /* 0x0000000915007c0c */ /* 0x000fda000bfc4160 */
[----:B------:R-:W-:-:S04]  /*196d0*/  VOTE.ANY R16, PT, P6 ;  /* 0x0000000000107806 */ /* 0x000fc800030e0100 */
[----:B------:R-:W-:-:S13]  /*196e0*/  ISETP.NE.AND P6, PT, R16, RZ, PT ;  /* 0x000000ff1000720c */ /* 0x000fda0003fc5270 */
[----:B------:R-:W-:Y:S05]  /*196f0*/  @!P6 BRA `(.L_x_325) ;  /* 0xfffffff400b4e947 */ /* 0x000fea000383ffff */
[----:B------:R-:W-:Y:S01]  /*19700*/  IMAD.MOV.U32 R19, RZ, RZ, R2 ;  /* 0x000000ffff137224 */ /* 0x000fe200078e0002 */
[----:B------:R-:W-:-:S07]  /*19710*/  MOV R18, R3 ;  /* 0x0000000300127202 */ /* 0x000fce0000000f00 */
.L_x_320:
[----:B------:R-:W1:Y:S08]  /*19720*/  BREV R16, R16 ;  /* 0x0000001000107301 */ /* 0x000e700000000000 */
[----:B-1----:R-:W1:Y:S02]  /*19730*/  FLO.U32.SH R17, R16 ;  /* 0x0000001000117300 */ /* 0x002e6400000e0400 */
[----:B-1----:R-:W1:Y:S02]  /*19740*/  SHFL.IDX PT, R11, R11, R17, 0x1f ;  /* 0x00001f110b0b7589 */ /* 0x002e6400000e0000 */
[----:B-1----:R-:W-:-:S13]  /*19750*/  R2UR UR6, R11 ;  /* 0x000000000b0672ca */ /* 0x002fda00000e0000 */
[----:B------:R-:W-:-:S05]  /*19760*/  VIADD R21, R20, UR6 ;  /* 0x0000000614157c36 */ /* 0x000fca0008000000 */
[----:B------:R-:W-:-:S13]  /*19770*/  ISETP.GE.AND P1, PT, R21, UR24, PT ;  /* 0x0000001815007c0c */ /* 0x000fda000bf26270 */
[----:B------:R-:W1:Y:S02]  /*19780*/  @!P1 LDC.64 R2, c[0x0][0x918] ;  /* 0x00024600ff029b82 */ /* 0x000e640000000a00 */
[----:B-1----:R-:W-:-:S05]  /*19790*/  @!P1 IMAD.WIDE R2, R21, 0xc, R2 ;  /* 0x0000000c15029825 */ /* 0x002fca00078e0202 */
[----:B-----5:R1:W5:Y:S04]  /*197a0*/  @!P1 LDG.E R8, desc[UR56][R2.64] ;  /* 0x0000003802089981 */ /* 0x020368000c1e1900 */
[----:B------:R1:W5:Y:S01]  /*197b0*/  @!P1 LDG.E R0, desc[UR56][R2.64+0x4] ;  /* 0x0000043802009981 */ /* 0x000362000c1e1900 */
[----:B------:R-:W-:-:S03]  /*197c0*/  IADD3 R12, P1, P2, R19, UR5, -R6 ;  /* 0x00000005130c7c10 */ /* 0x000fc6000fa3e806 */
[----:B------:R-:W-:Y:S01]  /*197d0*/  SHFL.IDX PT, R6, R6, R17, 0x1f ;  /* 0x00001f1106067589 */ /* 0x000fe200000e0000 */
[----:B------:R-:W-:-:S03]  /*197e0*/  IADD3.X R18, R18, UR4, ~R7, P1, P2 ;  /* 0x0000000412127c10 */ /* 0x000fc60008fe4c07 */
[----:B------:R-:W2:Y:S04]  /*197f0*/  SHFL.IDX PT, R12, R12, R17, 0x1f ;  /* 0x00001f110c0c7589 */ /* 0x000ea800000e0000 */
[----:B------:R-:W3:Y:S04]  /*19800*/  SHFL.IDX PT, R18, R18, R17, 0x1f ;  /* 0x00001f1112127589 */ /* 0x000ee800000e0000 */
[----:B------:R1:W4:Y:S04]  /*19810*/  SHFL.IDX PT, R7, R7, R17, 0x1f ;  /* 0x00001f1107077589 */ /* 0x00032800000e0000 */
[----:B------:R1:W1:Y:S04]  /*19820*/  SHFL.IDX PT, R5, R5, R17, 0x1f ;  /* 0x00001f1105057589 */ /* 0x00026800000e0000 */
[----:B------:R1:W1:Y:S01]  /*19830*/  SHFL.IDX PT, R4, R4, R17, 0x1f ;  /* 0x00001f1104047589 */ /* 0x00026200000e0000 */
[----:B--2---:R-:W-:-:S02]  /*19840*/  R2UR UR5, R12 ;  /* 0x000000000c0572ca */ /* 0x004fc400000e0000 */
[----:B---3--:R-:W-:-:S15]  /*19850*/  R2UR UR4, R18 ;  /* 0x00000000120472ca */ /* 0x008fde00000e0000 */
.L_x_315:
[----:B-1----:R-:W1:Y:S01]  /*19860*/  LDC R2, c[0x0][0x910] ;  /* 0x00024400ff027b82 */ /* 0x002e620000000800 */
[----:B------:R-:W-:Y:S01]  /*19870*/  UMOV UR24, 0xffffffff ;  /* 0xffffffff00187882 */ /* 0x000fe20000000000 */
[----:B------:R-:W-:Y:S01]  /*19880*/  UMOV UR25, 0xffffffff ;  /* 0xffffffff00197882 */ /* 0x000fe20000000000 */
[----:B------:R-:W-:Y:S01]  /*19890*/  UMOV UR26, 0xffffffff ;  /* 0xffffffff001a7882 */ /* 0x000fe20000000000 */
[----:B------:R-:W-:Y:S02]  /*198a0*/  MOV R19, RZ ;  /* 0x000000ff00137202 */ /* 0x000fe40000000f00 */
[----:B-1----:R-:W-:-:S13]  /*198b0*/  ISETP.LE.AND P1, PT, R2, UR6, PT ;  /* 0x0000000602007c0c */ /* 0x002fda000bf23270 */
[----:B------:R-:W-:Y:S05]  /*198c0*/  @P1 BRA `(.L_x_314) ;  /* 0x0000000000f01947 */ /* 0x000fea0003800000 */
[C---:B------:R-:W-:Y:S01]  /*198d0*/  R2UR UR24, R4.reuse ;  /* 0x00000000041872ca */ /* 0x040fe200000e0000 */
[----:B------:R-:W-:Y:S01]  /*198e0*/  UIADD3 UR30, UP1, -UR5, UR10, URZ ;  /* 0x0000000a051e7290 */ /* 0x000fe2000ff3e13f */
[----:B------:R-:W-:Y:S01]  /*198f0*/  R2UR UR25, R5 ;  /* 0x00000000051972ca */ /* 0x000fe200000e0000 */
[----:B------:R-:W-:Y:S01]  /*19900*/  ULDC UR26, c[0x0][0x8c0] ;  /* 0x00023000001a7ab9 */ /* 0x000fe20000000800 */
[----:B------:R-:W-:Y:S01]  /*19910*/  ULDC UR27, c[0x0][0x8b0] ;  /* 0x00022c00001b7ab9 */ /* 0x000fe20000000800 */
[----:B------:R-:W-:Y:S01]  /*19920*/  ULDC UR28, c[0x0][0x904] ;  /* 0x00024100001c7ab9 */ /* 0x000fe20000000800 */
[----:B------:R-:W-:-:S03]  /*19930*/  SHF.R.U64 R2, R4, UR27, R5 ;  /* 0x0000001b04027c19 */ /* 0x000fc60008001205 */
[----:B------:R-:W-:Y:S01]  /*19940*/  UIADD3.X UR24, ~UR4, UR9, URZ, UP1, !UPT ;  /* 0x0000000904187290 */ /* 0x000fe20008ffe53f */
[----:B------:R-:W-:-:S03]  /*19950*/  R2UR UR32, R2 ;  /* 0x00000000022072ca */ /* 0x000fc600000e0000 */
[----:B------:R-:W-:Y:S02]  /*19960*/  USHF.R.U32.HI UR31, URZ, UR26, UR24 ;  /* 0x0000001a3f1f7299 */ /* 0x000fe40008011618 */
[----:B------:R-:W-:Y:S02]  /*19970*/  USHF.R.U32.HI UR35, URZ, UR27, UR25 ;  /* 0x0000001b3f237299 */ /* 0x000fe40008011619 */
[----:B------:R-:W-:Y:S02]  /*19980*/  USHF.R.U32.HI UR33, URZ, UR27, UR31 ;  /* 0x0000001b3f217299 */ /* 0x000fe4000801161f */
[----:B------:R-:W-:Y:S02]  /*19990*/  USHF.R.U64 UR30, UR30, UR26, UR24 ;  /* 0x0000001a1e1e7299 */ /* 0x000fe40008001218 */
[----:B------:R-:W-:Y:S02]  /*199a0*/  USHF.R.U32.HI UR34, URZ, UR28, UR33 ;  /* 0x0000001c3f227299 */ /* 0x000fe40008011621 */
[----:B------:R-:W-:-:S02]  /*199b0*/  USHF.R.U64 UR31, UR30, UR27, UR31 ;  /* 0x0000001b1e1f7299 */ /* 0x000fc4000800121f */
[----:B------:R-:W-:Y:S02]  /*199c0*/  ULOP3.LUT UR24, UR34, UR35, URZ, 0xfc, !UPT ;  /* 0x0000002322187292 */ /* 0x000fe4000f8efc3f */
[----:B------:R-:W-:-:S04]  /*199d0*/  USHF.R.U64 UR33, UR31, UR28, UR33 ;  /* 0x0000001c1f217299 */ /* 0x000fc80008001221 */
[----:B------:R-:W-:-:S13]  /*199e0*/  ISETP.NE.U32.AND P1, PT, RZ, UR24, PT ;  /* 0x00000018ff007c0c */ /* 0x000fda000bf25070 */
[----:B------:R-:W-:Y:S05]  /*199f0*/  @!P1 BRA `(.L_x_326) ;  /* 0x0000000000189947 */ /* 0x000fea0003800000 */
[----:B------:R-:W-:-:S07]  /*19a00*/  MOV R12, 0x19a20 ;  /* 0x00019a20000c7802 */ /* 0x000fce0000000f00 */
[----:B--2-45:R-:W-:Y:S05]  /*19a10*/  CALL.REL.NOINC `(.L_x_327) ;  /* 0x0000002000d87944 */ /* 0x034fea0003c00000 */
[----:B------:R-:W-:-:S04]  /*19a20*/  UIADD3 UR24, -UR25, URZ, URZ ;  /* 0x0000003f19187290 */ /* 0x000fc8000fffe13f */
[----:B------:R-:W-:-:S03]  /*19a30*/  UIMAD UR32, UR32, UR24, UR33 ;  /* 0x00000018202072a4 */ /* 0x000fc6000f8e0221 */
[----:B------:R-:W-:Y:S01]  /*19a40*/  UMOV UR24, UR25 ;  /* 0x0000001900187c82 */ /* 0x000fe20008000000 */
[----:B------:R-:W-:Y:S08]  /*19a50*/  BRA `(.L_x_328) ;  /* 0x0000000000587947 */ /* 0x000ff00003800000 */
.L_x_326:
[----:B------:R-:W1:Y:S01]  /*19a60*/  I2F.U32.RP R2, UR32 ;  /* 0x0000002000027d06 */ /* 0x000e620008209000 */
[----:B------:R-:W-:Y:S01]  /*19a70*/  UMOV UR24, URZ ;  /* 0x0000003f00187c82 */ /* 0x000fe20008000000 */
[----:B------:R-:W-:-:S06]  /*19a80*/  UISETP.NE.U32.AND UP4, UPT, UR32, URZ, UPT ;  /* 0x0000003f2000728c */ /* 0x000fcc000bf85070 */
[----:B-1----:R-:W1:Y:S02]  /*19a90*/  MUFU.RCP R2, R2 ;  /* 0x0000000200027308 */ /* 0x002e640000001000 */
[----:B-1----:R-:W-:-:S06]  /*19aa0*/  VIADD R3, R2, 0xffffffe ;  /* 0x0ffffffe02037836 */ /* 0x002fcc0000000000 */
[----:B------:R-:W1:Y:S02]  /*19ab0*/  F2I.FTZ.U32.TRUNC.NTZ R3, R3 ;  /* 0x0000000300037305 */ /* 0x000e64000021f000 */
[----:B-1----:R-:W-:-:S13]  /*19ac0*/  R2UR UR25, R3 ;  /* 0x00000000031972ca */ /* 0x002fda00000e0000 */
[----:B------:R-:W-:-:S04]  /*19ad0*/  UIADD3 UR26, URZ, -UR25, URZ ;  /* 0x800000193f1a7290 */ /* 0x000fc8000fffe03f */
[----:B------:R-:W-:-:S04]  /*19ae0*/  UIMAD UR26, UR26, UR32, URZ ;  /* 0x000000201a1a72a4 */ /* 0x000fc8000f8e023f */
[----:B------:R-:W-:-:S04]  /*19af0*/  UIMAD.WIDE.U32 UR24, UR25, UR26, UR24 ;  /* 0x0000001a191872a5 */ /* 0x000fc8000f8e0018 */
[----:B------:R-:W-:-:S04]  /*19b00*/  UIMAD.WIDE.U32 UR24, UR25, UR33, URZ ;  /* 0x00000021191872a5 */ /* 0x000fc8000f8e003f */
[----:B------:R-:W-:-:S04]  /*19b10*/  UIADD3 UR24, -UR25, URZ, URZ ;  /* 0x0000003f19187290 */ /* 0x000fc8000fffe13f */
[----:B------:R-:W-:-:S04]  /*19b20*/  UIMAD UR24, UR32, UR24, UR33 ;  /* 0x00000018201872a4 */ /* 0x000fc8000f8e0221 */
[----:B------:R-:W-:-:S11]  /*19b30*/  UISETP.GE.U32.AND UP1, UPT, UR24, UR32, UPT ;  /* 0x000000201800728c */ /* 0x000fd6000bf26070 */
[----:B------:R-:W-:Y:S02]  /*19b40*/  @UP1 UIADD3 UR24, UR24, -UR32, URZ ;  /* 0x8000002018181290 */ /* 0x000fe4000fffe03f */
[----:B------:R-:W-:Y:S02]  /*19b50*/  @UP1 UIADD3 UR25, UR25, 0x1, URZ ;  /* 0x0000000119191890 */ /* 0x000fe4000fffe03f */
[----:B------:R-:W-:-:S11]  /*19b60*/  UISETP.GE.U32.AND UP2, UPT, UR24, UR32, UPT ;  /* 0x000000201800728c */ /* 0x000fd6000bf46070 */
[----:B------:R-:W-:Y:S02]  /*19b70*/  @UP2 UIADD3 UR25, UR25, 0x1, URZ ;  /* 0x0000000119192890 */ /* 0x000fe4000fffe03f */
[----:B------:R-:W-:-:S04]  /*19b80*/  @!UP4 ULOP3.LUT UR25, URZ, UR32, URZ, 0x33, !UPT ;  /* 0x000000203f19c292 */ /* 0x000fc8000f8e333f */
[----:B------:R-:W-:-:S04]  /*19b90*/  UIADD3 UR24, -UR25, URZ, URZ ;  /* 0x0000003f19187290 */ /* 0x000fc8000fffe13f */
[----:B------:R-:W-:-:S03]  /*19ba0*/  UIMAD UR32, UR32, UR24, UR33 ;  /* 0x00000018202072a4 */ /* 0x000fc6000f8e0221 */
[----:B------:R-:W-:-:S09]  /*19bb0*/  UMOV UR24, UR25 ;  /* 0x0000001900187c82 */ /* 0x000fd20008000000 */
.L_x_328:
[----:B------:R-:W-:Y:S01]  /*19bc0*/  ULOP3.LUT UR31, UR31, UR20, URZ, 0xc0, !UPT ;  /* 0x000000141f1f7292 */ /* 0x000fe2000f8ec03f */
[----:B------:R-:W-:Y:S01]  /*19bd0*/  MOV R19, 0x1 ;  /* 0x0000000100137802 */ /* 0x000fe20000000f00 */
[----:B------:R-:W-:Y:S02]  /*19be0*/  ULOP3.LUT UR30, UR30, UR18, URZ, 0xc0, !UPT ;  /* 0x000000121e1e7292 */ /* 0x000fe4000f8ec03f */
[----:B------:R-:W-:Y:S01]  /*19bf0*/  UIMAD UR24, UR19, UR24, UR31 ;  /* 0x00000018131872a4 */ /* 0x000fe2000f8e021f */
[----:B------:R-:W-:Y:S01]  /*19c00*/  ULDC UR26, c[0x0][0x8a8] ;  /* 0x00022a00001a7ab9 */ /* 0x000fe20000000800 */
[----:B------:R-:W-:Y:S01]  /*19c10*/  ULDC UR25, c[0x0][0x8b8] ;  /* 0x00022e0000197ab9 */ /* 0x000fe20000000800 */
[----:B------:R-:W-:Y:S02]  /*19c20*/  UIMAD UR30, UR32, UR26, UR30 ;  /* 0x0000001a201e72a4 */ /* 0x000fe4000f8e021e */
[----:B------:R-:W-:Y:S01]  /*19c30*/  UIMAD UR25, UR24, UR25, UR40 ;  /* 0x00000019181972a4 */ /* 0x000fe2000f8e0228 */
[----:B------:R-:W-:Y:S01]  /*19c40*/  @UP3 UMOV UR26, UR6 ;  /* 0x00000006001a3c82 */ /* 0x000fe20008000000 */
[----:B------:R-:W-:-:S03]  /*19c50*/  @!UP3 UMOV UR26, UR6 ;  /* 0x00000006001abc82 */ /* 0x000fc60008000000 */
[----:B------:R-:W-:Y:S02]  /*19c60*/  @UP3 UMOV UR24, UR30 ;  /* 0x0000001e00183c82 */ /* 0x000fe40008000000 */
[----:B------:R-:W-:Y:S01]  /*19c70*/  @!UP3 UMOV UR24, UR25 ;  /* 0x000000190018bc82 */ /* 0x000fe20008000000 */
[----:B------:R-:W-:-:S05]  /*19c80*/  @!UP3 UMOV UR25, UR30 ;  /* 0x0000001e0019bc82 */ /* 0x000fca0008000000 */
.L_x_314:
[----:B------:R-:W-:-:S06]  /*19c90*/  UISETP.NE.AND UP1, UPT, UR15, 0x3, UPT ;  /* 0x000000030f00788c */ /* 0x000fcc000bf25270 */
[----:B------:R-:W-:-:S13]  /*19ca0*/  PLOP3.LUT P1, PT, PT, PT, UP1, 0x80, 0x0 ;  /* 0x000000000000781c */ /* 0x000fda0003f2f018 */
[----:B------:R-:W-:Y:S05]  /*19cb0*/  @!P1 BRA `(.L_x_329) ;  /* 0x0000000000049947 */ /* 0x000fea0003800000 */
[----:B--2---:R-:W-:Y:S01]  /*19cc0*/  BPT.TRAP 0x1 ;  /* 0x000000040000795c */ /* 0x004fe20000300000 */
.L_x_329:
[----:B------:R-:W1:Y:S01]  /*19cd0*/  S2R R3, SR_CgaCtaId ;  /* 0x0000000000037919 */ /* 0x000e620000008800 */
[----:B------:R-:W-:-:S04]  /*19ce0*/  MOV R2, 0x400 ;  /* 0x0000040000027802 */ /* 0x000fc80000000f00 */
[----:B-1----:R-:W-:Y:S02]  /*19cf0*/  LEA R2, R3, R2, 0x18 ;  /* 0x0000000203027211 */ /* 0x002fe400078ec0ff */
[----:B------:R-:W-:-:S03]  /*19d00*/  SHF.L.U32 R3, R14, 0x1f, RZ ;  /* 0x0000001f0e037819 */ /* 0x000fc600000006ff */
[----:B------:R-:W-:-:S04]  /*19d10*/  IMAD R12, R13, 0x8, R2 ;  /* 0x000000080d0c7824 */ /* 0x000fc800078e0202 */
[----:B------:R-:W1:Y:S02]  /*19d20*/  SYNCS.PHASECHK.TRANS64.TRYWAIT P2, [R12+URZ+0x38440], R3 ;  /* 0x038440030c0075a7 */ /* 0x000e64000804017f */
[----:B-1----:R-:W-:Y:S05]  /*19d30*/  @!P2 BRA `(.L_x_330) ;  /* 0x000000180074a947 */ /* 0x002fea0003800000 */
.L_x_408:
[----:B------:R-:W-:Y:S01]  /*19d40*/  ELECT P2, URZ, PT ;  /* 0x00000000003f782f */ /* 0x000fe20003840000 */
[----:B------:R-:W-:-:S12]  /*19d50*/  BSSY B0, `(.L_x_331) ;  /* 0x0000010000007945 */ /* 0x000fd80003800000 */
[----:B------:R-:W-:Y:S05]  /*19d60*/  @!P2 BRA `(.L_x_332) ;  /* 0x000000000038a947 */ /* 0x000fea0003800000 */
[----:B-1----:R-:W-:Y:S01]  /*19d70*/  LEA R3, R13, R2, 0x4 ;  /* 0x000000020d037211 */ /* 0x002fe200078e20ff */
[----:B------:R-:W-:Y:S01]  /*19d80*/  IMAD.U32 R18, RZ, RZ, UR26 ;  /* 0x0000001aff127e24 */ /* 0x000fe2000f8e00ff */
[----:B------:R-:W-:Y:S01]  /*19d90*/  MOV R17, UR25 ;  /* 0x0000001900117c02 */ /* 0x000fe20008000f00 */
[----:B------:R-:W-:-:S05]  /*19da0*/  IMAD.U32 R16, RZ, RZ, UR24 ;  /* 0x00000018ff107e24 */ /* 0x000fca000f8e00ff */
[----:B------:R1:W-:Y:S01]  /*19db0*/  STS.128 [R3+0x38500], R16 ;  /* 0x0385001003007388 */ /* 0x0003e20000000c00 */
[----:B------:R-:W-:Y:S01]  /*19dc0*/  @!PT LDS RZ, [RZ] ;  /* 0x00000000fffff984 */ /* 0x000fe20000000800 */
[----:B------:R-:W-:Y:S01]  /*19dd0*/  @!PT LDS RZ, [RZ] ;  /* 0x00000000fffff984 */ /* 0x000fe20000000800 */
[----:B------:R-:W-:Y:S01]  /*19de0*/  @!PT LDS RZ, [RZ] ;  /* 0x00000000fffff984 */ /* 0x000fe20000000800 */
[----:B------:R-:W-:Y:S01]  /*19df0*/  @!PT LDS RZ, [RZ] ;  /* 0x00000000fffff984 */ /* 0x000fe20000000800 */
[----:B------:R3:W-:Y:S06]  /*19e00*/  MEMBAR.ALL.CTA ;  /* 0x0000000000007992 */ /* 0x0007ec0000008000 */
[----:B---3--:R-:W3:Y:S01]  /*19e10*/  FENCE.VIEW.ASYNC.S ;  /* 0x00000000000073c6 */ /* 0x008ee20000000000 */
[----:B------:R-:W-:Y:S05]  /*19e20*/  @!P1 BRA `(.L_x_333) ;  /* 0x0000000000049947 */ /* 0x000fea0003800000 */
[----:B--2---:R-:W-:Y:S01]  /*19e30*/  BPT.TRAP 0x1 ;  /* 0x000000040000795c */ /* 0x004fe20000300000 */
.L_x_333:
[----:B---3--:R3:W-:Y:S02]  /*19e40*/  SYNCS.ARRIVE.TRANS64.A1T0 RZ, [R12+URZ+0x38400], RZ ;  /* 0x038400ff0cff79a7 */ /* 0x0087e4000810003f */
.L_x_332:
[----:B--2---:R-:W-:Y:S05]  /*19e50*/  BSYNC B0 ;  /* 0x0000000000007941 */ /* 0x004fea0003800000 */
.L_x_331:
[----:B------:R-:W-:Y:S02]  /*19e60*/  ISETP.NE.AND P3, PT, R19, RZ, PT ;  /* 0x000000ff1300720c */ /* 0x000fe40003f65270 */
[----:B------:R-:W-:-:S04]  /*19e70*/  IADD3 R13, R13, 0x1, RZ ;  /* 0x000000010d0d7810 */ /* 0x000fc80007ffe0ff */
[----:B------:R-:W-:-:S04]  /*19e80*/  ISETP.NE.AND P2, PT, R13, 0x8, PT ;  /* 0x000000080d00780c */ /* 0x000fc80003f45270 */
[----:B-1----:R-:W-:Y:S02]  /*19e90*/  SEL R3, RZ, 0x1, P2 ;  /* 0x00000001ff037807 */ /* 0x002fe40001000000 */
[----:B------:R-:W-:Y:S02]  /*19ea0*/  SEL R13, R13, RZ, P2 ;  /* 0x000000ff0d0d7207 */ /* 0x000fe40001000000 */
[----:B------:R-:W-:Y:S01]  /*19eb0*/  LOP3.LUT R14, R14, R3, RZ, 0x3c, !PT ;  /* 0x000000030e0e7212 */ /* 0x000fe200078e3cff */
[----:B------:R-:W-:Y:S06]  /*19ec0*/  @P3 BRA `(.L_x_334) ;  /* 0xffffffe000fc3947 */ /* 0x000fec000383ffff */
[----:B------:R-:W-:Y:S05]  /*19ed0*/  @!P1 BRA `(.L_x_335) ;  /* 0x0000000000049947 */ /* 0x000fea0003800000 */
[----:B------:R-:W-:Y:S01]  /*19ee0*/  BPT.TRAP 0x1 ;  /* 0x000000040000795c */ /* 0x000fe20000300000 */
.L_x_335:
[----:B------:R-:W-:Y:S01]  /*19ef0*/  IMAD R3, R13, 0x8, R2 ;  /* 0x000000080d037824 */ /* 0x000fe200078e0202 */
[----:B-----5:R-:W-:-:S04]  /*19f00*/  SHF.L.U32 R0, R14, 0x1f, RZ ;  /* 0x0000001f0e007819 */ /* 0x020fc800000006ff */
[----:B------:R-:W1:Y:S02]  /*19f10*/  SYNCS.PHASECHK.TRANS64.TRYWAIT P0, [R3+URZ+0x38440], R0 ;  /* 0x03844000030075a7 */ /* 0x000e64000800017f */
[----:B-1----:R-:W-:Y:S05]  /*19f20*/  @!P0 BRA `(.L_x_336) ;  /* 0x00000018000c8947 */ /* 0x002fea0003800000 */
.L_x_409:
[----:B------:R-:W-:Y:S05]  /*19f30*/  @!P1 BRA `(.L_x_337) ;  /* 0x0000000000049947 */ /* 0x000fea0003800000 */
[----:B------:R-:W-:Y:S01]  /*19f40*/  BPT.TRAP 0x1 ;  /* 0x000000040000795c */ /* 0x000fe20000300000 */
.L_x_337:
[----:B------:R-:W-:-:S04]  /*19f50*/  IADD3 R13, R13, 0x1, RZ ;  /* 0x000000010d0d7810 */ /* 0x000fc80007ffe0ff */
[----:B------:R-:W-:-:S04]  /*19f60*/  ISETP.NE.AND P0, PT, R13, 0x8, PT ;  /* 0x000000080d00780c */ /* 0x000fc80003f05270 */
[----:B-1----:R-:W-:Y:S02]  /*19f70*/  SEL R3, RZ, 0x1, P0 ;  /* 0x00000001ff037807 */ /* 0x002fe40000000000 */
[----:B------:R-:W-:Y:S02]  /*19f80*/  SEL R13, R13, RZ, P0 ;  /* 0x000000ff0d0d7207 */ /* 0x000fe40000000000 */
[----:B------:R-:W-:-:S03]  /*19f90*/  LOP3.LUT R14, R14, R3, RZ, 0x3c, !PT ;  /* 0x000000030e0e7212 */ /* 0x000fc600078e3cff */
[----:B------:R-:W-:Y:S01]  /*19fa0*/  IMAD R3, R13, 0x8, R2 ;  /* 0x000000080d037824 */ /* 0x000fe200078e0202 */
[----:B------:R-:W-:-:S04]  /*19fb0*/  SHF.L.U32 R0, R14, 0x1f, RZ ;  /* 0x0000001f0e007819 */ /* 0x000fc800000006ff */
[----:B------:R-:W1:Y:S02]  /*19fc0*/  SYNCS.PHASECHK.TRANS64.TRYWAIT P0, [R3+URZ+0x38440], R0 ;  /* 0x03844000030075a7 */ /* 0x000e64000800017f */
[----:B-1----:R-:W-:Y:S05]  /*19fd0*/  @!P0 BRA `(.L_x_338) ;  /* 0x0000001400f48947 */ /* 0x002fea0003800000 */
.L_x_410:
[----:B------:R-:W-:Y:S05]  /*19fe0*/  @!P1 BRA `(.L_x_339) ;  /* 0x0000000000049947 */ /* 0x000fea0003800000 */
[----:B------:R-:W-:Y:S01]  /*19ff0*/  BPT.TRAP 0x1 ;  /* 0x000000040000795c */ /* 0x000fe20000300000 */
.L_x_339:
[----:B-1----:R-:W-:-:S04]  /*1a000*/  IADD3 R0, R13, 0x1, RZ ;  /* 0x000000010d007810 */ /* 0x002fc80007ffe0ff */
[----:B------:R-:W-:-:S04]  /*1a010*/  ISETP.NE.AND P0, PT, R0, 0x8, PT ;  /* 0x000000080000780c */ /* 0x000fc80003f05270 */
[----:B------:R-:W-:Y:S02]  /*1a020*/  SEL R3, RZ, 0x1, P0 ;  /* 0x00000001ff037807 */ /* 0x000fe40000000000 */
[----:B------:R-:W-:Y:S02]  /*1a030*/  SEL R5, R0, RZ, P0 ;  /* 0x000000ff00057207 */ /* 0x000fe40000000000 */
[----:B------:R-:W-:-:S03]  /*1a040*/  LOP3.LUT R14, R14, R3, RZ, 0x3c, !PT ;  /* 0x000000030e0e7212 */ /* 0x000fc600078e3cff */
[----:B------:R-:W-:Y:S01]  /*1a050*/  IMAD R3, R5, 0x8, R2 ;  /* 0x0000000805037824 */ /* 0x000fe200078e0202 */
[----:B------:R-:W-:-:S04]  /*1a060*/  SHF.L.U32 R0, R14, 0x1f, RZ ;  /* 0x0000001f0e007819 */ /* 0x000fc800000006ff */
[----:B------:R-:W1:Y:S02]  /*1a070*/  SYNCS.PHASECHK.TRANS64.TRYWAIT P0, [R3+URZ+0x38440], R0 ;  /* 0x03844000030075a7 */ /* 0x000e64000800017f */
[----:B-1----:R-:W-:Y:S05]  /*1a080*/  @!P0 BRA `(.L_x_340) ;  /* 0x0000001400dc8947 */ /* 0x002fea0003800000 */
.L_x_411:
[----:B------:R-:W-:Y:S05]  /*1a090*/  @!P1 BRA `(.L_x_341) ;  /* 0x0000000000049947 */ /* 0x000fea0003800000 */
[----:B------:R-:W-:Y:S01]  /*1a0a0*/  BPT.TRAP 0x1 ;  /* 0x000000040000795c */ /* 0x000fe20000300000 */
.L_x_341:
        /* <DEDUP_REMOVED lines=9> */
.L_x_412:
[----:B------:R-:W-:Y:S05]  /*1a140*/  @!P1 BRA `(.L_x_343) ;  /* 0x0000000000049947 */ /* 0x000fea0003800000 */
[----:B------:R-:W-:Y:S01]  /*1a150*/  BPT.TRAP 0x1 ;  /* 0x000000040000795c */ /* 0x000fe20000300000 */
.L_x_343:
        /* <DEDUP_REMOVED lines=9> */
.L_x_413:
[----:B------:R-:W-:Y:S05]  /*1a1f0*/  @!P1 BRA `(.L_x_345) ;  /* 0x0000000000049947 */ /* 0x000fea0003800000 */
[----:B------:R-:W-:Y:S01]  /*1a200*/  BPT.TRAP 0x1 ;  /* 0x000000040000795c */ /* 0x000fe20000300000 */
.L_x_345:
        /* <DEDUP_REMOVED lines=9> */
.L_x_414:
[----:B------:R-:W-:Y:S05]  /*1a2a0*/  @!P1 BRA `(.L_x_347) ;  /* 0x0000000000049947 */ /* 0x000fea0003800000 */
[----:B------:R-:W-:Y:S01]  /*1a2b0*/  BPT.TRAP 0x1 ;  /* 0x000000040000795c */ /* 0x000fe20000300000 */
.L_x_347:
[----:B-1----:R-:W-:-:S04]  /*1a2c0*/  IADD3 R0, R5, 0x1, RZ ;  /* 0x0000000105007810 */ /* 0x002fc80007ffe0ff */
[----:B------:R-:W-:-:S04]  /*1a2d0*/  ISETP.NE.AND P0, PT, R0, 0x8, PT ;  /* 0x000000080000780c */ /* 0x000fc80003f05270 */
[----:B------:R-:W-:Y:S02]  /*1a2e0*/  SEL R3, RZ, 0x1, P0 ;  /* 0x00000001ff037807 */ /* 0x000fe40000000000 */
[----:B------:R-:W-:Y:S02]  /*1a2f0*/  SEL R5, R0, RZ, P0 ;  /* 0x000000ff00057207 */ /* 0x000fe40000000000 */
[----:B----4-:R-:W-:-:S03]  /*1a300*/  LOP3.LUT R7, R14, R3, RZ, 0x3c, !PT ;  /* 0x000000030e077212 */ /* 0x010fc600078e3cff */
[----:B------:R-:W-:Y:S01]  /*1a310*/  IMAD R3, R5, 0x8, R2 ;  /* 0x0000000805037824 */ /* 0x000fe200078e0202 */
[----:B------:R-:W-:-:S04]  /*1a320*/  SHF.L.U32 R0, R7, 0x1f, RZ ;  /* 0x0000001f07007819 */ /* 0x000fc800000006ff */
[----:B------:R-:W1:Y:S02]  /*1a330*/  SYNCS.PHASECHK.TRANS64.TRYWAIT P0, [R3+URZ+0x38440], R0 ;  /* 0x03844000030075a7 */ /* 0x000e64000800017f */
[----:B-1----:R-:W-:Y:S05]  /*1a340*/  @!P0 BRA `(.L_x_348) ;  /* 0x00000014007c8947 */ /* 0x002fea0003800000 */
.L_x_415:
[----:B------:R-:W-:Y:S05]  /*1a350*/  @!P1 BRA `(.L_x_349) ;  /* 0x0000000000049947 */ /* 0x000fea0003800000 */
[----:B------:R-:W-:Y:S01]  /*1a360*/  BPT.TRAP 0x1 ;  /* 0x000000040000795c */ /* 0x000fe20000300000 */
.L_x_349:
[----:B-1----:R-:W-:-:S04]  /*1a370*/  IADD3 R0, R5, 0x1, RZ ;  /* 0x0000000105007810 */ /* 0x002fc80007ffe0ff */
[----:B------:R-:W-:-:S04]  /*1a380*/  ISETP.NE.AND P0, PT, R0, 0x8, PT ;  /* 0x000000080000780c */ /* 0x000fc80003f05270 */
[----:B------:R-:W-:Y:S02]  /*1a390*/  SEL R4, RZ, 0x1, P0 ;  /* 0x00000001ff047807 */ /* 0x000fe40000000000 */
[----:B------:R-:W-:Y:S02]  /*1a3a0*/  SEL R3, R0, RZ, P0 ;  /* 0x000000ff00037207 */ /* 0x000fe40000000000 */
[----:B------:R-:W-:-:S03]  /*1a3b0*/  LOP3.LUT R0, R7, R4, RZ, 0x3c, !PT ;  /* 0x0000000407007212 */ /* 0x000fc600078e3cff */
[----:B------:R-:W-:Y:S01]  /*1a3c0*/  IMAD R3, R3, 0x8, R2 ;  /* 0x0000000803037824 */ /* 0x000fe200078e0202 */
[----:B------:R-:W-:-:S07]  /*1a3d0*/  SHF.L.U32 R0, R0, 0x1f, RZ ;  /* 0x0000001f00007819 */ /* 0x000fce00000006ff */
.L_x_350:
[----:B-1----:R1:W2:Y:S02]  /*1a3e0*/  SYNCS.PHASECHK.TRANS64.TRYWAIT P0, [R3+URZ+0x38440], R0 ;  /* 0x03844000030075a7 */ /* 0x0022a4000800017f */
[----:B--2---:R-:W-:Y:S05]  /*1a3f0*/  @!P0 NANOSLEEP.SYNCS 0x989680 ;  /* 0x009896800000895d */ /* 0x004fea0003900000 */
[----:B------:R-:W2:Y:S02]  /*1a400*/  @!P0 SYNCS.PHASECHK.TRANS64 P0, [R3+URZ+0x38440], R0 ;  /* 0x03844000030085a7 */ /* 0x000ea4000800007f */
[----:B--2---:R-:W-:Y:S05]  /*1a410*/  @P0 EXIT ;  /* 0x000000000000094d */ /* 0x004fea0003800000 */
[----:B------:R-:W-:Y:S05]  /*1a420*/  BRA `(.L_x_350) ;  /* 0xfffffffc00ec7947 */ /* 0x000fea000383ffff */
.L_x_33:
[----:B---3--:R-:W-:-:S04]  /*1a430*/  MOV R3, UR4 ;  /* 0x0000000400037c02 */ /* 0x008fc80008000f00 */
[----:B------:R3:W4:Y:S03]  /*1a440*/  SYNCS.PHASECHK.TRANS64.TRYWAIT P0, [R3+URZ+0x38480], R0 ;  /* 0x03848000030075a7 */ /* 0x000726000800017f */
[----:B----4-:R-:W-:Y:S05]  /*1a450*/  @!P0 NANOSLEEP.SYNCS 0x989680 ;  /* 0x009896800000895d */ /* 0x010fea0003900000 */
[----:B------:R-:W4:Y:S02]  /*1a460*/  @!P0 SYNCS.PHASECHK.TRANS64 P0, [R3+URZ+0x38480], R0 ;  /* 0x03848000030085a7 */ /* 0x000f24000800007f */
[----:B----4-:R-:W-:Y:S05]  /*1a470*/  @!P0 BRA `(.L_x_33) ;  /* 0xfffffffc00ec8947 */ /* 0x010fea000383ffff */
[----:B------:R-:W-:Y:S05]  /*1a480*/  BRA `(.L_x_32) ;  /* 0xfffffe9c00fc7947 */ /* 0x000fea000383ffff */
.L_x_38:
[----:B---3--:R-:W-:-:S04]  /*1a490*/  IMAD.U32 R7, RZ, RZ, UR4 ;  /* 0x00000004ff077e24 */ /* 0x008fc8000f8e00ff */
[----:B------:R3:W4:Y:S03]  /*1a4a0*/  SYNCS.PHASECHK.TRANS64.TRYWAIT P0, [R7+URZ+0x38480], R3 ;  /* 0x03848003070075a7 */ /* 0x000726000800017f */
[----:B----4-:R-:W-:Y:S05]  /*1a4b0*/  @!P0 NANOSLEEP.SYNCS 0x989680 ;  /* 0x009896800000895d */ /* 0x010fea0003900000 */
[----:B------:R-:W4:Y:S02]  /*1a4c0*/  @!P0 SYNCS.PHASECHK.TRANS64 P0, [R7+URZ+0x38480], R3 ;  /* 0x03848003070085a7 */ /* 0x000f24000800007f */
[----:B----4-:R-:W-:Y:S05]  /*1a4d0*/  @!P0 BRA `(.L_x_38) ;  /* 0xfffffffc00ec8947 */ /* 0x010fea000383ffff */
[----:B------:R-:W-:Y:S05]  /*1a4e0*/  BRA `(.L_x_37) ;  /* 0xfffffed8000c7947 */ /* 0x000fea000383ffff */
.L_x_55:
[----:B------:R-:W-:-:S07]  /*1a4f0*/  MOV R15, 0xffffffff ;  /* 0xffffffff000f7802 */ /* 0x000fce0000000f00 */
[----:B-123-5:R-:W-:Y:S05]  /*1a500*/  WARPSYNC.COLLECTIVE R15, `(.L_x_351) ;  /* 0x000000000f0c7348 */ /* 0x02efea0003c00000 */
[----:B------:R-:W-:Y:S02]  /*1a510*/  ELECT P6, UR62, PT ;  /* 0x00000000003e782f */ /* 0x000fe400038c0000 */
[----:B------:R-:W-:Y:S01]  /*1a520*/  MOV R14, UR62 ;  /* 0x0000003e000e7c02 */ /* 0x000fe20008000f00 */
[----:B-123-5:R-:W-:Y:S10]  /*1a530*/  ENDCOLLECTIVE ;  /* 0x000000000000791b */ /* 0x02eff40003800000 */
.L_x_351:
[----:B------:R-:W-:Y:S05]  /*1a540*/  BRA `(.L_x_352) ;  /* 0xffffff24000c7947 */ /* 0x000fea000383ffff */
.L_x_57:
[----:B-1----:R-:W-:-:S04]  /*1a550*/  IMAD.U32 R4, RZ, RZ, UR43 ;  /* 0x0000002bff047e24 */ /* 0x002fc8000f8e00ff */
[----:B------:R1:W3:Y:S03]  /*1a560*/  SYNCS.PHASECHK.TRANS64.TRYWAIT P2, [R4+URZ+0x384b0], R157 ;  /* 0x0384b09d040075a7 */ /* 0x0002e6000804017f */
[----:B---3--:R-:W-:Y:S05]  /*1a570*/  @!P2 NANOSLEEP.SYNCS 0x989680 ;  /* 0x009896800000a95d */ /* 0x008fea0003900000 */
[----:B------:R-:W3:Y:S02]  /*1a580*/  @!P2 SYNCS.PHASECHK.TRANS64 P2, [R4+URZ+0x384b0], R157 ;  /* 0x0384b09d0400a5a7 */ /* 0x000ee4000804007f */
[----:B---3--:R-:W-:Y:S05]  /*1a590*/  @!P2 BRA `(.L_x_57) ;  /* 0xfffffffc00eca947 */ /* 0x008fea000383ffff */
[----:B------:R-:W-:Y:S05]  /*1a5a0*/  BRA `(.L_x_353) ;  /* 0xffffff24001c7947 */ /* 0x000fea000383ffff */
.L_x_65:
[----:B-1----:R-:W-:-:S04]  /*1a5b0*/  MOV R12, UR43 ;  /* 0x0000002b000c7c02 */ /* 0x002fc80008000f00 */
[----:B------:R1:W2:Y:S03]  /*1a5c0*/  SYNCS.PHASECHK.TRANS64.TRYWAIT P3, [R12+URZ+0x384b8], R157 ;  /* 0x0384b89d0c0075a7 */ /* 0x0002a6000806017f */
[----:B--2---:R-:W-:Y:S05]  /*1a5d0*/  @!P3 NANOSLEEP.SYNCS 0x989680 ;  /* 0x009896800000b95d */ /* 0x004fea0003900000 */
[----:B------:R-:W2:Y:S02]  /*1a5e0*/  @!P3 SYNCS.PHASECHK.TRANS64 P3, [R12+URZ+0x384b8], R157 ;  /* 0x0384b89d0c00b5a7 */ /* 0x000ea4000806007f */
[----:B--2---:R-:W-:Y:S05]  /*1a5f0*/  @!P3 BRA `(.L_x_65) ;  /* 0xfffffffc00ecb947 */ /* 0x004fea000383ffff */
[----:B------:R-:W-:Y:S05]  /*1a600*/  BRA `(.L_x_354) ;  /* 0xffffff2800f87947 */ /* 0x000fea000383ffff */
.L_x_70:
[----:B-1----:R-:W-:-:S04]  /*1a610*/  IMAD.U32 R12, RZ, RZ, UR43 ;  /* 0x0000002bff0c7e24 */ /* 0x002fc8000f8e00ff */
[----:B------:R1:W2:Y:S03]  /*1a620*/  SYNCS.PHASECHK.TRANS64.TRYWAIT P3, [R12+URZ+0x384c0], R157 ;  /* 0x0384c09d0c0075a7 */ /* 0x0002a6000806017f */
[----:B--2---:R-:W-:Y:S05]  /*1a630*/  @!P3 NANOSLEEP.SYNCS 0x989680 ;  /* 0x009896800000b95d */ /* 0x004fea0003900000 */
[----:B------:R-:W2:Y:S02]  /*1a640*/  @!P3 SYNCS.PHASECHK.TRANS64 P3, [R12+URZ+0x384c0], R157 ;  /* 0x0384c09d0c00b5a7 */ /* 0x000ea4000806007f */
[----:B--2---:R-:W-:Y:S05]  /*1a650*/  @!P3 BRA `(.L_x_70) ;  /* 0xfffffffc00ecb947 */ /* 0x004fea000383ffff */
[----:B------:R-:W-:Y:S05]  /*1a660*/  BRA `(.L_x_355) ;  /* 0xffffff3000547947 */ /* 0x000fea000383ffff */
.L_x_75:
[----:B-1----:R-:W-:-:S04]  /*1a670*/  MOV R12, UR43 ;  /* 0x0000002b000c7c02 */ /* 0x002fc80008000f00 */
[----:B------:R1:W2:Y:S03]  /*1a680*/  SYNCS.PHASECHK.TRANS64.TRYWAIT P3, [R12+URZ+0x384c8], R157 ;  /* 0x0384c89d0c0075a7 */ /* 0x0002a6000806017f */
[----:B--2---:R-:W-:Y:S05]  /*1a690*/  @!P3 NANOSLEEP.SYNCS 0x989680 ;  /* 0x009896800000b95d */ /* 0x004fea0003900000 */
[----:B------:R-:W2:Y:S02]  /*1a6a0*/  @!P3 SYNCS.PHASECHK.TRANS64 P3, [R12+URZ+0x384c8], R157 ;  /* 0x0384c89d0c00b5a7 */ /* 0x000ea4000806007f */
[----:B--2---:R-:W-:Y:S05]  /*1a6b0*/  @!P3 BRA `(.L_x_75) ;  /* 0xfffffffc00ecb947 */ /* 0x004fea000383ffff */
[----:B------:R-:W-:Y:S05]  /*1a6c0*/  BRA `(.L_x_356) ;  /* 0xffffff3400fc7947 */ /* 0x000fea000383ffff */
.L_x_80:
[----:B-1----:R-:W-:-:S04]  /*1a6d0*/  IMAD.U32 R13, RZ, RZ, UR43 ;  /* 0x0000002bff0d7e24 */ /* 0x002fc8000f8e00ff */
[----:B------:R1:W2:Y:S03]  /*1a6e0*/  SYNCS.PHASECHK.TRANS64.TRYWAIT P3, [R13+URZ+0x384b0], R20 ;  /* 0x0384b0140d0075a7 */ /* 0x0002a6000806017f */
[----:B--2---:R-:W-:Y:S05]  /*1a6f0*/  @!P3 NANOSLEEP.SYNCS 0x989680 ;  /* 0x009896800000b95d */ /* 0x004fea0003900000 */
[----:B------:R-:W2:Y:S02]  /*1a700*/  @!P3 SYNCS.PHASECHK.TRANS64 P3, [R13+URZ+0x384b0], R20 ;  /* 0x0384b0140d00b5a7 */ /* 0x000ea4000806007f */
[----:B--2---:R-:W-:Y:S05]  /*1a710*/  @!P3 BRA `(.L_x_80) ;  /* 0xfffffffc00ecb947 */ /* 0x004fea000383ffff */
[----:B------:R-:W-:Y:S05]  /*1a720*/  BRA `(.L_x_357) ;  /* 0xffffff3c006c7947 */ /* 0x000fea000383ffff */
.L_x_85:
[----:B-1----:R-:W-:-:S04]  /*1a730*/  MOV R13, UR43 ;  /* 0x0000002b000d7c02 */ /* 0x002fc80008000f00 */
[----:B------:R1:W2:Y:S03]  /*1a740*/  SYNCS.PHASECHK.TRANS64.TRYWAIT P3, [R13+URZ+0x384b8], R20 ;  /* 0x0384b8140d0075a7 */ /* 0x0002a6000806017f */
[----:B--2---:R-:W-:Y:S05]  /*1a750*/  @!P3 NANOSLEEP.SYNCS 0x989680 ;  /* 0x009896800000b95d */ /* 0x004fea0003900000 */
[----:B------:R-:W2:Y:S02]  /*1a760*/  @!P3 SYNCS.PHASECHK.TRANS64 P3, [R13+URZ+0x384b8], R20 ;  /* 0x0384b8140d00b5a7 */ /* 0x000ea4000806007f */
[----:B--2---:R-:W-:Y:S05]  /*1a770*/  @!P3 BRA `(.L_x_85) ;  /* 0xfffffffc00ecb947 */ /* 0x004fea000383ffff */
[----:B------:R-:W-:Y:S05]  /*1a780*/  BRA `(.L_x_358) ;  /* 0xffffff4400147947 */ /* 0x000fea000383ffff */
.L_x_90:
[----:B-1----:R-:W-:-:S04]  /*1a790*/  IMAD.U32 R13, RZ, RZ, UR43 ;  /* 0x0000002bff0d7e24 */ /* 0x002fc8000f8e00ff */
[----:B------:R1:W2:Y:S03]  /*1a7a0*/  SYNCS.PHASECHK.TRANS64.TRYWAIT P3, [R13+URZ+0x384c0], R20 ;  /* 0x0384c0140d0075a7 */ /* 0x0002a6000806017f */
[----:B--2---:R-:W-:Y:S05]  /*1a7b0*/  @!P3 NANOSLEEP.SYNCS 0x989680 ;  /* 0x009896800000b95d */ /* 0x004fea0003900000 */
[----:B------:R-:W2:Y:S02]  /*1a7c0*/  @!P3 SYNCS.PHASECHK.TRANS64 P3, [R13+URZ+0x384c0], R20 ;  /* 0x0384c0140d00b5a7 */ /* 0x000ea4000806007f */
[----:B--2---:R-:W-:Y:S05]  /*1a7d0*/  @!P3 BRA `(.L_x_90) ;  /* 0xfffffffc00ecb947 */ /* 0x004fea000383ffff */
[----:B------:R-:W-:Y:S05]  /*1a7e0*/  BRA `(.L_x_359) ;  /* 0xffffff48007c7947 */ /* 0x000fea000383ffff */
.L_x_95:
[----:B-1----:R-:W-:-:S04]  /*1a7f0*/  MOV R13, UR43 ;  /* 0x0000002b000d7c02 */ /* 0x002fc80008000f00 */
[----:B------:R1:W2:Y:S03]  /*1a800*/  SYNCS.PHASECHK.TRANS64.TRYWAIT P3, [R13+URZ+0x384c8], R20 ;  /* 0x0384c8140d0075a7 */ /* 0x0002a6000806017f */
[----:B--2---:R-:W-:Y:S05]  /*1a810*/  @!P3 NANOSLEEP.SYNCS 0x989680 ;  /* 0x009896800000b95d */ /* 0x004fea0003900000 */
[----:B------:R-:W2:Y:S02]  /*1a820*/  @!P3 SYNCS.PHASECHK.TRANS64 P3, [R13+URZ+0x384c8], R20 ;  /* 0x0384c8140d00b5a7 */ /* 0x000ea4000806007f */
[----:B--2---:R-:W-:Y:S05]  /*1a830*/  @!P3 BRA `(.L_x_95) ;  /* 0xfffffffc00ecb947 */ /* 0x004fea000383ffff */
[----:B------:R-:W-:Y:S05]  /*1a840*/  BRA `(.L_x_360) ;  /* 0xffffff5000247947 */ /* 0x000fea000383ffff */
.L_x_100:
[----:B-1----:R-:W-:-:S04]  /*1a850*/  IMAD.U32 R12, RZ, RZ, UR43 ;  /* 0x0000002bff0c7e24 */ /* 0x002fc8000f8e00ff */
[----:B------:R1:W2:Y:S03]  /*1a860*/  SYNCS.PHASECHK.TRANS64.TRYWAIT P3, [R12+URZ+0x384b0], R157 ;  /* 0x0384b09d0c0075a7 */ /* 0x0002a6000806017f */
[----:B--2---:R-:W-:Y:S05]  /*1a870*/  @!P3 NANOSLEEP.SYNCS 0x989680 ;  /* 0x009896800000b95d */ /* 0x004fea0003900000 */
[----:B------:R-:W2:Y:S02]  /*1a880*/  @!P3 SYNCS.PHASECHK.TRANS64 P3, [R12+URZ+0x384b0], R157 ;  /* 0x0384b09d0c00b5a7 */ /* 0x000ea4000806007f */
[----:B--2---:R-:W-:Y:S05]  /*1a890*/  @!P3 BRA `(.L_x_100) ;  /* 0xfffffffc00ecb947 */ /* 0x004fea000383ffff */
[----:B------:R-:W-:Y:S05]  /*1a8a0*/  BRA `(.L_x_361) ;  /* 0xffffff54008c7947 */ /* 0x000fea000383ffff */
.L_x_105:
[----:B-1----:R-:W-:-:S04]  /*1a8b0*/  MOV R12, UR43 ;  /* 0x0000002b000c7c02 */ /* 0x002fc80008000f00 */
[----:B------:R1:W2:Y:S03]  /*1a8c0*/  SYNCS.PHASECHK.TRANS64.TRYWAIT P3, [R12+URZ+0x384b8], R157 ;  /* 0x0384b89d0c0075a7 */ /* 0x0002a6000806017f */
[----:B--2---:R-:W-:Y:S05]  /*1a8d0*/  @!P3 NANOSLEEP.SYNCS 0x989680 ;  /* 0x009896800000b95d */ /* 0x004fea0003900000 */
[----:B------:R-:W2:Y:S02]  /*1a8e0*/  @!P3 SYNCS.PHASECHK.TRANS64 P3, [R12+URZ+0x384b8], R157 ;  /* 0x0384b89d0c00b5a7 */ /* 0x000ea4000806007f */
[----:B--2---:R-:W-:Y:S05]  /*1a8f0*/  @!P3 BRA `(.L_x_105) ;  /* 0xfffffffc00ecb947 */ /* 0x004fea000383ffff */
[----:B------:R-:W-:Y:S05]  /*1a900*/  BRA `(.L_x_362) ;  /* 0xffffff5c00347947 */ /* 0x000fea000383ffff */
.L_x_110:
[----:B-1----:R-:W-:-:S04]  /*1a910*/  IMAD.U32 R12, RZ, RZ, UR43 ;  /* 0x0000002bff0c7e24 */ /* 0x002fc8000f8e00ff */
[----:B------:R1:W2:Y:S03]  /*1a920*/  SYNCS.PHASECHK.TRANS64.TRYWAIT P3, [R12+URZ+0x384c0], R157 ;  /* 0x0384c09d0c0075a7 */ /* 0x0002a6000806017f */
[----:B--2---:R-:W-:Y:S05]  /*1a930*/  @!P3 NANOSLEEP.SYNCS 0x989680 ;  /* 0x009896800000b95d */ /* 0x004fea0003900000 */
[----:B------:R-:W2:Y:S02]  /*1a940*/  @!P3 SYNCS.PHASECHK.TRANS64 P3, [R12+URZ+0x384c0], R157 ;  /* 0x0384c09d0c00b5a7 */ /* 0x000ea4000806007f */
[----:B--2---:R-:W-:Y:S05]  /*1a950*/  @!P3 BRA `(.L_x_110) ;  /* 0xfffffffc00ecb947 */ /* 0x004fea000383ffff */
[----:B------:R-:W-:Y:S05]  /*1a960*/  BRA `(.L_x_363) ;  /* 0xffffff60009c7947 */ /* 0x000fea000383ffff */
.L_x_115:
[----:B-1----:R-:W-:-:S04]  /*1a970*/  MOV R12, UR43 ;  /* 0x0000002b000c7c02 */ /* 0x002fc80008000f00 */
[----:B------:R1:W2:Y:S03]  /*1a980*/  SYNCS.PHASECHK.TRANS64.TRYWAIT P3, [R12+URZ+0x384c8], R157 ;  /* 0x0384c89d0c0075a7 */ /* 0x0002a6000806017f */
[----:B--2---:R-:W-:Y:S05]  /*1a990*/  @!P3 NANOSLEEP.SYNCS 0x989680 ;  /* 0x009896800000b95d */ /* 0x004fea0003900000 */
[----:B------:R-:W2:Y:S02]  /*1a9a0*/  @!P3 SYNCS.PHASECHK.TRANS64 P3, [R12+URZ+0x384c8], R157 ;  /* 0x0384c89d0c00b5a7 */ /* 0x000ea4000806007f */
[----:B--2---:R-:W-:Y:S05]  /*1a9b0*/  @!P3 BRA `(.L_x_115) ;  /* 0xfffffffc00ecb947 */ /* 0x004fea000383ffff */
[----:B------:R-:W-:Y:S05]  /*1a9c0*/  BRA `(.L_x_364) ;  /* 0xffffff6800447947 */ /* 0x000fea000383ffff */
.L_x_120:
[----:B-1----:R-:W-:-:S04]  /*1a9d0*/  IMAD.U32 R13, RZ, RZ, UR43 ;  /* 0x0000002bff0d7e24 */ /* 0x002fc8000f8e00ff */
[----:B------:R1:W2:Y:S03]  /*1a9e0*/  SYNCS.PHASECHK.TRANS64.TRYWAIT P3, [R13+URZ+0x384b0], R20 ;  /* 0x0384b0140d0075a7 */ /* 0x0002a6000806017f */
[----:B--2---:R-:W-:Y:S05]  /*1a9f0*/  @!P3 NANOSLEEP.SYNCS 0x989680 ;  /* 0x009896800000b95d */ /* 0x004fea0003900000 */
[----:B------:R-:W2:Y:S02]  /*1aa00*/  @!P3 SYNCS.PHASECHK.TRANS64 P3, [R13+URZ+0x384b0], R20 ;  /* 0x0384b0140d00b5a7 */ /* 0x000ea4000806007f */
[----:B--2---:R-:W-:Y:S05]  /*1aa10*/  @!P3 BRA `(.L_x_120) ;  /* 0xfffffffc00ecb947 */ /* 0x004fea000383ffff */
[----:B------:R-:W-:Y:S05]  /*1aa20*/  BRA `(.L_x_365) ;  /* 0xffffff6c00ac7947 */ /* 0x000fea000383ffff */
.L_x_125:
[----:B-1----:R-:W-:-:S04]  /*1aa30*/  MOV R13, UR43 ;  /* 0x0000002b000d7c02 */ /* 0x002fc80008000f00 */
[----:B------:R1:W2:Y:S03]  /*1aa40*/  SYNCS.PHASECHK.TRANS64.TRYWAIT P3, [R13+URZ+0x384b8], R20 ;  /* 0x0384b8140d0075a7 */ /* 0x0002a6000806017f */
[----:B--2---:R-:W-:Y:S05]  /*1aa50*/  @!P3 NANOSLEEP.SYNCS 0x989680 ;  /* 0x009896800000b95d */ /* 0x004fea0003900000 */
[----:B------:R-:W2:Y:S02]  /*1aa60*/  @!P3 SYNCS.PHASECHK.TRANS64 P3, [R13+URZ+0x384b8], R20 ;  /* 0x0384b8140d00b5a7 */ /* 0x000ea4000806007f */
[----:B--2---:R-:W-:Y:S05]  /*1aa70*/  @!P3 BRA `(.L_x_125) ;  /* 0xfffffffc00ecb947 */ /* 0x004fea000383ffff */
[----:B------:R-:W-:Y:S05]  /*1aa80*/  BRA `(.L_x_366) ;  /* 0xffffff7400547947 */ /* 0x000fea000383ffff */
.L_x_130:
[----:B-1----:R-:W-:-:S04]  /*1aa90*/  IMAD.U32 R13, RZ, RZ, UR43 ;  /* 0x0000002bff0d7e24 */ /* 0x002fc8000f8e00ff */
[----:B------:R1:W2:Y:S03]  /*1aaa0*/  SYNCS.PHASECHK.TRANS64.TRYWAIT P3, [R13+URZ+0x384c0], R20 ;  /* 0x0384c0140d0075a7 */ /* 0x0002a6000806017f */
[----:B--2---:R-:W-:Y:S05]  /*1aab0*/  @!P3 NANOSLEEP.SYNCS 0x989680 ;  /* 0x009896800000b95d */ /* 0x004fea0003900000 */
[----:B------:R-:W2:Y:S02]  /*1aac0*/  @!P3 SYNCS.PHASECHK.TRANS64 P3, [R13+URZ+0x384c0], R20 ;  /* 0x0384c0140d00b5a7 */ /* 0x000ea4000806007f */
[----:B--2---:R-:W-:Y:S05]  /*1aad0*/  @!P3 BRA `(.L_x_130) ;  /* 0xfffffffc00ecb947 */ /* 0x004fea000383ffff */
[----:B------:R-:W-:Y:S05]  /*1aae0*/  BRA `(.L_x_367) ;  /* 0xffffff7800bc7947 */ /* 0x000fea000383ffff */
.L_x_135:
[----:B-1----:R-:W-:-:S04]  /*1aaf0*/  MOV R13, UR43 ;  /* 0x0000002b000d7c02 */ /* 0x002fc80008000f00 */
[----:B------:R1:W2:Y:S03]  /*1ab00*/  SYNCS.PHASECHK.TRANS64.TRYWAIT P3, [R13+URZ+0x384c8], R20 ;  /* 0x0384c8140d0075a7 */ /* 0x0002a6000806017f */
[----:B--2---:R-:W-:Y:S05]  /*1ab10*/  @!P3 NANOSLEEP.SYNCS 0x989680 ;  /* 0x009896800000b95d */ /* 0x004fea0003900000 */
[----:B------:R-:W2:Y:S02]  /*1ab20*/  @!P3 SYNCS.PHASECHK.TRANS64 P3, [R13+URZ+0x384c8], R20 ;  /* 0x0384c8140d00b5a7 */ /* 0x000ea4000806007f */
[----:B--2---:R-:W-:Y:S05]  /*1ab30*/  @!P3 BRA `(.L_x_135) ;  /* 0xfffffffc00ecb947 */ /* 0x004fea000383ffff */
[----:B------:R-:W-:Y:S05]  /*1ab40*/  BRA `(.L_x_368) ;  /* 0xffffff8000647947 */ /* 0x000fea000383ffff */
.L_x_142:
[----:B-1----:R-:W-:-:S04]  /*1ab50*/  IMAD.U32 R3, RZ, RZ, UR4 ;  /* 0x00000004ff037e24 */ /* 0x002fc8000f8e00ff */
[----:B------:R1:W2:Y:S03]  /*1ab60*/  SYNCS.PHASECHK.TRANS64.TRYWAIT P0, [R3+URZ+0x38400], R0 ;  /* 0x03840000030075a7 */ /* 0x0002a6000800017f */
[----:B--2---:R-:W-:Y:S05]  /*1ab70*/  @!P0 NANOSLEEP.SYNCS 0x989680 ;  /* 0x009896800000895d */ /* 0x004fea0003900000 */
[----:B------:R-:W2:Y:S02]  /*1ab80*/  @!P0 SYNCS.PHASECHK.TRANS64 P0, [R3+URZ+0x38400], R0 ;  /* 0x03840000030085a7 */ /* 0x000ea4000800007f */
[----:B--2---:R-:W-:Y:S05]  /*1ab90*/  @!P0 BRA `(.L_x_142) ;  /* 0xfffffffc00ec8947 */ /* 0x004fea000383ffff */
[----:B------:R-:W-:Y:S05]  /*1aba0*/  BRA `(.L_x_369) ;  /* 0xffffff8400f47947 */ /* 0x000fea000383ffff */
.L_x_160:
[----:B-1----:R-:W-:-:S04]  /*1abb0*/  MOV R3, UR35 ;  /* 0x0000002300037c02 */ /* 0x002fc80008000f00 */
[----:B------:R1:W2:Y:S03]  /*1abc0*/  SYNCS.PHASECHK.TRANS64.TRYWAIT P0, [R3+URZ+0x384f8], R0 ;  /* 0x0384f800030075a7 */ /* 0x0002a6000800017f */
[----:B--2---:R-:W-:Y:S05]  /*1abd0*/  @!P0 NANOSLEEP.SYNCS 0x989680 ;  /* 0x009896800000895d */ /* 0x004fea0003900000 */
[----:B------:R-:W2:Y:S02]  /*1abe0*/  @!P0 SYNCS.PHASECHK.TRANS64 P0, [R3+URZ+0x384f8], R0 ;  /* 0x0384f800030085a7 */ /* 0x000ea4000800007f */
[----:B--2---:R-:W-:Y:S05]  /*1abf0*/  @!P0 BRA `(.L_x_160) ;  /* 0xfffffffc00ec8947 */ /* 0x004fea000383ffff */
[----:B------:R-:W-:Y:S05]  /*1ac00*/  BRA `(.L_x_370) ;  /* 0xffffff94005c7947 */ /* 0x000fea000383ffff */
.L_x_162:
[----:B-1----:R-:W-:-:S04]  /*1ac10*/  IMAD.U32 R3, RZ, RZ, UR8 ;  /* 0x00000008ff037e24 */ /* 0x002fc8000f8e00ff */
[----:B------:R1:W2:Y:S03]  /*1ac20*/  SYNCS.PHASECHK.TRANS64.TRYWAIT P0, [R3+URZ+0x38400], R0 ;  /* 0x03840000030075a7 */ /* 0x0002a6000800017f */
[----:B--2---:R-:W-:Y:S05]  /*1ac30*/  @!P0 NANOSLEEP.SYNCS 0x989680 ;  /* 0x009896800000895d */ /* 0x004fea0003900000 */
[----:B------:R-:W2:Y:S02]  /*1ac40*/  @!P0 SYNCS.PHASECHK.TRANS64 P0, [R3+URZ+0x38400], R0 ;  /* 0x03840000030085a7 */ /* 0x000ea4000800007f */
[----:B--2---:R-:W-:Y:S05]  /*1ac50*/  @!P0 BRA `(.L_x_162) ;  /* 0xfffffffc00ec8947 */ /* 0x004fea000383ffff */
[----:B------:R-:W-:Y:S05]  /*1ac60*/  BRA `(.L_x_371) ;  /* 0xffffff94007c7947 */ /* 0x000fea000383ffff */
.L_x_168:
[----:B-1----:R-:W-:-:S04]  /*1ac70*/  MOV R3, UR35 ;  /* 0x0000002300037c02 */ /* 0x002fc80008000f00 */
[----:B------:R1:W3:Y:S03]  /*1ac80*/  SYNCS.PHASECHK.TRANS64.TRYWAIT P1, [R3+URZ+0x384d0], R0 ;  /* 0x0384d000030075a7 */ /* 0x0002e6000802017f */
[----:B---3--:R-:W-:Y:S05]  /*1ac90*/  @!P1 NANOSLEEP.SYNCS 0x989680 ;  /* 0x009896800000995d */ /* 0x008fea0003900000 */
[----:B------:R-:W3:Y:S02]  /*1aca0*/  @!P1 SYNCS.PHASECHK.TRANS64 P1, [R3+URZ+0x384d0], R0 ;  /* 0x0384d000030095a7 */ /* 0x000ee4000802007f */
[----:B---3--:R-:W-:Y:S05]  /*1acb0*/  @!P1 BRA `(.L_x_168) ;  /* 0xfffffffc00ec9947 */ /* 0x008fea000383ffff */
[----:B------:R-:W-:Y:S05]  /*1acc0*/  BRA `(.L_x_372) ;  /* 0xffffff98002c7947 */ /* 0x000fea000383ffff */
.L_x_174:
[----:B-1----:R-:W-:-:S04]  /*1acd0*/  IMAD.U32 R3, RZ, RZ, UR35 ;  /* 0x00000023ff037e24 */ /* 0x002fc8000f8e00ff */
[----:B------:R1:W4:Y:S03]  /*1ace0*/  SYNCS.PHASECHK.TRANS64.TRYWAIT P1, [R3+URZ+0x384d8], R0 ;  /* 0x0384d800030075a7 */ /* 0x000326000802017f */
[----:B----4-:R-:W-:Y:S05]  /*1acf0*/  @!P1 NANOSLEEP.SYNCS 0x989680 ;  /* 0x009896800000995d */ /* 0x010fea0003900000 */
[----:B------:R-:W4:Y:S02]  /*1ad00*/  @!P1 SYNCS.PHASECHK.TRANS64 P1, [R3+URZ+0x384d8], R0 ;  /* 0x0384d800030095a7 */ /* 0x000f24000802007f */
[----:B----4-:R-:W-:Y:S05]  /*1ad10*/  @!P1 BRA `(.L_x_174) ;  /* 0xfffffffc00ec9947 */ /* 0x010fea000383ffff */
[----:B------:R-:W-:Y:S05]  /*1ad20*/  BRA `(.L_x_373) ;  /* 0xffffff98007c7947 */ /* 0x000fea000383ffff */
.L_x_180:
[----:B-1----:R-:W-:-:S04]  /*1ad30*/  MOV R3, UR35 ;  /* 0x0000002300037c02 */ /* 0x002fc80008000f00 */
[----:B------:R1:W1:Y:S03]  /*1ad40*/  SYNCS.PHASECHK.TRANS64.TRYWAIT P1, [R3+URZ+0x384e0], R0 ;  /* 0x0384e000030075a7 */ /* 0x000266000802017f */
[----:B-1----:R-:W-:Y:S05]  /*1ad50*/  @!P1 NANOSLEEP.SYNCS 0x989680 ;  /* 0x009896800000995d */ /* 0x002fea0003900000 */
[----:B------:R-:W1:Y:S02]  /*1ad60*/  @!P1 SYNCS.PHASECHK.TRANS64 P1, [R3+URZ+0x384e0], R0 ;  /* 0x0384e000030095a7 */ /* 0x000e64000802007f */
[----:B-1----:R-:W-:Y:S05]  /*1ad70*/  @!P1 BRA `(.L_x_180) ;  /* 0xfffffffc00ec9947 */ /* 0x002fea000383ffff */
[----:B------:R-:W-:Y:S05]  /*1ad80*/  BRA `(.L_x_374) ;  /* 0xffffff9800d87947 */ /* 0x000fea000383ffff */
.L_x_186:
[----:B-1----:R-:W-:-:S04]  /*1ad90*/  IMAD.U32 R3, RZ, RZ, UR35 ;  /* 0x00000023ff037e24 */ /* 0x002fc8000f8e00ff */
[----:B------:R1:W1:Y:S03]  /*1ada0*/  SYNCS.PHASECHK.TRANS64.TRYWAIT P1, [R3+URZ+0x384e8], R0 ;  /* 0x0384e800030075a7 */ /* 0x000266000802017f */
[----:B-1----:R-:W-:Y:S05]  /*1adb0*/  @!P1 NANOSLEEP.SYNCS 0x989680 ;  /* 0x009896800000995d */ /* 0x002fea0003900000 */
[----:B------:R-:W1:Y:S02]  /*1adc0*/  @!P1 SYNCS.PHASECHK.TRANS64 P1, [R3+URZ+0x384e8], R0 ;  /* 0x0384e800030095a7 */ /* 0x000e64000802007f */
[----:B-1----:R-:W-:Y:S05]  /*1add0*/  @!P1 BRA `(.L_x_186) ;  /* 0xfffffffc00ec9947 */ /* 0x002fea000383ffff */
[----:B------:R-:W-:Y:S05]  /*1ade0*/  BRA `(.L_x_375) ;  /* 0xffffff9c002c7947 */ /* 0x000fea000383ffff */
.L_x_192:
[----:B-1----:R-:W-:-:S04]  /*1adf0*/  MOV R3, UR35 ;  /* 0x0000002300037c02 */ /* 0x002fc80008000f00 */
[----:B------:R1:W3:Y:S03]  /*1ae00*/  SYNCS.PHASECHK.TRANS64.TRYWAIT P1, [R3+URZ+0x384d0], R2 ;  /* 0x0384d002030075a7 */ /* 0x0002e6000802017f */
[----:B---3--:R-:W-:Y:S05]  /*1ae10*/  @!P1 NANOSLEEP.SYNCS 0x989680 ;  /* 0x009896800000995d */ /* 0x008fea0003900000 */
[----:B------:R-:W3:Y:S02]  /*1ae20*/  @!P1 SYNCS.PHASECHK.TRANS64 P1, [R3+URZ+0x384d0], R2 ;  /* 0x0384d002030095a7 */ /* 0x000ee4000802007f */
[----:B---3--:R-:W-:Y:S05]  /*1ae30*/  @!P1 BRA `(.L_x_192) ;  /* 0xfffffffc00ec9947 */ /* 0x008fea000383ffff */
[----:B------:R-:W-:Y:S05]  /*1ae40*/  BRA `(.L_x_376) ;  /* 0xffffff9c00887947 */ /* 0x000fea000383ffff */
.L_x_198:
[----:B-1-3--:R-:W-:-:S04]  /*1ae50*/  IMAD.U32 R3, RZ, RZ, UR35 ;  /* 0x00000023ff037e24 */ /* 0x00afc8000f8e00ff */
[----:B------:R1:W3:Y:S03]  /*1ae60*/  SYNCS.PHASECHK.TRANS64.TRYWAIT P1, [R3+URZ+0x384d8], R2 ;  /* 0x0384d802030075a7 */ /* 0x0002e6000802017f */
[----:B---3--:R-:W-:Y:S05]  /*1ae70*/  @!P1 NANOSLEEP.SYNCS 0x989680 ;  /* 0x009896800000995d */ /* 0x008fea0003900000 */
[----:B------:R-:W3:Y:S02]  /*1ae80*/  @!P1 SYNCS.PHASECHK.TRANS64 P1, [R3+URZ+0x384d8], R2 ;  /* 0x0384d802030095a7 */ /* 0x000ee4000802007f */
[----:B---3--:R-:W-:Y:S05]  /*1ae90*/  @!P1 BRA `(.L_x_198) ;  /* 0xfffffffc00ec9947 */ /* 0x008fea000383ffff */
[----:B------:R-:W-:Y:S05]  /*1aea0*/  BRA `(.L_x_377) ;  /* 0xffffff9c00d07947 */ /* 0x000fea000383ffff */
.L_x_204:
[----:B-1-34-:R-:W-:-:S04]  /*1aeb0*/  MOV R3, UR35 ;  /* 0x0000002300037c02 */ /* 0x01afc80008000f00 */
[----:B------:R1:W3:Y:S03]  /*1aec0*/  SYNCS.PHASECHK.TRANS64.TRYWAIT P1, [R3+URZ+0x384e0], R2 ;  /* 0x0384e002030075a7 */ /* 0x0002e6000802017f */
[----:B---3--:R-:W-:Y:S05]  /*1aed0*/  @!P1 NANOSLEEP.SYNCS 0x989680 ;  /* 0x009896800000995d */ /* 0x008fea0003900000 */
[----:B------:R-:W3:Y:S02]  /*1aee0*/  @!P1 SYNCS.PHASECHK.TRANS64 P1, [R3+URZ+0x384e0], R2 ;  /* 0x0384e002030095a7 */ /* 0x000ee4000802007f */
[----:B---3--:R-:W-:Y:S05]  /*1aef0*/  @!P1 BRA `(.L_x_204) ;  /* 0xfffffffc00ec9947 */ /* 0x008fea000383ffff */
[----:B------:R-:W-:Y:S05]  /*1af00*/  BRA `(.L_x_378) ;  /* 0xffffffa000207947 */ /* 0x000fea000383ffff */
.L_x_210:
[----:B-1-34-:R-:W-:-:S04]  /*1af10*/  IMAD.U32 R3, RZ, RZ, UR35 ;  /* 0x00000023ff037e24 */ /* 0x01afc8000f8e00ff */
[----:B------:R1:W3:Y:S03]  /*1af20*/  SYNCS.PHASECHK.TRANS64.TRYWAIT P1, [R3+URZ+0x384e8], R2 ;  /* 0x0384e802030075a7 */ /* 0x0002e6000802017f */
[----:B---3--:R-:W-:Y:S05]  /*1af30*/  @!P1 NANOSLEEP.SYNCS 0x989680 ;  /* 0x009896800000995d */ /* 0x008fea0003900000 */
[----:B------:R-:W3:Y:S02]  /*1af40*/  @!P1 SYNCS.PHASECHK.TRANS64 P1, [R3+URZ+0x384e8], R2 ;  /* 0x0384e802030095a7 */ /* 0x000ee4000802007f */
[----:B---3--:R-:W-:Y:S05]  /*1af50*/  @!P1 BRA `(.L_x_210) ;  /* 0xfffffffc00ec9947 */ /* 0x008fea000383ffff */
[----:B------:R-:W-:Y:S05]  /*1af60*/  BRA `(.L_x_379) ;  /* 0xffffffa000687947 */ /* 0x000fea000383ffff */
.L_x_216:
[----:B-1-34-:R-:W-:-:S04]  /*1af70*/  MOV R3, UR35 ;  /* 0x0000002300037c02 */ /* 0x01afc80008000f00 */
[----:B------:R1:W3:Y:S03]  /*1af80*/  SYNCS.PHASECHK.TRANS64.TRYWAIT P1, [R3+URZ+0x384d0], R0 ;  /* 0x0384d000030075a7 */ /* 0x0002e6000802017f */
[----:B---3--:R-:W-:Y:S05]  /*1af90*/  @!P1 NANOSLEEP.SYNCS 0x989680 ;  /* 0x009896800000995d */ /* 0x008fea0003900000 */
[----:B------:R-:W3:Y:S02]  /*1afa0*/  @!P1 SYNCS.PHASECHK.TRANS64 P1, [R3+URZ+0x384d0], R0 ;  /* 0x0384d000030095a7 */ /* 0x000ee4000802007f */
[----:B---3--:R-:W-:Y:S05]  /*1afb0*/  @!P1 BRA `(.L_x_216) ;  /* 0xfffffffc00ec9947 */ /* 0x008fea000383ffff */
[----:B------:R-:W-:Y:S05]  /*1afc0*/  BRA `(.L_x_380) ;  /* 0xffffffa000b87947 */ /* 0x000fea000383ffff */
.L_x_222:
[----:B-1-34-:R-:W-:-:S04]  /*1afd0*/  IMAD.U32 R3, RZ, RZ, UR35 ;  /* 0x00000023ff037e24 */ /* 0x01afc8000f8e00ff */
[----:B------:R1:W3:Y:S03]  /*1afe0*/  SYNCS.PHASECHK.TRANS64.TRYWAIT P1, [R3+URZ+0x384d8], R0 ;  /* 0x0384d800030075a7 */ /* 0x0002e6000802017f */
[----:B---3--:R-:W-:Y:S05]  /*1aff0*/  @!P1 NANOSLEEP.SYNCS 0x989680 ;  /* 0x009896800000995d */ /* 0x008fea0003900000 */
[----:B------:R-:W3:Y:S02]  /*1b000*/  @!P1 SYNCS.PHASECHK.TRANS64 P1, [R3+URZ+0x384d8], R0 ;  /* 0x0384d800030095a7 */ /* 0x000ee4000802007f */
[----:B---3--:R-:W-:Y:S05]  /*1b010*/  @!P1 BRA `(.L_x_222) ;  /* 0xfffffffc00ec9947 */ /* 0x008fea000383ffff */
[----:B------:R-:W-:Y:S05]  /*1b020*/  BRA `(.L_x_381) ;  /* 0xffffffa400007947 */ /* 0x000fea000383ffff */
.L_x_228:
[----:B-1-34-:R-:W-:-:S04]  /*1b030*/  MOV R3, UR35 ;  /* 0x0000002300037c02 */ /* 0x01afc80008000f00 */
[----:B------:R1:W3:Y:S03]  /*1b040*/  SYNCS.PHASECHK.TRANS64.TRYWAIT P1, [R3+URZ+0x384e0], R0 ;  /* 0x0384e000030075a7 */ /* 0x0002e6000802017f */
[----:B---3--:R-:W-:Y:S05]  /*1b050*/  @!P1 NANOSLEEP.SYNCS 0x989680 ;  /* 0x009896800000995d */ /* 0x008fea0003900000 */
[----:B------:R-:W3:Y:S02]  /*1b060*/  @!P1 SYNCS.PHASECHK.TRANS64 P1, [R3+URZ+0x384e0], R0 ;  /* 0x0384e000030095a7 */ /* 0x000ee4000802007f */
[----:B---3--:R-:W-:Y:S05]  /*1b070*/  @!P1 BRA `(.L_x_228) ;  /* 0xfffffffc00ec9947 */ /* 0x008fea000383ffff */
[----:B------:R-:W-:Y:S05]  /*1b080*/  BRA `(.L_x_382) ;  /* 0xffffffa400507947 */ /* 0x000fea000383ffff */
.L_x_234:
[----:B-1-34-:R-:W-:-:S04]  /*1b090*/  IMAD.U32 R3, RZ, RZ, UR35 ;  /* 0x00000023ff037e24 */ /* 0x01afc8000f8e00ff */
[----:B------:R1:W3:Y:S03]  /*1b0a0*/  SYNCS.PHASECHK.TRANS64.TRYWAIT P1, [R3+URZ+0x384e8], R0 ;  /* 0x0384e800030075a7 */ /* 0x0002e6000802017f */
[----:B---3--:R-:W-:Y:S05]  /*1b0b0*/  @!P1 NANOSLEEP.SYNCS 0x989680 ;  /* 0x009896800000995d */ /* 0x008fea0003900000 */
[----:B------:R-:W3:Y:S02]  /*1b0c0*/  @!P1 SYNCS.PHASECHK.TRANS64 P1, [R3+URZ+0x384e8], R0 ;  /* 0x0384e800030095a7 */ /* 0x000ee4000802007f */
[----:B---3--:R-:W-:Y:S05]  /*1b0d0*/  @!P1 BRA `(.L_x_234) ;  /* 0xfffffffc00ec9947 */ /* 0x008fea000383ffff */
[----:B------:R-:W-:Y:S05]  /*1b0e0*/  BRA `(.L_x_383) ;  /* 0xffffffa400987947 */ /* 0x000fea000383ffff */
.L_x_240:
[----:B-1-34-:R-:W-:-:S04]  /*1b0f0*/  MOV R3, UR35 ;  /* 0x0000002300037c02 */ /* 0x01afc80008000f00 */
[----:B------:R1:W3:Y:S03]  /*1b100*/  SYNCS.PHASECHK.TRANS64.TRYWAIT P1, [R3+URZ+0x384d0], R2 ;  /* 0x0384d002030075a7 */ /* 0x0002e6000802017f */
[----:B---3--:R-:W-:Y:S05]  /*1b110*/  @!P1 NANOSLEEP.SYNCS 0x989680 ;  /* 0x009896800000995d */ /* 0x008fea0003900000 */
[----:B------:R-:W3:Y:S02]  /*1b120*/  @!P1 SYNCS.PHASECHK.TRANS64 P1, [R3+URZ+0x384d0], R2 ;  /* 0x0384d002030095a7 */ /* 0x000ee4000802007f */
[----:B---3--:R-:W-:Y:S05]  /*1b130*/  @!P1 BRA `(.L_x_240) ;  /* 0xfffffffc00ec9947 */ /* 0x008fea000383ffff */
[----:B------:R-:W-:Y:S05]  /*1b140*/  BRA `(.L_x_384) ;  /* 0xffffffa400e87947 */ /* 0x000fea000383ffff */
.L_x_246:
[----:B-1-34-:R-:W-:-:S04]  /*1b150*/  IMAD.U32 R3, RZ, RZ, UR35 ;  /* 0x00000023ff037e24 */ /* 0x01afc8000f8e00ff */
[----:B------:R1:W3:Y:S03]  /*1b160*/  SYNCS.PHASECHK.TRANS64.TRYWAIT P1, [R3+URZ+0x384d8], R2 ;  /* 0x0384d802030075a7 */ /* 0x0002e6000802017f */
[----:B---3--:R-:W-:Y:S05]  /*1b170*/  @!P1 NANOSLEEP.SYNCS 0x989680 ;  /* 0x009896800000995d */ /* 0x008fea0003900000 */
[----:B------:R-:W3:Y:S02]  /*1b180*/  @!P1 SYNCS.PHASECHK.TRANS64 P1, [R3+URZ+0x384d8], R2 ;  /* 0x0384d802030095a7 */ /* 0x000ee4000802007f */
[----:B---3--:R-:W-:Y:S05]  /*1b190*/  @!P1 BRA `(.L_x_246) ;  /* 0xfffffffc00ec9947 */ /* 0x008fea000383ffff */
[----:B------:R-:W-:Y:S05]  /*1b1a0*/  BRA `(.L_x_385) ;  /* 0xffffffa800307947 */ /* 0x000fea000383ffff */
.L_x_252:
[----:B-1-34-:R-:W-:-:S04]  /*1b1b0*/  MOV R3, UR35 ;  /* 0x0000002300037c02 */ /* 0x01afc80008000f00 */
[----:B------:R1:W3:Y:S03]  /*1b1c0*/  SYNCS.PHASECHK.TRANS64.TRYWAIT P1, [R3+URZ+0x384e0], R2 ;  /* 0x0384e002030075a7 */ /* 0x0002e6000802017f */
[----:B---3--:R-:W-:Y:S05]  /*1b1d0*/  @!P1 NANOSLEEP.SYNCS 0x989680 ;  /* 0x009896800000995d */ /* 0x008fea0003900000 */
[----:B------:R-:W3:Y:S02]  /*1b1e0*/  @!P1 SYNCS.PHASECHK.TRANS64 P1, [R3+URZ+0x384e0], R2 ;  /* 0x0384e002030095a7 */ /* 0x000ee4000802007f */
[----:B---3--:R-:W-:Y:S05]  /*1b1f0*/  @!P1 BRA `(.L_x_252) ;  /* 0xfffffffc00ec9947 */ /* 0x008fea000383ffff */
[----:B------:R-:W-:Y:S05]  /*1b200*/  BRA `(.L_x_386) ;  /* 0xffffffa8007c7947 */ /* 0x000fea000383ffff */
.L_x_258:
[----:B-1-34-:R-:W-:-:S04]  /*1b210*/  IMAD.U32 R3, RZ, RZ, UR35 ;  /* 0x00000023ff037e24 */ /* 0x01afc8000f8e00ff */
[----:B------:R1:W3:Y:S03]  /*1b220*/  SYNCS.PHASECHK.TRANS64.TRYWAIT P1, [R3+URZ+0x384e8], R2 ;  /* 0x0384e802030075a7 */ /* 0x0002e6000802017f */
[----:B---3--:R-:W-:Y:S05]  /*1b230*/  @!P1 NANOSLEEP.SYNCS 0x989680 ;  /* 0x009896800000995d */ /* 0x008fea0003900000 */
[----:B------:R-:W3:Y:S02]  /*1b240*/  @!P1 SYNCS.PHASECHK.TRANS64 P1, [R3+URZ+0x384e8], R2 ;  /* 0x0384e802030095a7 */ /* 0x000ee4000802007f */
[----:B---3--:R-:W-:Y:S05]  /*1b250*/  @!P1 BRA `(.L_x_258) ;  /* 0xfffffffc00ec9947 */ /* 0x008fea000383ffff */
[----:B------:R-:W-:Y:S05]  /*1b260*/  BRA `(.L_x_387) ;  /* 0xffffffa800c07947 */ /* 0x000fea000383ffff */
.L_x_273:
[----:B-1-34-:R-:W-:-:S04]  /*1b270*/  MOV R3, UR35 ;  /* 0x0000002300037c02 */ /* 0x01afc80008000f00 */
[----:B------:R1:W2:Y:S03]  /*1b280*/  SYNCS.PHASECHK.TRANS64.TRYWAIT P0, [R3+URZ+0x384d0], R0 ;  /* 0x0384d000030075a7 */ /* 0x0002a6000800017f */
[----:B--2---:R-:W-:Y:S05]  /*1b290*/  @!P0 NANOSLEEP.SYNCS 0x989680 ;  /* 0x009896800000895d */ /* 0x004fea0003900000 */
[----:B------:R-:W2:Y:S02]  /*1b2a0*/  @!P0 SYNCS.PHASECHK.TRANS64 P0, [R3+URZ+0x384d0], R0 ;  /* 0x0384d000030085a7 */ /* 0x000ea4000800007f */
[----:B--2---:R-:W-:Y:S05]  /*1b2b0*/  @!P0 BRA `(.L_x_273) ;  /* 0xfffffffc00ec8947 */ /* 0x004fea000383ffff */
[----:B------:R-:W-:Y:S05]  /*1b2c0*/  BRA `(.L_x_388) ;  /* 0xffffffb000587947 */ /* 0x000fea000383ffff */
.L_x_275:
[----:B-1-34-:R-:W-:-:S04]  /*1b2d0*/  IMAD.U32 R3, RZ, RZ, UR35 ;  /* 0x00000023ff037e24 */ /* 0x01afc8000f8e00ff */
[----:B------:R1:W2:Y:S03]  /*1b2e0*/  SYNCS.PHASECHK.TRANS64.TRYWAIT P0, [R3+URZ+0x384d8], R0 ;  /* 0x0384d800030075a7 */ /* 0x0002a6000800017f */
[----:B--2---:R-:W-:Y:S05]  /*1b2f0*/  @!P0 NANOSLEEP.SYNCS 0x989680 ;  /* 0x009896800000895d */ /* 0x004fea0003900000 */
[----:B------:R-:W2:Y:S02]  /*1b300*/  @!P0 SYNCS.PHASECHK.TRANS64 P0, [R3+URZ+0x384d8], R0 ;  /* 0x0384d800030085a7 */ /* 0x000ea4000800007f */
[----:B--2---:R-:W-:Y:S05]  /*1b310*/  @!P0 BRA `(.L_x_275) ;  /* 0xfffffffc00ec8947 */ /* 0x004fea000383ffff */
[----:B------:R-:W-:Y:S05]  /*1b320*/  BRA `(.L_x_389) ;  /* 0xffffffb000507947 */ /* 0x000fea000383ffff */
.L_x_277:
[----:B-1-34-:R-:W-:-:S04]  /*1b330*/  MOV R3, UR35 ;  /* 0x0000002300037c02 */ /* 0x01afc80008000f00 */
[----:B------:R1:W2:Y:S03]  /*1b340*/  SYNCS.PHASECHK.TRANS64.TRYWAIT P0, [R3+URZ+0x384e0], R0 ;  /* 0x0384e000030075a7 */ /* 0x0002a6000800017f */
[----:B--2---:R-:W-:Y:S05]  /*1b350*/  @!P0 NANOSLEEP.SYNCS 0x989680 ;  /* 0x009896800000895d */ /* 0x004fea0003900000 */
[----:B------:R-:W2:Y:S02]  /*1b360*/  @!P0 SYNCS.PHASECHK.TRANS64 P0, [R3+URZ+0x384e0], R0 ;  /* 0x0384e000030085a7 */ /* 0x000ea4000800007f */
[----:B--2---:R-:W-:Y:S05]  /*1b370*/  @!P0 BRA `(.L_x_277) ;  /* 0xfffffffc00ec8947 */ /* 0x004fea000383ffff */
[----:B------:R-:W-:Y:S05]  /*1b380*/  BRA `(.L_x_390) ;  /* 0xffffffb000487947 */ /* 0x000fea000383ffff */
.L_x_289:
[----:B------:R-:W-:Y:S01]  /*1b390*/  BSSY B1, `(.L_x_391) ;  /* 0x0000006000017945 */ /* 0x000fe20003800000 */
[----:B------:R-:W-:-:S07]  /*1b3a0*/  IMAD.MOV.U32 R15, RZ, RZ, -0x1 ;  /* 0xffffffffff0f7424 */ /* 0x000fce00078e00ff */
[----:B-----5:R-:W-:Y:S05]  /*1b3b0*/  WARPSYNC.COLLECTIVE R15, `(.L_x_392) ;  /* 0x000000000f0c7348 */ /* 0x020fea0003c00000 */
[----:B-----5:R-:W-:Y:S02]  /*1b3c0*/  ELECT P6, UR62, PT ;  /* 0x00000000003e782f */ /* 0x020fe400038c0000 */
[----:B------:R-:W-:Y:S01]  /*1b3d0*/  MOV R14, UR62 ;  /* 0x0000003e000e7c02 */ /* 0x000fe20008000f00 */
[----:B------:R-:W-:Y:S10]  /*1b3e0*/  ENDCOLLECTIVE ;  /* 0x000000000000791b */ /* 0x000ff40003800000 */
.L_x_392:
[----:B------:R-:W-:Y:S05]  /*1b3f0*/  BSYNC B1 ;  /* 0x0000000000017941 */ /* 0x000fea0003800000 */
.L_x_391:
[----:B------:R-:W-:Y:S05]  /*1b400*/  BRA `(.L_x_393) ;  /* 0xffffffbc00747947 */ /* 0x000fea000383ffff */
.L_x_292:
[----:B--2---:R2:W3:Y:S02]  /*1b410*/  SYNCS.PHASECHK.TRANS64.TRYWAIT P0, [R8+URZ+0x38498], R5 ;  /* 0x03849805080075a7 */ /* 0x0044e4000800017f */
[----:B---3--:R-:W-:Y:S05]  /*1b420*/  @!P0 NANOSLEEP.SYNCS 0x989680 ;  /* 0x009896800000895d */ /* 0x008fea0003900000 */
[----:B------:R-:W3:Y:S02]  /*1b430*/  @!P0 SYNCS.PHASECHK.TRANS64 P0, [R8+URZ+0x38498], R5 ;  /* 0x03849805080085a7 */ /* 0x000ee4000800007f */
[----:B---3--:R-:W-:Y:S05]  /*1b440*/  @!P0 BRA `(.L_x_292) ;  /* 0xfffffffc00f08947 */ /* 0x008fea000383ffff */
[----:B------:R-:W-:Y:S05]  /*1b450*/  BRA `(.L_x_394) ;  /* 0xffffffbc009c7947 */ /* 0x000fea000383ffff */
.L_x_298:
[----:B-1----:R1:W2:Y:S02]  /*1b460*/  SYNCS.PHASECHK.TRANS64.TRYWAIT P0, [R3+URZ+0x38400], R2 ;  /* 0x03840002030075a7 */ /* 0x0022a4000800017f */
[----:B--2---:R-:W-:Y:S05]  /*1b470*/  @!P0 NANOSLEEP.SYNCS 0x989680 ;  /* 0x009896800000895d */ /* 0x004fea0003900000 */
[----:B------:R-:W2:Y:S02]  /*1b480*/  @!P0 SYNCS.PHASECHK.TRANS64 P0, [R3+URZ+0x38400], R2 ;  /* 0x03840002030085a7 */ /* 0x000ea4000800007f */
[----:B--2---:R-:W-:Y:S05]  /*1b490*/  @!P0 BRA `(.L_x_298) ;  /* 0xfffffffc00f08947 */ /* 0x004fea000383ffff */
[----:B------:R-:W-:Y:S05]  /*1b4a0*/  BRA `(.L_x_395) ;  /* 0xffffffc000607947 */ /* 0x000fea000383ffff */
.L_x_301:
[----:B------:R-:W-:Y:S01]  /*1b4b0*/  BSSY B1, `(.L_x_396) ;  /* 0x0000006000017945 */ /* 0x000fe20003800000 */
[----:B------:R-:W-:-:S07]  /*1b4c0*/  MOV R15, 0xffffffff ;  /* 0xffffffff000f7802 */ /* 0x000fce0000000f00 */
[----:B-1---5:R-:W-:Y:S05]  /*1b4d0*/  WARPSYNC.COLLECTIVE R15, `(.L_x_397) ;  /* 0x000000000f0c7348 */ /* 0x022fea0003c00000 */
[----:B------:R-:W-:Y:S02]  /*1b4e0*/  ELECT P6, UR62, PT ;  /* 0x00000000003e782f */ /* 0x000fe400038c0000 */
[----:B------:R-:W-:Y:S01]  /*1b4f0*/  MOV R14, UR62 ;  /* 0x0000003e000e7c02 */ /* 0x000fe20008000f00 */
[----:B-1---5:R-:W-:Y:S10]  /*1b500*/  ENDCOLLECTIVE ;  /* 0x000000000000791b */ /* 0x022ff40003800000 */
.L_x_397:
[----:B------:R-:W-:Y:S05]  /*1b510*/  BSYNC B1 ;  /* 0x0000000000017941 */ /* 0x000fea0003800000 */
.L_x_396:
[----:B------:R-:W-:Y:S05]  /*1b520*/  BRA `(.L_x_398) ;  /* 0xffffffc000a87947 */ /* 0x000fea000383ffff */
.L_x_304:
[----:B------:R-:W-:Y:S01]  /*1b530*/  BSSY B1, `(.L_x_399) ;  /* 0x0000005000017945 */ /* 0x000fe20003800000 */
[----:B--2---:R-:W-:-:S07]  /*1b540*/  IMAD.MOV.U32 R15, RZ, RZ, -0x1 ;  /* 0xffffffffff0f7424 */ /* 0x004fce00078e00ff */
[----:B-1---5:R-:W-:Y:S05]  /*1b550*/  WARPSYNC.COLLECTIVE R15, `(.L_x_400) ;  /* 0x000000000f087348 */ /* 0x022fea0003c00000 */
[----:B------:R-:W-:Y:S01]  /*1b560*/  NOP ;  /* 0x0000000000007918 */ /* 0x000fe20000000000 */
[----:B-1---5:R-:W-:Y:S01]  /*1b570*/  ENDCOLLECTIVE ;  /* 0x000000000000791b */ /* 0x022fe20003800000 */
.L_x_400:
[----:B------:R-:W-:Y:S05]  /*1b580*/  BSYNC B1 ;  /* 0x0000000000017941 */ /* 0x000fea0003800000 */
.L_x_399:
[----:B------:R-:W-:-:S07]  /*1b590*/  MOV R15, 0xffffffff ;  /* 0xffffffff000f7802 */ /* 0x000fce0000000f00 */
[----:B------:R-:W-:Y:S05]  /*1b5a0*/  WARPSYNC.COLLECTIVE R15, `(.L_x_401) ;  /* 0x000000000f0c7348 */ /* 0x000fea0003c00000 */
[----:B------:R-:W-:Y:S02]  /*1b5b0*/  ELECT P6, UR62, PT ;  /* 0x00000000003e782f */ /* 0x000fe400038c0000 */
[----:B------:R-:W-:Y:S01]  /*1b5c0*/  MOV R14, UR62 ;  /* 0x0000003e000e7c02 */ /* 0x000fe20008000f00 */
[----:B------:R-:W-:Y:S10]  /*1b5d0*/  ENDCOLLECTIVE ;  /* 0x000000000000791b */ /* 0x000ff40003800000 */
.L_x_401:
[----:B------:R-:W-:Y:S05]  /*1b5e0*/  BRA `(.L_x_402) ;  /* 0xffffffc400c87947 */ /* 0x000fea000383ffff */
.L_x_307:
[----:B------:R-:W-:Y:S01]  /*1b5f0*/  BSSY B0, `(.L_x_403) ;  /* 0x0000006000007945 */ /* 0x000fe20003800000 */
[----:B------:R-:W-:-:S07]  /*1b600*/  IMAD.MOV.U32 R15, RZ, RZ, -0x1 ;  /* 0xffffffffff0f7424 */ /* 0x000fce00078e00ff */
[----:B-----5:R-:W-:Y:S05]  /*1b610*/  WARPSYNC.COLLECTIVE R15, `(.L_x_404) ;  /* 0x000000000f0c7348 */ /* 0x020fea0003c00000 */
[----:B-----5:R-:W-:Y:S02]  /*1b620*/  ELECT P6, UR62, PT ;  /* 0x00000000003e782f */ /* 0x020fe400038c0000 */
[----:B------:R-:W-:Y:S01]  /*1b630*/  MOV R14, UR62 ;  /* 0x0000003e000e7c02 */ /* 0x000fe20008000f00 */
[----:B------:R-:W-:Y:S10]  /*1b640*/  ENDCOLLECTIVE ;  /* 0x000000000000791b */ /* 0x000ff40003800000 */
.L_x_404:
[----:B------:R-:W-:Y:S05]  /*1b650*/  BSYNC B0 ;  /* 0x0000000000007941 */ /* 0x000fea0003800000 */
.L_x_403:
[----:B------:R-:W-:Y:S05]  /*1b660*/  BRA `(.L_x_405) ;  /* 0xffffffc800187947 */ /* 0x000fea000383ffff */
.L_x_311:
[----:B-1----:R1:W2:Y:S02]  /*1b670*/  SYNCS.PHASECHK.TRANS64.TRYWAIT P0, [R7+URZ], R2 ;  /* 0x00000002070075a7 */ /* 0x0022a4000800017f */
[----:B--2---:R-:W-:Y:S05]  /*1b680*/  @!P0 NANOSLEEP.SYNCS 0x989680 ;  /* 0x009896800000895d */ /* 0x004fea0003900000 */
[----:B------:R-:W2:Y:S02]  /*1b690*/  @!P0 SYNCS.PHASECHK.TRANS64 P0, [R7+URZ], R2 ;  /* 0x00000002070085a7 */ /* 0x000ea4000800007f */
[----:B--2---:R-:W-:Y:S05]  /*1b6a0*/  @!P0 BRA `(.L_x_311) ;  /* 0xfffffffc00f08947 */ /* 0x004fea000383ffff */
[----:B------:R-:W-:Y:S05]  /*1b6b0*/  BRA `(.L_x_406) ;  /* 0xffffffc800547947 */ /* 0x000fea000383ffff */
.L_x_312:
[----:B-1----:R1:W2:Y:S02]  /*1b6c0*/  SYNCS.PHASECHK.TRANS64.TRYWAIT P0, [R9+URZ], R4 ;  /* 0x00000004090075a7 */ /* 0x0022a4000800017f */
[----:B--2---:R-:W-:Y:S05]  /*1b6d0*/  @!P0 NANOSLEEP.SYNCS 0x989680 ;  /* 0x009896800000895d */ /* 0x004fea0003900000 */
[----:B------:R-:W2:Y:S02]  /*1b6e0*/  @!P0 SYNCS.PHASECHK.TRANS64 P0, [R9+URZ], R4 ;  /* 0x00000004090085a7 */ /* 0x000ea4000800007f */
[----:B--2---:R-:W-:Y:S05]  /*1b6f0*/  @!P0 BRA `(.L_x_312) ;  /* 0xfffffffc00f08947 */ /* 0x004fea000383ffff */
[----:B------:R-:W-:Y:S05]  /*1b700*/  BRA `(.L_x_407) ;  /* 0xffffffc8005c7947 */ /* 0x000fea000383ffff */
.L_x_330:
[----:B-1----:R1:W3:Y:S02]  /*1b710*/  SYNCS.PHASECHK.TRANS64.TRYWAIT P2, [R12+URZ+0x38440], R3 ;  /* 0x038440030c0075a7 */ /* 0x0022e4000804017f */
[----:B---3--:R-:W-:Y:S05]  /*1b720*/  @!P2 NANOSLEEP.SYNCS 0x989680 ;  /* 0x009896800000a95d */ /* 0x008fea0003900000 */
[----:B------:R-:W3:Y:S02]  /*1b730*/  @!P2 SYNCS.PHASECHK.TRANS64 P2, [R12+URZ+0x38440], R3 ;  /* 0x038440030c00a5a7 */ /* 0x000ee4000804007f */
[----:B---3--:R-:W-:Y:S05]  /*1b740*/  @!P2 BRA `(.L_x_330) ;  /* 0xfffffffc00f0a947 */ /* 0x008fea000383ffff */
[----:B------:R-:W-:Y:S05]  /*1b750*/  BRA `(.L_x_408) ;  /* 0xffffffe400787947 */ /* 0x000fea000383ffff */
.L_x_336:
[----:B-1----:R1:W2:Y:S02]  /*1b760*/  SYNCS.PHASECHK.TRANS64.TRYWAIT P0, [R3+URZ+0x38440], R0 ;  /* 0x03844000030075a7 */ /* 0x0022a4000800017f */
[----:B--2---:R-:W-:Y:S05]  /*1b770*/  @!P0 NANOSLEEP.SYNCS 0x989680 ;  /* 0x009896800000895d */ /* 0x004fea0003900000 */
[----:B------:R-:W2:Y:S02]  /*1b780*/  @!P0 SYNCS.PHASECHK.TRANS64 P0, [R3+URZ+0x38440], R0 ;  /* 0x03844000030085a7 */ /* 0x000ea4000800007f */
[----:B--2---:R-:W-:Y:S05]  /*1b790*/  @!P0 BRA `(.L_x_336) ;  /* 0xfffffffc00f08947 */ /* 0x004fea000383ffff */
[----:B------:R-:W-:Y:S05]  /*1b7a0*/  BRA `(.L_x_409) ;  /* 0xffffffe400e07947 */ /* 0x000fea000383ffff */
.L_x_338:
[----:B-1----:R1:W2:Y:S02]  /*1b7b0*/  SYNCS.PHASECHK.TRANS64.TRYWAIT P0, [R3+URZ+0x38440], R0 ;  /* 0x03844000030075a7 */ /* 0x0022a4000800017f */
[----:B--2---:R-:W-:Y:S05]  /*1b7c0*/  @!P0 NANOSLEEP.SYNCS 0x989680 ;  /* 0x009896800000895d */ /* 0x004fea0003900000 */
[----:B------:R-:W2:Y:S02]  /*1b7d0*/  @!P0 SYNCS.PHASECHK.TRANS64 P0, [R3+URZ+0x38440], R0 ;  /* 0x03844000030085a7 */ /* 0x000ea4000800007f */
[----:B--2---:R-:W-:Y:S05]  /*1b7e0*/  @!P0 BRA `(.L_x_338) ;  /* 0xfffffffc00f08947 */ /* 0x004fea000383ffff */
[----:B------:R-:W-:Y:S05]  /*1b7f0*/  BRA `(.L_x_410) ;  /* 0xffffffe400f87947 */ /* 0x000fea000383ffff */
.L_x_340:
[----:B-1----:R1:W2:Y:S02]  /*1b800*/  SYNCS.PHASECHK.TRANS64.TRYWAIT P0, [R3+URZ+0x38440], R0 ;  /* 0x03844000030075a7 */ /* 0x0022a4000800017f */
[----:B--2---:R-:W-:Y:S05]  /*1b810*/  @!P0 NANOSLEEP.SYNCS 0x989680 ;  /* 0x009896800000895d */ /* 0x004fea0003900000 */
[----:B------:R-:W2:Y:S02]  /*1b820*/  @!P0 SYNCS.PHASECHK.TRANS64 P0, [R3+URZ+0x38440], R0 ;  /* 0x03844000030085a7 */ /* 0x000ea4000800007f */
[----:B--2---:R-:W-:Y:S05]  /*1b830*/  @!P0 BRA `(.L_x_340) ;  /* 0xfffffffc00f08947 */ /* 0x004fea000383ffff */
[----:B------:R-:W-:Y:S05]  /*1b840*/  BRA `(.L_x_411) ;  /* 0xffffffe800107947 */ /* 0x000fea000383ffff */
.L_x_342:
[----:B-1----:R1:W2:Y:S02]  /*1b850*/  SYNCS.PHASECHK.TRANS64.TRYWAIT P0, [R3+URZ+0x38440], R0 ;  /* 0x03844000030075a7 */ /* 0x0022a4000800017f */
[----:B--2---:R-:W-:Y:S05]  /*1b860*/  @!P0 NANOSLEEP.SYNCS 0x989680 ;  /* 0x009896800000895d */ /* 0x004fea0003900000 */
[----:B------:R-:W2:Y:S02]  /*1b870*/  @!P0 SYNCS.PHASECHK.TRANS64 P0, [R3+URZ+0x38440], R0 ;  /* 0x03844000030085a7 */ /* 0x000ea4000800007f */
[----:B--2---:R-:W-:Y:S05]  /*1b880*/  @!P0 BRA `(.L_x_342) ;  /* 0xfffffffc00f08947 */ /* 0x004fea000383ffff */
[----:B------:R-:W-:Y:S05]  /*1b890*/  BRA `(.L_x_412) ;  /* 0xffffffe800287947 */ /* 0x000fea000383ffff */
.L_x_344:
[----:B-1----:R1:W2:Y:S02]  /*1b8a0*/  SYNCS.PHASECHK.TRANS64.TRYWAIT P0, [R3+URZ+0x38440], R0 ;  /* 0x03844000030075a7 */ /* 0x0022a4000800017f */
[----:B--2---:R-:W-:Y:S05]  /*1b8b0*/  @!P0 NANOSLEEP.SYNCS 0x989680 ;  /* 0x009896800000895d */ /* 0x004fea0003900000 */
[----:B------:R-:W2:Y:S02]  /*1b8c0*/  @!P0 SYNCS.PHASECHK.TRANS64 P0, [R3+URZ+0x38440], R0 ;  /* 0x03844000030085a7 */ /* 0x000ea4000800007f */
[----:B--2---:R-:W-:Y:S05]  /*1b8d0*/  @!P0 BRA `(.L_x_344) ;  /* 0xfffffffc00f08947 */ /* 0x004fea000383ffff */
[----:B------:R-:W-:Y:S05]  /*1b8e0*/  BRA `(.L_x_413) ;  /* 0xffffffe800407947 */ /* 0x000fea000383ffff */
.L_x_346:
[----:B-1----:R1:W2:Y:S02]  /*1b8f0*/  SYNCS.PHASECHK.TRANS64.TRYWAIT P0, [R3+URZ+0x38440], R0 ;  /* 0x03844000030075a7 */ /* 0x0022a4000800017f */
[----:B--2---:R-:W-:Y:S05]  /*1b900*/  @!P0 NANOSLEEP.SYNCS 0x989680 ;  /* 0x009896800000895d */ /* 0x004fea0003900000 */
[----:B------:R-:W2:Y:S02]  /*1b910*/  @!P0 SYNCS.PHASECHK.TRANS64 P0, [R3+URZ+0x38440], R0 ;  /* 0x03844000030085a7 */ /* 0x000ea4000800007f */
[----:B--2---:R-:W-:Y:S05]  /*1b920*/  @!P0 BRA `(.L_x_346) ;  /* 0xfffffffc00f08947 */ /* 0x004fea000383ffff */
[----:B------:R-:W-:Y:S05]  /*1b930*/  BRA `(.L_x_414) ;  /* 0xffffffe800587947 */ /* 0x000fea000383ffff */
.L_x_348:
[----:B-1----:R1:W2:Y:S02]  /*1b940*/  SYNCS.PHASECHK.TRANS64.TRYWAIT P0, [R3+URZ+0x38440], R0 ;  /* 0x03844000030075a7 */ /* 0x0022a4000800017f */
[----:B--2---:R-:W-:Y:S05]  /*1b950*/  @!P0 NANOSLEEP.SYNCS 0x989680 ;  /* 0x009896800000895d */ /* 0x004fea0003900000 */
[----:B------:R-:W2:Y:S02]  /*1b960*/  @!P0 SYNCS.PHASECHK.TRANS64 P0, [R3+URZ+0x38440], R0 ;  /* 0x03844000030085a7 */ /* 0x000ea4000800007f */
[----:B--2---:R-:W-:Y:S05]  /*1b970*/  @!P0 BRA `(.L_x_348) ;  /* 0xfffffffc00f08947 */ /* 0x004fea000383ffff */
[----:B------:R-:W-:Y:S05]  /*1b980*/  BRA `(.L_x_415) ;  /* 0xffffffe800707947 */ /* 0x000fea000383ffff */
        .weak           $__internal_0_$__cuda_sm20_div_u64
        .type           $__internal_0_$__cuda_sm20_div_u64,@function
        .size           $__internal_0_$__cuda_sm20_div_u64,(.L_x_327 - $__internal_0_$__cuda_sm20_div_u64)
$__internal_0_$__cuda_sm20_div_u64:
[----:B------:R-:W-:-:S04]  /*1b990*/  MOV R22, R24 ;  /* 0x0000001800167202 */ /* 0x000fc80000000f00 */
[----:B------:R-:W1:Y:S08]  /*1b9a0*/  I2F.U64.RP R3, R22 ;  /* 0x0000001600037312 */ /* 0x000e700000309000 */
[----:B-1----:R-:W1:Y:S02]  /*1b9b0*/  MUFU.RCP R3, R3 ;  /* 0x0000000300037308 */ /* 0x002e640000001000 */
[----:B-1----:R-:W-:-:S06]  /*1b9c0*/  VIADD R16, R3, 0x1ffffffe ;  /* 0x1ffffffe03107836 */ /* 0x002fcc0000000000 */
[----:B------:R-:W1:Y:S02]  /*1b9d0*/  F2I.U64.TRUNC R16, R16 ;  /* 0x0000001000107311 */ /* 0x000e64000020d800 */
[----:B-1----:R-:W-:-:S04]  /*1b9e0*/  IMAD.WIDE.U32 R18, R16, R24, RZ ;  /* 0x0000001810127225 */ /* 0x002fc800078e00ff */
[C---:B------:R-:W-:Y:S01]  /*1b9f0*/  IMAD R11, R16.reuse, R23, R19 ;  /* 0x00000017100b7224 */ /* 0x040fe200078e0213 */
[----:B------:R-:W-:Y:S01]  /*1ba00*/  IADD3 R13, P1, RZ, -R18, RZ ;  /* 0x80000012ff0d7210 */ /* 0x000fe20007f3e0ff */
[----:B------:R-:W-:Y:S02]  /*1ba10*/  IMAD.MOV.U32 R19, RZ, RZ, R16 ;  /* 0x000000ffff137224 */ /* 0x000fe400078e0010 */
[----:B------:R-:W-:Y:S02]  /*1ba20*/  IMAD R11, R17, R24, R11 ;  /* 0x00000018110b7224 */ /* 0x000fe400078e020b */
[----:B------:R-:W-:-:S03]  /*1ba30*/  IMAD.HI.U32 R18, R16, R13, RZ ;  /* 0x0000000d10127227 */ /* 0x000fc600078e00ff */
[----:B------:R-:W-:-:S05]  /*1ba40*/  IADD3.X R11, RZ, ~R11, RZ, P1, !PT ;  /* 0x8000000bff0b7210 */ /* 0x000fca0000ffe4ff */
[----:B------:R-:W-:-:S04]  /*1ba50*/  IMAD.WIDE.U32 R18, P1, R16, R11, R18 ;  /* 0x0000000b10127225 */ /* 0x000fc80007820012 */
[C---:B------:R-:W-:Y:S02]  /*1ba60*/  IMAD R21, R17.reuse, R11, RZ ;  /* 0x0000000b11157224 */ /* 0x040fe400078e02ff */
[----:B------:R-:W-:-:S04]  /*1ba70*/  IMAD.HI.U32 R18, P2, R17, R13, R18 ;  /* 0x0000000d11127227 */ /* 0x000fc80007840012 */
[----:B------:R-:W-:Y:S01]  /*1ba80*/  IMAD.HI.U32 R3, R17, R11, RZ ;  /* 0x0000000b11037227 */ /* 0x000fe200078e00ff */
[----:B------:R-:W-:-:S04]  /*1ba90*/  IADD3 R19, P3, R21, R18, RZ ;  /* 0x0000001215137210 */ /* 0x000fc80007f7e0ff */
[----:B------:R-:W-:Y:S01]  /*1baa0*/  IADD3.X R3, R3, R17, RZ, P1, !PT ;  /* 0x0000001103037210 */ /* 0x000fe20000ffe4ff */
[----:B------:R-:W-:-:S03]  /*1bab0*/  IMAD.WIDE.U32 R16, R19, R24, RZ ;  /* 0x0000001813107225 */ /* 0x000fc600078e00ff */
[----:B------:R-:W-:Y:S01]  /*1bac0*/  IADD3.X R3, RZ, RZ, R3, P3, P2 ;  /* 0x000000ffff037210 */ /* 0x000fe20001fe4403 */
[----:B------:R-:W-:Y:S01]  /*1bad0*/  IMAD R18, R19, R23, R17 ;  /* 0x0000001713127224 */ /* 0x000fe200078e0211 */
[----:B------:R-:W-:-:S03]  /*1bae0*/  IADD3 R17, P1, RZ, -R16, RZ ;  /* 0x80000010ff117210 */ /* 0x000fc60007f3e0ff */
[----:B------:R-:W-:Y:S02]  /*1baf0*/  IMAD R11, R3, R24, R18 ;  /* 0x00000018030b7224 */ /* 0x000fe400078e0212 */
[----:B------:R-:W-:-:S04]  /*1bb00*/  IMAD.HI.U32 R18, R19, R17, RZ ;  /* 0x0000001113127227 */ /* 0x000fc800078e00ff */
[----:B------:R-:W-:-:S04]  /*1bb10*/  IMAD.X R16, RZ, RZ, ~R11, P1 ;  /* 0x000000ffff107224 */ /* 0x000fc800008e0e0b */
[----:B------:R-:W-:-:S04]  /*1bb20*/  IMAD.WIDE.U32 R18, P1, R19, R16, R18 ;  /* 0x0000001013127225 */ /* 0x000fc80007820012 */
[C---:B------:R-:W-:Y:S02]  /*1bb30*/  IMAD R22, R3.reuse, R16, RZ ;  /* 0x0000001003167224 */ /* 0x040fe400078e02ff */
[----:B------:R-:W-:-:S04]  /*1bb40*/  IMAD.HI.U32 R11, P2, R3, R17, R18 ;  /* 0x00000011030b7227 */ /* 0x000fc80007840012 */
[----:B------:R-:W-:Y:S01]  /*1bb50*/  IMAD.HI.U32 R16, R3, R16, RZ ;  /* 0x0000001003107227 */ /* 0x000fe200078e00ff */
[----:B------:R-:W-:-:S03]  /*1bb60*/  IADD3 R11, P3, R22, R11, RZ ;  /* 0x0000000b160b7210 */ /* 0x000fc60007f7e0ff */
[----:B------:R-:W-:Y:S01]  /*1bb70*/  IMAD.MOV.U32 R17, RZ, RZ, RZ ;  /* 0x000000ffff117224 */ /* 0x000fe200078e00ff */
[----:B------:R-:W-:Y:S01]  /*1bb80*/  IADD3.X R3, R16, R3, RZ, P1, !PT ;  /* 0x0000000310037210 */ /* 0x000fe20000ffe4ff */
[----:B------:R-:W-:-:S03]  /*1bb90*/  IMAD.HI.U32 R16, R11, UR14, RZ ;  /* 0x0000000e0b107c27 */ /* 0x000fc6000f8e00ff */
[----:B------:R-:W-:Y:S01]  /*1bba0*/  IADD3.X R3, RZ, RZ, R3, P3, P2 ;  /* 0x000000ffff037210 */ /* 0x000fe20001fe4403 */
[----:B------:R-:W-:-:S04]  /*1bbb0*/  IMAD.WIDE.U32 R16, R11, UR21, R16 ;  /* 0x000000150b107c25 */ /* 0x000fc8000f8e0010 */
[C---:B------:R-:W-:Y:S02]  /*1bbc0*/  IMAD R18, R3.reuse, UR21, RZ ;  /* 0x0000001503127c24 */ /* 0x040fe4000f8e02ff */
[----:B------:R-:W-:-:S04]  /*1bbd0*/  IMAD.HI.U32 R11, P1, R3, UR14, R16 ;  /* 0x0000000e030b7c27 */ /* 0x000fc8000f820010 */
[----:B------:R-:W-:Y:S01]  /*1bbe0*/  IMAD.HI.U32 R3, R3, UR21, RZ ;  /* 0x0000001503037c27 */ /* 0x000fe2000f8e00ff */
[----:B------:R-:W-:-:S04]  /*1bbf0*/  IADD3 R11, P2, R18, R11, RZ ;  /* 0x0000000b120b7210 */ /* 0x000fc80007f5e0ff */
[----:B------:R-:W-:Y:S01]  /*1bc00*/  IADD3.X R3, R3, RZ, RZ, P1, !PT ;  /* 0x000000ff03037210 */ /* 0x000fe20000ffe4ff */
[----:B------:R-:W-:-:S04]  /*1bc10*/  IMAD.WIDE.U32 R16, R11, R24, RZ ;  /* 0x000000180b107225 */ /* 0x000fc800078e00ff */
[----:B------:R-:W-:Y:S01]  /*1bc20*/  IMAD.X R3, RZ, RZ, R3, P2 ;  /* 0x000000ffff037224 */ /* 0x000fe200010e0603 */
[----:B------:R-:W-:Y:S01]  /*1bc30*/  IADD3 R22, P2, -R16, UR14, RZ ;  /* 0x0000000e10167c10 */ /* 0x000fe2000ff5e1ff */
[C---:B------:R-:W-:Y:S02]  /*1bc40*/  IMAD R18, R11.reuse, R23, R17 ;  /* 0x000000170b127224 */ /* 0x040fe400078e0211 */
[----:B------:R-:W-:Y:S01]  /*1bc50*/  VIADD R16, R11, 0x1 ;  /* 0x000000010b107836 */ /* 0x000fe20000000000 */
[-C--:B------:R-:W-:Y:S01]  /*1bc60*/  ISETP.GE.U32.AND P1, PT, R22, R24.reuse, PT ;  /* 0x000000181600720c */ /* 0x080fe20003f26070 */
[----:B------:R-:W-:-:S05]  /*1bc70*/  IMAD R3, R3, R24, R18 ;  /* 0x0000001803037224 */ /* 0x000fca00078e0212 */
[----:B------:R-:W-:Y:S02]  /*1bc80*/  IADD3.X R18, ~R3, UR21, RZ, P2, !PT ;  /* 0x0000001503127c10 */ /* 0x000fe400097fe5ff */
[----:B------:R-:W-:Y:S02]  /*1bc90*/  IADD3 R3, P2, -R24, R22, RZ ;  /* 0x0000001618037210 */ /* 0x000fe40007f5e1ff */
[----:B------:R-:W-:Y:S02]  /*1bca0*/  ISETP.GE.U32.AND.EX P1, PT, R18, R23, PT, P1 ;  /* 0x000000171200720c */ /* 0x000fe40003f26110 */
[----:B------:R-:W-:Y:S02]  /*1bcb0*/  IADD3.X R13, ~R23, R18, RZ, P2, !PT ;  /* 0x00000012170d7210 */ /* 0x000fe400017fe5ff */
[----:B------:R-:W-:Y:S02]  /*1bcc0*/  SEL R3, R3, R22, P1 ;  /* 0x0000001603037207 */ /* 0x000fe40000800000 */
[----:B------:R-:W-:-:S02]  /*1bcd0*/  SEL R13, R13, R18, P1 ;  /* 0x000000120d0d7207 */ /* 0x000fc40000800000 */
[----:B------:R-:W-:Y:S02]  /*1bce0*/  SEL R16, R16, R11, P1 ;  /* 0x0000000b10107207 */ /* 0x000fe40000800000 */
[----:B------:R-:W-:Y:S02]  /*1bcf0*/  ISETP.GE.U32.AND P1, PT, R3, R24, PT ;  /* 0x000000180300720c */ /* 0x000fe40003f26070 */
[----:B------:R-:W-:Y:S02]  /*1bd00*/  ISETP.NE.U32.AND P2, PT, R24, RZ, PT ;  /* 0x000000ff1800720c */ /* 0x000fe40003f45070 */
[----:B------:R-:W-:Y:S02]  /*1bd10*/  IADD3 R3, R16, 0x1, RZ ;  /* 0x0000000110037810 */ /* 0x000fe40007ffe0ff */
[----:B------:R-:W-:Y:S01]  /*1bd20*/  ISETP.GE.U32.AND.EX P1, PT, R13, R23, PT, P1 ;  /* 0x000000170d00720c */ /* 0x000fe20003f26110 */
[----:B------:R-:W-:Y:S01]  /*1bd30*/  IMAD.MOV.U32 R13, RZ, RZ, 0x0 ;  /* 0x00000000ff0d7424 */ /* 0x000fe200078e00ff */
[----:B------:R-:W-:-:S02]  /*1bd40*/  ISETP.NE.AND.EX P2, PT, R23, RZ, PT, P2 ;  /* 0x000000ff1700720c */ /* 0x000fc40003f45320 */
[----:B------:R-:W-:-:S04]  /*1bd50*/  SEL R3, R3, R16, P1 ;  /* 0x0000001003037207 */ /* 0x000fc80000800000 */
[----:B------:R-:W-:Y:S01]  /*1bd60*/  SEL R3, R3, 0xffffffff, P2 ;  /* 0xffffffff03037807 */ /* 0x000fe20001000000 */
[----:B------:R-:W-:Y:S06]  /*1bd70*/  RET.REL.NODEC R12 `(_ZN7cutlass13device_kernelINS_4gemm6kernel13GemmUniversalINS1_17GroupProblemShapeIN4cute5tupleIJiiiEEEEENS1_10collective13CollectiveMmaINS1_39MainloopSm90ArrayTmaGmmaWarpSpecializedILi3ENS6_IJNS5_1CILi1EEESD_SD_EEENS1_43KernelPtrArrayTmaWarpSpecializedCooperativeEEENS6_IJNSC_ILi256EEESH_NSC_ILi64EEEEEENS_10bfloat16_tEPNS6_IJlSD_NSC_ILi0EEEEEESK_SN_NS5_8TiledMMAINS5_8MMA_AtomIJNS5_4SM904GMMA28MMA_64x256x16_F32BF16BF16_SSILNSR_5MajorE0ELST_0ELNSR_7ScaleInE1ELSU_1EEEEEENS5_6LayoutINS6_IJNSC_ILi2EEESD_SD_EEENS6_IJSD_SL_SL_EEEEENS6_IJNS5_10UnderscoreES12_S12_EEEEENS5_13SM90_TMA_LOADENS5_14ComposedLayoutINS5_7SwizzleILi3ELi4ELi3EEENS5_18smem_ptr_flag_bitsILi16EEENSX_INS6_IJNSC_ILi8EEESI_EEENS6_IJSI_SD_EEEEEEEvNS5_8identityES15_S1F_vS1G_EENS_8epilogue10collective18CollectiveEpilogueINS1I_30Sm90PtrArrayTmaWarpSpecializedILi4ELi2ELi16ELb1ELb0ELi2EEEJSJ_NS6_IJNSC_ILi128EEENSC_ILi32EEEEEENS_6half_tEPNS6_IJSD_lSL_EEES1Q_S1S_NS1I_6fusion15FusionCallbacksIS1M_NS1T_17LinearCombinationIS1Q_fS1Q_fLNS_15FloatRoundStyleE2EEESJ_S1P_JEEES15_NS16_IS18_S1A_NSX_INS6_IJSI_S1B_EEENS6_IJSD_SI_EEEEEEENS5_17SM75_U16x8_LDSM_TENS5_14SM90_TMA_STOREES22_NS5_17SM90_U16x8_STSM_TENS5_9Copy_AtomIJNS5_17SM90_U32x4_STSM_NES1Q_EEEvEEEvvEEEEvNT_6ParamsE) ;  /* 0xfffffe400ca07950 */ /* 0x000fec0003c3ffff */
.L_x_327:
[----:B------:R-:W-:Y:S01]  /*1bd80*/  UMOV UR24, UR32 ;  /* 0x0000002000187c82 */ /* 0x000fe20008000000 */
[----:B------:R-:W-:Y:S02]  /*1bd90*/  UMOV UR25, UR35 ;  /* 0x0000002300197c82 */ /* 0x000fe40008000000 */
[----:B------:R-:W1:Y:S08]  /*1bda0*/  I2F.U64.RP R11, UR24 ;  /* 0x00000018000b7d12 */ /* 0x000e700008309000 */
[----:B-1----:R-:W1:Y:S02]  /*1bdb0*/  MUFU.RCP R11, R11 ;  /* 0x0000000b000b7308 */ /* 0x002e640000001000 */
[----:B-1----:R-:W-:-:S06]  /*1bdc0*/  IADD3 R2, R11, 0x1ffffffe, RZ ;  /* 0x1ffffffe0b027810 */ /* 0x002fcc0007ffe0ff */
[----:B------:R-:W1:Y:S02]  /*1bdd0*/  F2I.U64.TRUNC R2, R2 ;  /* 0x0000000200027311 */ /* 0x000e64000020d800 */
[----:B-1----:R-:W-:Y:S01]  /*1bde0*/  R2UR UR24, R2 ;  /* 0x00000000021872ca */ /* 0x002fe200000e0000 */
[----:B------:R-:W-:Y:S01]  /*1bdf0*/  IMAD.MOV.U32 R2, RZ, RZ, R12 ;  /* 0x000000ffff027224 */ /* 0x000fe200078e000c */
[----:B------:R-:W-:Y:S02]  /*1be00*/  R2UR UR25, R3 ;  /* 0x00000000031972ca */ /* 0x000fe400000e0000 */
[----:B------:R-:W-:-:S09]  /*1be10*/  MOV R3, 0x0 ;  /* 0x0000000000037802 */ /* 0x000fd20000000f00 */
[----:B------:R-:W-:-:S04]  /*1be20*/  UIMAD.WIDE.U32 UR26, UR24, UR32, URZ ;  /* 0x00000020181a72a5 */ /* 0x000fc8000f8e003f */
[----:B------:R-:W-:Y:S02]  /*1be30*/  UIMAD UR27, UR24, UR35, UR27 ;  /* 0x00000023181b72a4 */ /* 0x000fe4000f8e021b */
[----:B------:R-:W-:Y:S02]  /*1be40*/  UIADD3 UR36, UP1, URZ, -UR26, URZ ;  /* 0x8000001a3f247290 */ /* 0x000fe4000ff3e03f */
[----:B------:R-:W-:Y:S02]  /*1be50*/  UIMAD UR28, UR25, UR32, UR27 ;  /* 0x00000020191c72a4 */ /* 0x000fe4000f8e021b */
[----:B------:R-:W-:Y:S02]  /*1be60*/  UIMAD.WIDE.U32 UR26, UR24, UR36, URZ ;  /* 0x00000024181a72a5 */ /* 0x000fe4000f8e003f */
[----:B------:R-:W-:-:S05]  /*1be70*/  UIADD3.X UR37, URZ, ~UR28, URZ, UP1, !UPT ;  /* 0x8000001c3f257290 */ /* 0x000fca0008ffe43f */
[----:B------:R-:W-:Y:S01]  /*1be80*/  UMOV UR26, UR27 ;  /* 0x0000001b001a7c82 */ /* 0x000fe20008000000 */
[----:B------:R-:W-:Y:S02]  /*1be90*/  UMOV UR27, UR24 ;  /* 0x00000018001b7c82 */ /* 0x000fe40008000000 */
[----:B------:R-:W-:Y:S02]  /*1bea0*/  UIMAD.WIDE.U32 UR28, UP1, UR24, UR37, UR26 ;  /* 0x00000025181c72a5 */ /* 0x000fe4000f82001a */
[----:B------:R-:W-:Y:S02]  /*1beb0*/  UIMAD.WIDE.U32 UR26, UR25, UR37, URZ ;  /* 0x00000025191a72a5 */ /* 0x000fe4000f8e003f */
[----:B------:R-:W-:Y:S02]  /*1bec0*/  UIMAD.WIDE.U32 UR28, UP2, UR25, UR36, UR28 ;  /* 0x00000024191c72a5 */ /* 0x000fe4000f84001c */
[----:B------:R-:W-:Y:S02]  /*1bed0*/  UIMAD UR37, UR25, UR37, URZ ;  /* 0x00000025192572a4 */ /* 0x000fe4000f8e023f */
[----:B------:R-:W-:-:S02]  /*1bee0*/  UIADD3.X UR26, UR27, UR25, URZ, UP1, !UPT ;  /* 0x000000191b1a7290 */ /* 0x000fc40008ffe43f */
[----:B------:R-:W-:-:S04]  /*1bef0*/  UIADD3 UR29, UP4, UR37, UR29, URZ ;  /* 0x0000001d251d7290 */ /* 0x000fc8000ff9e03f */
[----:B------:R-:W-:Y:S02]  /*1bf00*/  UIMAD.WIDE.U32 UR24, UR29, UR32, URZ ;  /* 0x000000201d1872a5 */ /* 0x000fe4000f8e003f */
[----:B------:R-:W-:Y:S02]  /*1bf10*/  UIADD3.X UR36, URZ, URZ, UR26, UP4, UP2 ;  /* 0x0000003f3f247290 */ /* 0x000fe4000a7e441a */
[----:B------:R-:W-:Y:S02]  /*1bf20*/  UIMAD UR25, UR29, UR35, UR25 ;  /* 0x000000231d1972a4 */ /* 0x000fe4000f8e0219 */
[----:B------:R-:W-:Y:S02]  /*1bf30*/  UIADD3 UR37, UP1, URZ, -UR24, URZ ;  /* 0x800000183f257290 */ /* 0x000fe4000ff3e03f */
[----:B------:R-:W-:Y:S02]  /*1bf40*/  UIMAD UR26, UR36, UR32, UR25 ;  /* 0x00000020241a72a4 */ /* 0x000fe4000f8e0219 */
[----:B------:R-:W-:-:S02]  /*1bf50*/  UIMAD.WIDE.U32 UR24, UR29, UR37, URZ ;  /* 0x000000251d1872a5 */ /* 0x000fc4000f8e003f */
[----:B------:R-:W-:-:S05]  /*1bf60*/  UIADD3.X UR38, URZ, ~UR26, URZ, UP1, !UPT ;  /* 0x8000001a3f267290 */ /* 0x000fca0008ffe43f */
[----:B------:R-:W-:Y:S01]  /*1bf70*/  UMOV UR28, UR25 ;  /* 0x00000019001c7c82 */ /* 0x000fe20008000000 */
[----:B------:R-:W-:Y:S02]  /*1bf80*/  UIMAD.WIDE.U32 UR24, UR36, UR38, URZ ;  /* 0x00000026241872a5 */ /* 0x000fe4000f8e003f */
[----:B------:R-:W-:Y:S02]  /*1bf90*/  UIMAD.WIDE.U32 UR26, UP1, UR29, UR38, UR28 ;  /* 0x000000261d1a72a5 */ /* 0x000fe4000f82001c */
[----:B------:R-:W-:Y:S02]  /*1bfa0*/  UIMAD UR28, UR36, UR38, URZ ;  /* 0x00000026241c72a4 */ /* 0x000fe4000f8e023f */
[----:B------:R-:W-:Y:S02]  /*1bfb0*/  UIMAD.WIDE.U32 UR26, UP2, UR36, UR37, UR26 ;  /* 0x00000025241a72a5 */ /* 0x000fe4000f84001a */
[----:B------:R-:W-:Y:S02]  /*1bfc0*/  UIADD3.X UR36, UR25, UR36, URZ, UP1, !UPT ;  /* 0x0000002419247290 */ /* 0x000fe40008ffe43f */
[----:B------:R-:W-:Y:S01]  /*1bfd0*/  UIADD3 UR28, UP4, UR28, UR27, URZ ;  /* 0x0000001b1c1c7290 */ /* 0x000fe2000ff9e03f */
[----:B------:R-:W-:-:S03]  /*1bfe0*/  UMOV UR25, URZ ;  /* 0x0000003f00197c82 */ /* 0x000fc60008000000 */
[----:B------:R-:W-:Y:S02]  /*1bff0*/  UIMAD.WIDE.U32 UR26, UR28, UR33, URZ ;  /* 0x000000211c1a72a5 */ /* 0x000fe4000f8e003f */
[----:B------:R-:W-:-:S05]  /*1c000*/  UIADD3.X UR36, URZ, URZ, UR36, UP4, UP2 ;  /* 0x0000003f3f247290 */ /* 0x000fca000a7e4424 */
[----:B------:R-:W-:Y:S01]  /*1c010*/  UMOV UR24, UR27 ;  /* 0x0000001b00187c82 */ /* 0x000fe20008000000 */
[----:B------:R-:W-:Y:S02]  /*1c020*/  UIMAD.WIDE.U32 UR26, UR36, UR34, URZ ;  /* 0x00000022241a72a5 */ /* 0x000fe4000f8e003f */
[----:B------:R-:W-:Y:S02]  /*1c030*/  UIMAD.WIDE.U32 UR24, UR28, UR34, UR24 ;  /* 0x000000221c1872a5 */ /* 0x000fe4000f8e0018 */
[----:B------:R-:W-:Y:S02]  /*1c040*/  UIMAD UR28, UR36, UR34, URZ ;  /* 0x00000022241c72a4 */ /* 0x000fe4000f8e023f */
[----:B------:R-:W-:-:S04]  /*1c050*/  UIMAD.WIDE.U32 UR24, UP1, UR36, UR33, UR24 ;  /* 0x00000021241872a5 */ /* 0x000fc8000f820018 */
[----:B------:R-:W-:Y:S02]  /*1c060*/  UIADD3 UR28, UP2, UR28, UR25, URZ ;  /* 0x000000191c1c7290 */ /* 0x000fe4000ff5e03f */
[----:B------:R-:W-:Y:S02]  /*1c070*/  UIADD3.X UR26, UR27, URZ, URZ, UP1, !UPT ;  /* 0x0000003f1b1a7290 */ /* 0x000fe40008ffe43f */
[----:B------:R-:W-:Y:S02]  /*1c080*/  UIMAD.WIDE.U32 UR24, UR28, UR32, URZ ;  /* 0x000000201c1872a5 */ /* 0x000fe4000f8e003f */
[----:B------:R-:W-:Y:S02]  /*1c090*/  UIADD3.X UR26, URZ, UR26, URZ, UP2, !UPT ;  /* 0x0000001a3f1a7290 */ /* 0x000fe400097fe43f */
[----:B------:R-:W-:Y:S02]  /*1c0a0*/  UIMAD UR25, UR28, UR35, UR25 ;  /* 0x000000231c1972a4 */ /* 0x000fe4000f8e0219 */
[----:B------:R-:W-:-:S02]  /*1c0b0*/  UIADD3 UR27, UP2, -UR24, UR33, URZ ;  /* 0x00000021181b7290 */ /* 0x000fc4000ff5e13f */
[----:B------:R-:W-:Y:S02]  /*1c0c0*/  UIMAD UR25, UR26, UR32, UR25 ;  /* 0x000000201a1972a4 */ /* 0x000fe4000f8e0219 */
[----:B------:R-:W-:Y:S02]  /*1c0d0*/  UISETP.GE.U32.AND UP1, UPT, UR27, UR32, UPT ;  /* 0x000000201b00728c */ /* 0x000fe4000bf26070 */
[----:B------:R-:W-:Y:S02]  /*1c0e0*/  UIADD3.X UR34, ~UR25, UR34, URZ, UP2, !UPT ;  /* 0x0000002219227290 */ /* 0x000fe400097fe53f */
[----:B------:R-:W-:Y:S02]  /*1c0f0*/  UIADD3 UR25, UP2, -UR32, UR27, URZ ;  /* 0x0000001b20197290 */ /* 0x000fe4000ff5e13f */
[----:B------:R-:W-:Y:S02]  /*1c100*/  UISETP.GE.U32.AND.EX UP1, UPT, UR34, UR35, UPT, UP1 ;  /* 0x000000232200728c */ /* 0x000fe4000bf26110 */
[----:B------:R-:W-:-:S02]  /*1c110*/  UIADD3 UR24, UR28, 0x1, URZ ;  /* 0x000000011c187890 */ /* 0x000fc4000fffe03f */
[----:B------:R-:W-:Y:S02]  /*1c120*/  UIADD3.X UR26, ~UR35, UR34, URZ, UP2, !UPT ;  /* 0x00000022231a7290 */ /* 0x000fe400097fe53f */
[----:B------:R-:W-:Y:S02]  /*1c130*/  USEL UR25, UR25, UR27, UP1 ;  /* 0x0000001b19197287 */ /* 0x000fe40008800000 */
[----:B------:R-:W-:Y:S02]  /*1c140*/  USEL UR26, UR26, UR34, UP1 ;  /* 0x000000221a1a7287 */ /* 0x000fe40008800000 */
[----:B------:R-:W-:Y:S02]  /*1c150*/  USEL UR28, UR24, UR28, UP1 ;  /* 0x0000001c181c7287 */ /* 0x000fe40008800000 */
[----:B------:R-:W-:Y:S02]  /*1c160*/  UISETP.GE.U32.AND UP1, UPT, UR25, UR32, UPT ;  /* 0x000000201900728c */ /* 0x000fe4000bf26070 */
[----:B------:R-:W-:-:S02]  /*1c170*/  UISETP.NE.U32.AND UP2, UPT, UR32, URZ, UPT ;  /* 0x0000003f2000728c */ /* 0x000fc4000bf45070 */
[----:B------:R-:W-:Y:S02]  /*1c180*/  UIADD3 UR24, UR28, 0x1, URZ ;  /* 0x000000011c187890 */ /* 0x000fe4000fffe03f */
[----:B------:R-:W-:Y:S02]  /*1c190*/  UISETP.GE.U32.AND.EX UP1, UPT, UR26, UR35, UPT, UP1 ;  /* 0x000000231a00728c */ /* 0x000fe4000bf26110 */
[----:B------:R-:W-:Y:S02]  /*1c1a0*/  UISETP.NE.AND.EX UP2, UPT, UR35, URZ, UPT, UP2 ;  /* 0x0000003f2300728c */ /* 0x000fe4000bf45320 */
[----:B------:R-:W-:-:S04]  /*1c1b0*/  USEL UR24, UR24, UR28, UP1 ;  /* 0x0000001c18187287 */ /* 0x000fc80008800000 */
[----:B------:R-:W-:Y:S01]  /*1c1c0*/  USEL UR25, UR24, 0xffffffff, UP2 ;  /* 0xffffffff18197887 */ /* 0x000fe20009000000 */
[----:B------:R-:W-:Y:S11]  /*1c1d0*/  RET.REL.NODEC R2 `(_ZN7cutlass13device_kernelINS_4gemm6kernel13GemmUniversalINS1_17GroupProblemShapeIN4cute5tupleIJiiiEEEEENS1_10collective13CollectiveMmaINS1_39MainloopSm90ArrayTmaGmmaWarpSpecializedILi3ENS6_IJNS5_1CILi1EEESD_SD_EEENS1_43KernelPtrArrayTmaWarpSpecializedCooperativeEEENS6_IJNSC_ILi256EEESH_NSC_ILi64EEEEEENS_10bfloat16_tEPNS6_IJlSD_NSC_ILi0EEEEEESK_SN_NS5_8TiledMMAINS5_8MMA_AtomIJNS5_4SM904GMMA28MMA_64x256x16_F32BF16BF16_SSILNSR_5MajorE0ELST_0ELNSR_7ScaleInE1ELSU_1EEEEEENS5_6LayoutINS6_IJNSC_ILi2EEESD_SD_EEENS6_IJSD_SL_SL_EEEEENS6_IJNS5_10UnderscoreES12_S12_EEEEENS5_13SM90_TMA_LOADENS5_14ComposedLayoutINS5_7SwizzleILi3ELi4ELi3EEENS5_18smem_ptr_flag_bitsILi16EEENSX_INS6_IJNSC_ILi8EEESI_EEENS6_IJSI_SD_EEEEEEEvNS5_8identityES15_S1F_vS1G_EENS_8epilogue10collective18CollectiveEpilogueINS1I_30Sm90PtrArrayTmaWarpSpecializedILi4ELi2ELi16ELb1ELb0ELi2EEEJSJ_NS6_IJNSC_ILi128EEENSC_ILi32EEEEEENS_6half_tEPNS6_IJSD_lSL_EEES1Q_S1S_NS1I_6fusion15FusionCallbacksIS1M_NS1T_17LinearCombinationIS1Q_fS1Q_fLNS_15FloatRoundStyleE2EEESJ_S1P_JEEES15_NS16_IS18_S1A_NSX_INS6_IJSI_S1B_EEENS6_IJSD_SI_EEEEEEENS5_17SM75_U16x8_LDSM_TENS5_14SM90_TMA_STOREES22_NS5_17SM90_U16x8_STSM_TENS5_9Copy_AtomIJNS5_17SM90_U32x4_STSM_NES1Q_EEEvEEEvvEEEEvNT_6ParamsE) ;  /* 0xfffffe3c02887950 */ /* 0x000ff60003c3ffff */
.L_x_416:
[----:B------:R-:W-:-:S00]  /*1c1e0*/  BRA `(.L_x_416) ;  /* 0xfffffffc00fc7947 */ /* 0x000fc0000383ffff */
[----:B------:R-:W-:-:S00]  /*1c1f0*/  NOP ;  /* 0x0000000000007918 */ /* 0x000fc00000000000 */
        /* <DEDUP_REMOVED lines=8> */
.L_x_417:


//--------------------- .nv.global.init           --------------------------
	.section	.nv.global.init,"aw",@progbits
.nv.global.init:
	.type		$str$24,@object
	.size		$str$24,($str$25 - $str$24)
$str$24:
        /*0000*/ 	.byte	0x28, 0x61, 0x64, 0x64, 0x72, 0x65, 0x73, 0x73, 0x20, 0x26, 0x20, 0x6d, 0x61, 0x73, 0x6b, 0x29
        /*0010*/ 	.byte	0x20, 0x3d, 0x3d, 0x20, 0x30, 0x00
	.type		$str$25,@object
	.size		$str$25,(__unnamed_1 - $str$25)
$str$25:
        /*0016*/ 	.byte	0x2f, 0x74, 0x6d, 0x70, 0x2f, 0x63, 0x75, 0x74, 0x6c, 0x61, 0x73, 0x73, 0x5f, 0x73, 0x77, 0x65
        /*0026*/ 	.byte	0x65, 0x70, 0x5f, 0x73, 0x72, 0x63, 0x2f, 0x69, 0x6e, 0x63, 0x6c, 0x75, 0x64, 0x65, 0x2f, 0x63
        /*0036*/ 	.byte	0x75, 0x74, 0x65, 0x2f, 0x70, 0x6f, 0x69, 0x6e, 0x74, 0x65, 0x72, 0x5f, 0x66, 0x6c, 0x61, 0x67
        /*0046*/ 	.byte	0x67, 0x65, 0x64, 0x2e, 0x68, 0x70, 0x70, 0x00
	.type		__unnamed_1,@object
	.size		__unnamed_1,(.L_0 - __unnamed_1)
__unnamed_1:
        /* <DEDUP_REMOVED lines=28> */
        /*020e*/ 	.byte	0x30, 0x39, 0x36, 0x3e, 0x3e, 0x3e, 0x3e, 0x3e, 0x5d, 0x00
.L_0:


//--------------------- .nv.shared._ZN7cutlass13device_kernelINS_4gemm6kernel13GemmUniversalINS1_17GroupProblemShapeIN4cute5tupleIJiiiEEEEENS1_10collective13CollectiveMmaINS1_39MainloopSm90ArrayTmaGmmaWarpSpecializedILi3ENS6_IJNS5_1CILi1EEESD_SD_EEENS1_43KernelPtrArrayTmaWarpSpecializedCooperativeEEENS6_IJNSC_ILi256EEESH_NSC_ILi64EEEEEENS_10bfloat16_tEPNS6_IJlSD_NSC_ILi0EEEEEESK_SN_NS5_8TiledMMAINS5_8MMA_AtomIJNS5_4SM904GMMA28MMA_64x256x16_F32BF16BF16_SSILNSR_5MajorE0ELST_0ELNSR_7ScaleInE1ELSU_1EEEEEENS5_6LayoutINS6_IJNSC_ILi2EEESD_SD_EEENS6_IJSD_SL_SL_EEEEENS6_IJNS5_10UnderscoreES12_S12_EEEEENS5_13SM90_TMA_LOADENS5_14ComposedLayoutINS5_7SwizzleILi3ELi4ELi3EEENS5_18smem_ptr_flag_bitsILi16EEENSX_INS6_IJNSC_ILi8EEESI_EEENS6_IJSI_SD_EEEEEEEvNS5_8identityES15_S1F_vS1G_EENS_8epilogue10collective18CollectiveEpilogueINS1I_30Sm90PtrArrayTmaWarpSpecializedILi4ELi2ELi16ELb1ELb0ELi2EEEJSJ_NS6_IJNSC_ILi128EEENSC_ILi32EEEEEENS_6half_tEPNS6_IJSD_lSL_EEES1Q_S1S_NS1I_6fusion15FusionCallbacksIS1M_NS1T_17LinearCombinationIS1Q_fS1Q_fLNS_15FloatRoundStyleE2EEESJ_S1P_JEEES15_NS16_IS18_S1A_NSX_INS6_IJSI_S1B_EEENS6_IJSD_SI_EEEEEEENS5_17SM75_U16x8_LDSM_TENS5_14SM90_TMA_STOREES22_NS5_17SM90_U16x8_STSM_TENS5_9Copy_AtomIJNS5_17SM90_U32x4_STSM_NES1Q_EEEvEEEvvEEEEvNT_6ParamsE --------------------------
	.section	.nv.shared._ZN7cutlass13device_kernelINS_4gemm6kernel13GemmUniversalINS1_17GroupProblemShapeIN4cute5tupleIJiiiEEEEENS1_10collective13CollectiveMmaINS1_39MainloopSm90ArrayTmaGmmaWarpSpecializedILi3ENS6_IJNS5_1CILi1EEESD_SD_EEENS1_43KernelPtrArrayTmaWarpSpecializedCooperativeEEENS6_IJNSC_ILi256EEESH_NSC_ILi64EEEEEENS_10bfloat16_tEPNS6_IJlSD_NSC_ILi0EEEEEESK_SN_NS5_8TiledMMAINS5_8MMA_AtomIJNS5_4SM904GMMA28MMA_64x256x16_F32BF16BF16_SSILNSR_5MajorE0ELST_0ELNSR_7ScaleInE1ELSU_1EEEEEENS5_6LayoutINS6_IJNSC_ILi2EEESD_SD_EEENS6_IJSD_SL_SL_EEEEENS6_IJNS5_10UnderscoreES12_S12_EEEEENS5_13SM90_TMA_LOADENS5_14ComposedLayoutINS5_7SwizzleILi3ELi4ELi3EEENS5_18smem_ptr_flag_bitsILi16EEENSX_INS6_IJNSC_ILi8EEESI_EEENS6_IJSI_SD_EEEEEEEvNS5_8identityES15_S1F_vS1G_EENS_8epilogue10collective18CollectiveEpilogueINS1I_30Sm90PtrArrayTmaWarpSpecializedILi4ELi2ELi16ELb1ELb0ELi2EEEJSJ_NS6_IJNSC_ILi128EEENSC_ILi32EEEEEENS_6half_tEPNS6_IJSD_lSL_EEES1Q_S1S_NS1I_6fusion15FusionCallbacksIS1M_NS1T_17LinearCombinationIS1Q_fS1Q_fLNS_15FloatRoundStyleE2EEESJ_S1P_JEEES15_NS16_IS18_S1A_NSX_INS6_IJSI_S1B_EEENS6_IJSD_SI_EEEEEEENS5_17SM75_U16x8_LDSM_TENS5_14SM90_TMA_STOREES22_NS5_17SM90_U16x8_STSM_TENS5_9Copy_AtomIJNS5_17SM90_U32x4_STSM_NES1Q_EEEvEEEvvEEEEvNT_6ParamsE,"aw",@nobits
	.sectionflags	@""
	.align	16
	.zero		1024


//--------------------- .nv.shared.reserved.0     --------------------------
	.section	.nv.shared.reserved.0,"aw",@nobits
	.weak		__nv_reservedSMEM_offset_0_alias
	.size		__nv_reservedSMEM_offset_0_alias, 0, 0
	.other		__nv_reservedSMEM_offset_0_alias,@"STO_CUDA_RESERVED_SHARED STV_DEFAULT"
__nv_reservedSMEM_offset_0_alias:
	.zero		0


//--------------------- .nv.global                --------------------------
	.section	.nv.global,"aw",@nobits
.nv.global:
	.type		_ZN39_INTERNAL_724ef188_4_k_cu_97a4cd3c_35594cute1_E,@object
	.size		_ZN39_INTERNAL_724ef188_4_k_cu_97a4cd3c_35594cute1_E,(_ZN39_INTERNAL_724ef188_4_k_cu_97a4cd3c_35594cuda3std3__45__cpo6cbeginE - _ZN39_INTERNAL_724ef188_4_k_cu_97a4cd3c_35594cute1_E)
_ZN39_INTERNAL_724ef188_4_k_cu_97a4cd3c_35594cute1_E:
	.zero		1
	.type		_ZN39_INTERNAL_724ef188_4_k_cu_97a4cd3c_35594cuda3std3__45__cpo6cbeginE,@object
	.size		_ZN39_INTERNAL_724ef188_4_k_cu_97a4cd3c_35594cuda3std3__45__cpo6cbeginE,(_ZN39_INTERNAL_724ef188_4_k_cu_97a4cd3c_35594cuda3std3__48in_placeE - _ZN39_INTERNAL_724ef188_4_k_cu_97a4cd3c_35594cuda3std3__45__cpo6cbeginE)
_ZN39_INTERNAL_724ef188_4_k_cu_97a4cd3c_35594cuda3std3__45__cpo6cbeginE:
	.zero		1
	.type		_ZN39_INTERNAL_724ef188_4_k_cu_97a4cd3c_35594cuda3std3__48in_placeE,@object
	.size		_ZN39_INTERNAL_724ef188_4_k_cu_97a4cd3c_35594cuda3std3__48in_placeE,(_ZN39_INTERNAL_724ef188_4_k_cu_97a4cd3c_35594cuda3std6ranges3__45__cpo9iter_moveE - _ZN39_INTERNAL_724ef188_4_k_cu_97a4cd3c_35594cuda3std3__48in_placeE)
_ZN39_INTERNAL_724ef188_4_k_cu_97a4cd3c_35594cuda3std3__48in_placeE:
	.zero		1
	.type		_ZN39_INTERNAL_724ef188_4_k_cu_97a4cd3c_35594cuda3std6ranges3__45__cpo9iter_moveE,@object
	.size		_ZN39_INTERNAL_724ef188_4_k_cu_97a4cd3c_35594cuda3std6ranges3__45__cpo9iter_moveE,(_ZN39_INTERNAL_724ef188_4_k_cu_97a4cd3c_35594cuda3std3__45__cpo5beginE - _ZN39_INTERNAL_724ef188_4_k_cu_97a4cd3c_35594cuda3std6ranges3__45__cpo9iter_moveE)
_ZN39_INTERNAL_724ef188_4_k_cu_97a4cd3c_35594cuda3std6ranges3__45__cpo9iter_moveE:
	.zero		1
	.type		_ZN39_INTERNAL_724ef188_4_k_cu_97a4cd3c_35594cuda3std3__45__cpo5beginE,@object
	.size		_ZN39_INTERNAL_724ef188_4_k_cu_97a4cd3c_35594cuda3std3__45__cpo5beginE,(_ZN39_INTERNAL_724ef188_4_k_cu_97a4cd3c_35594cuda3std3__441_GLOBAL__N__724ef188_4_k_cu_97a4cd3c_35596ignoreE - _ZN39_INTERNAL_724ef188_4_k_cu_97a4cd3c_35594cuda3std3__45__cpo5beginE)
_ZN39_INTERNAL_724ef188_4_k_cu_97a4cd3c_35594cuda3std3__45__cpo5beginE:
	.zero		1
	.type		_ZN39_INTERNAL_724ef188_4_k_cu_97a4cd3c_35594cuda3std3__441_GLOBAL__N__724ef188_4_k_cu_97a4cd3c_35596ignoreE,@object
	.size		_ZN39_INTERNAL_724ef188_4_k_cu_97a4cd3c_35594cuda3std3__441_GLOBAL__N__724ef188_4_k_cu_97a4cd3c_35596ignoreE,(_ZN39_INTERNAL_724ef188_4_k_cu_97a4cd3c_35594cute7productE - _ZN39_INTERNAL_724ef188_4_k_cu_97a4cd3c_35594cuda3std3__441_GLOBAL__N__724ef188_4_k_cu_97a4cd3c_35596ignoreE)
_ZN39_INTERNAL_724ef188_4_k_cu_97a4cd3c_35594cuda3std3__441_GLOBAL__N__724ef188_4_k_cu_97a4cd3c_35596ignoreE:
	.zero		1
	.type		_ZN39_INTERNAL_724ef188_4_k_cu_97a4cd3c_35594cute7productE,@object
	.size		_ZN39_INTERNAL_724ef188_4_k_cu_97a4cd3c_35594cute7productE,(_ZN39_INTERNAL_724ef188_4_k_cu_97a4cd3c_35594cuda3std3__45__cpo3endE - _ZN39_INTERNAL_724ef188_4_k_cu_97a4cd3c_35594cute7productE)
_ZN39_INTERNAL_724ef188_4_k_cu_97a4cd3c_35594cute7productE:
	.zero		1
	.type		_ZN39_INTERNAL_724ef188_4_k_cu_97a4cd3c_35594cuda3std3__45__cpo3endE,@object
	.size		_ZN39_INTERNAL_724ef188_4_k_cu_97a4cd3c_35594cuda3std3__45__cpo3endE,(_ZN39_INTERNAL_724ef188_4_k_cu_97a4cd3c_35594cuda3std3__419piecewise_constructE - _ZN39_INTERNAL_724ef188_4_k_cu_97a4cd3c_35594cuda3std3__45__cpo3endE)
_ZN39_INTERNAL_724ef188_4_k_cu_97a4cd3c_35594cuda3std3__45__cpo3endE:
	.zero		1
	.type		_ZN39_INTERNAL_724ef188_4_k_cu_97a4cd3c_35594cuda3std3__419piecewise_constructE,@object
	.size		_ZN39_INTERNAL_724ef188_4_k_cu_97a4cd3c_35594cuda3std3__419piecewise_constructE,(_ZN39_INTERNAL_724ef188_4_k_cu_97a4cd3c_35594cuda3std3__45__cpo4cendE - _ZN39_INTERNAL_724ef188_4_k_cu_97a4cd3c_35594cuda3std3__419piecewise_constructE)
_ZN39_INTERNAL_724ef188_4_k_cu_97a4cd3c_35594cuda3std3__419piecewise_constructE:
	.zero		1
	.type		_ZN39_INTERNAL_724ef188_4_k_cu_97a4cd3c_35594cuda3std3__45__cpo4cendE,@object
	.size		_ZN39_INTERNAL_724ef188_4_k_cu_97a4cd3c_35594cuda3std3__45__cpo4cendE,(_ZN39_INTERNAL_724ef188_4_k_cu_97a4cd3c_35594cuda3std6ranges3__45__cpo4swapE - _ZN39_INTERNAL_724ef188_4_k_cu_97a4cd3c_35594cuda3std3__45__cpo4cendE)
_ZN39_INTERNAL_724ef188_4_k_cu_97a4cd3c_35594cuda3std3__45__cpo4cendE:
	.zero		1
	.type		_ZN39_INTERNAL_724ef188_4_k_cu_97a4cd3c_35594cuda3std6ranges3__45__cpo4swapE,@object
	.size		_ZN39_INTERNAL_724ef188_4_k_cu_97a4cd3c_35594cuda3std6ranges3__45__cpo4swapE,(.L_8 - _ZN39_INTERNAL_724ef188_4_k_cu_97a4cd3c_35594cuda3std6ranges3__45__cpo4swapE)
_ZN39_INTERNAL_724ef188_4_k_cu_97a4cd3c_35594cuda3std6ranges3__45__cpo4swapE:
	.zero		1
.L_8:


//--------------------- .nv.constant0._ZN7cutlass13device_kernelINS_4gemm6kernel13GemmUniversalINS1_17GroupProblemShapeIN4cute5tupleIJiiiEEEEENS1_10collective13CollectiveMmaINS1_39MainloopSm90ArrayTmaGmmaWarpSpecializedILi3ENS6_IJNS5_1CILi1EEESD_SD_EEENS1_43KernelPtrArrayTmaWarpSpecializedCooperativeEEENS6_IJNSC_ILi256EEESH_NSC_ILi64EEEEEENS_10bfloat16_tEPNS6_IJlSD_NSC_ILi0EEEEEESK_SN_NS5_8TiledMMAINS5_8MMA_AtomIJNS5_4SM904GMMA28MMA_64x256x16_F32BF16BF16_SSILNSR_5MajorE0ELST_0ELNSR_7ScaleInE1ELSU_1EEEEEENS5_6LayoutINS6_IJNSC_ILi2EEESD_SD_EEENS6_IJSD_SL_SL_EEEEENS6_IJNS5_10UnderscoreES12_S12_EEEEENS5_13SM90_TMA_LOADENS5_14ComposedLayoutINS5_7SwizzleILi3ELi4ELi3EEENS5_18smem_ptr_flag_bitsILi16EEENSX_INS6_IJNSC_ILi8EEESI_EEENS6_IJSI_SD_EEEEEEEvNS5_8identityES15_S1F_vS1G_EENS_8epilogue10collective18CollectiveEpilogueINS1I_30Sm90PtrArrayTmaWarpSpecializedILi4ELi2ELi16ELb1ELb0ELi2EEEJSJ_NS6_IJNSC_ILi128EEENSC_ILi32EEEEEENS_6half_tEPNS6_IJSD_lSL_EEES1Q_S1S_NS1I_6fusion15FusionCallbacksIS1M_NS1T_17LinearCombinationIS1Q_fS1Q_fLNS_15FloatRoundStyleE2EEESJ_S1P_JEEES15_NS16_IS18_S1A_NSX_INS6_IJSI_S1B_EEENS6_IJSD_SI_EEEEEEENS5_17SM75_U16x8_LDSM_TENS5_14SM90_TMA_STOREES22_NS5_17SM90_U16x8_STSM_TENS5_9Copy_AtomIJNS5_17SM90_U32x4_STSM_NES1Q_EEEvEEEvvEEEEvNT_6ParamsE --------------------------
	.section	.nv.constant0._ZN7cutlass13device_kernelINS_4gemm6kernel13GemmUniversalINS1_17GroupProblemShapeIN4cute5tupleIJiiiEEEEENS1_10collective13CollectiveMmaINS1_39MainloopSm90ArrayTmaGmmaWarpSpecializedILi3ENS6_IJNS5_1CILi1EEESD_SD_EEENS1_43KernelPtrArrayTmaWarpSpecializedCooperativeEEENS6_IJNSC_ILi256EEESH_NSC_ILi64EEEEEENS_10bfloat16_tEPNS6_IJlSD_NSC_ILi0EEEEEESK_SN_NS5_8TiledMMAINS5_8MMA_AtomIJNS5_4SM904GMMA28MMA_64x256x16_F32BF16BF16_SSILNSR_5MajorE0ELST_0ELNSR_7ScaleInE1ELSU_1EEEEEENS5_6LayoutINS6_IJNSC_ILi2EEESD_SD_EEENS6_IJSD_SL_SL_EEEEENS6_IJNS5_10UnderscoreES12_S12_EEEEENS5_13SM90_TMA_LOADENS5_14ComposedLayoutINS5_7SwizzleILi3ELi4ELi3EEENS5_18smem_ptr_flag_bitsILi16EEENSX_INS6_IJNSC_ILi8EEESI_EEENS6_IJSI_SD_EEEEEEEvNS5_8identityES15_S1F_vS1G_EENS_8epilogue10collective18CollectiveEpilogueINS1I_30Sm90PtrArrayTmaWarpSpecializedILi4ELi2ELi16ELb1ELb0ELi2EEEJSJ_NS6_IJNSC_ILi128EEENSC_ILi32EEEEEENS_6half_tEPNS6_IJSD_lSL_EEES1Q_S1S_NS1I_6fusion15FusionCallbacksIS1M_NS1T_17LinearCombinationIS1Q_fS1Q_fLNS_15FloatRoundStyleE2EEESJ_S1P_JEEES15_NS16_IS18_S1A_NSX_INS6_IJSI_S1B_EEENS6_IJSD_SI_EEEEEEENS5_17SM75_U16x8_LDSM_TENS5_14SM90_TMA_STOREES22_NS5_17SM90_U16x8_STSM_TENS5_9Copy_AtomIJNS5_17SM90_U32x4_STSM_NES1Q_EEEvEEEvvEEEEvNT_6ParamsE,"a",@progbits
	.sectionflags	@""
	.align	4
.nv.constant0._ZN7cutlass13device_kernelINS_4gemm6kernel13GemmUniversalINS1_17GroupProblemShapeIN4cute5tupleIJiiiEEEEENS1_10collective13CollectiveMmaINS1_39MainloopSm90ArrayTmaGmmaWarpSpecializedILi3ENS6_IJNS5_1CILi1EEESD_SD_EEENS1_43KernelPtrArrayTmaWarpSpecializedCooperativeEEENS6_IJNSC_ILi256EEESH_NSC_ILi64EEEEEENS_10bfloat16_tEPNS6_IJlSD_NSC_ILi0EEEEEESK_SN_NS5_8TiledMMAINS5_8MMA_AtomIJNS5_4SM904GMMA28MMA_64x256x16_F32BF16BF16_SSILNSR_5MajorE0ELST_0ELNSR_7ScaleInE1ELSU_1EEEEEENS5_6LayoutINS6_IJNSC_ILi2EEESD_SD_EEENS6_IJSD_SL_SL_EEEEENS6_IJNS5_10UnderscoreES12_S12_EEEEENS5_13SM90_TMA_LOADENS5_14ComposedLayoutINS5_7SwizzleILi3ELi4ELi3EEENS5_18smem_ptr_flag_bitsILi16EEENSX_INS6_IJNSC_ILi8EEESI_EEENS6_IJSI_SD_EEEEEEEvNS5_8identityES15_S1F_vS1G_EENS_8epilogue10collective18CollectiveEpilogueINS1I_30Sm90PtrArrayTmaWarpSpecializedILi4ELi2ELi16ELb1ELb0ELi2EEEJSJ_NS6_IJNSC_ILi128EEENSC_ILi32EEEEEENS_6half_tEPNS6_IJSD_lSL_EEES1Q_S1S_NS1I_6fusion15FusionCallbacksIS1M_NS1T_17LinearCombinationIS1Q_fS1Q_fLNS_15FloatRoundStyleE2EEESJ_S1P_JEEES15_NS16_IS18_S1A_NSX_INS6_IJSI_S1B_EEENS6_IJSD_SI_EEEEEEENS5_17SM75_U16x8_LDSM_TENS5_14SM90_TMA_STOREES22_NS5_17SM90_U16x8_STSM_TENS5_9Copy_AtomIJNS5_17SM90_U32x4_STSM_NES1Q_EEEvEEEvvEEEEvNT_6ParamsE:
	.zero		2432


//--------------------- SYMBOLS --------------------------

	.type		.nv.reservedSmem.offset0,@object
	.size		.nv.reservedSmem.offset0,0x4
	.type		__assertfail,@function
